//
// Generated by NVIDIA NVVM Compiler
//
// Compiler Build ID: CL-36424714
// Cuda compilation tools, release 13.0, V13.0.88
// Based on NVVM 20.0.0
//

.version 9.0
.target sm_100
.address_size 64

	// .globl	_Z9init_maskPbi
.extern .func  (.param .b32 func_retval0) vprintf
(
	.param .b64 vprintf_param_0,
	.param .b64 vprintf_param_1
)
;
.global .align 1 .b8 $str[8] = {37, 108, 117, 32, 37, 100, 10};

.visible .entry _Z9init_maskPbi(
	.param .u64 .ptr .align 1 _Z9init_maskPbi_param_0,
	.param .u32 _Z9init_maskPbi_param_1
)
{
	.reg .pred 	%p<2>;
	.reg .b16 	%rs<2>;
	.reg .b32 	%r<21>;
	.reg .b64 	%rd<5>;

	ld.param.u64 	%rd1, [_Z9init_maskPbi_param_0];
	ld.param.u32 	%r2, [_Z9init_maskPbi_param_1];
	mov.u32 	%r3, %ctaid.z;
	mov.u32 	%r4, %nctaid.x;
	mov.u32 	%r5, %nctaid.y;
	mov.u32 	%r6, %ctaid.y;
	mov.u32 	%r7, %ctaid.x;
	mad.lo.s32 	%r8, %r3, %r5, %r6;
	mad.lo.s32 	%r9, %r8, %r4, %r7;
	mov.u32 	%r10, %tid.z;
	mov.u32 	%r11, %ntid.x;
	mov.u32 	%r12, %ntid.y;
	mov.u32 	%r13, %tid.y;
	mov.u32 	%r14, %tid.x;
	mov.u32 	%r15, %ntid.z;
	mad.lo.s32 	%r16, %r9, %r15, %r10;
	mad.lo.s32 	%r17, %r16, %r12, %r13;
	mad.lo.s32 	%r1, %r17, %r11, %r14;
	add.s32 	%r18, %r2, -1;
	mul.lo.s32 	%r19, %r2, %r18;
	shl.b32 	%r20, %r19, 1;
	setp.ge.s32 	%p1, %r1, %r20;
	@%p1 bra 	$L__BB0_2;
	cvta.to.global.u64 	%rd2, %rd1;
	cvt.s64.s32 	%rd3, %r1;
	add.s64 	%rd4, %rd2, %rd3;
	mov.b16 	%rs1, 0;
	st.global.u8 	[%rd4], %rs1;
$L__BB0_2:
	ret;

}
	// .globl	_Z9init_bitsPbi
.visible .entry _Z9init_bitsPbi(
	.param .u64 .ptr .align 1 _Z9init_bitsPbi_param_0,
	.param .u32 _Z9init_bitsPbi_param_1
)
{
	.reg .pred 	%p<2>;
	.reg .b16 	%rs<2>;
	.reg .b32 	%r<6>;
	.reg .b64 	%rd<5>;

	ld.param.u64 	%rd1, [_Z9init_bitsPbi_param_0];
	ld.param.u32 	%r2, [_Z9init_bitsPbi_param_1];
	mov.u32 	%r3, %tid.x;
	mov.u32 	%r4, %ntid.x;
	mov.u32 	%r5, %ctaid.x;
	mad.lo.s32 	%r1, %r4, %r5, %r3;
	setp.ge.s32 	%p1, %r1, %r2;
	@%p1 bra 	$L__BB1_2;
	cvta.to.global.u64 	%rd2, %rd1;
	cvt.s64.s32 	%rd3, %r1;
	add.s64 	%rd4, %rd2, %rd3;
	mov.b16 	%rs1, 0;
	st.global.u8 	[%rd4], %rs1;
$L__BB1_2:
	ret;

}
	// .globl	_Z8get_maskPiS_Pbiil
.visible .entry _Z8get_maskPiS_Pbiil(
	.param .u64 .ptr .align 1 _Z8get_maskPiS_Pbiil_param_0,
	.param .u64 .ptr .align 1 _Z8get_maskPiS_Pbiil_param_1,
	.param .u64 .ptr .align 1 _Z8get_maskPiS_Pbiil_param_2,
	.param .u32 _Z8get_maskPiS_Pbiil_param_3,
	.param .u32 _Z8get_maskPiS_Pbiil_param_4,
	.param .u64 _Z8get_maskPiS_Pbiil_param_5
)
{
	.reg .pred 	%p<14>;
	.reg .b16 	%rs<9>;
	.reg .b32 	%r<128>;
	.reg .b32 	%f<8>;
	.reg .b64 	%rd<36>;

	ld.param.u64 	%rd6, [_Z8get_maskPiS_Pbiil_param_0];
	ld.param.u64 	%rd7, [_Z8get_maskPiS_Pbiil_param_1];
	ld.param.u64 	%rd9, [_Z8get_maskPiS_Pbiil_param_2];
	ld.param.u32 	%r36, [_Z8get_maskPiS_Pbiil_param_3];
	ld.param.u32 	%r37, [_Z8get_maskPiS_Pbiil_param_4];
	ld.param.u64 	%rd8, [_Z8get_maskPiS_Pbiil_param_5];
	cvta.to.global.u64 	%rd1, %rd9;
	mov.u32 	%r38, %tid.x;
	mov.u32 	%r39, %ntid.x;
	mov.u32 	%r40, %ctaid.x;
	mad.lo.s32 	%r1, %r39, %r40, %r38;
	setp.ge.s32 	%p1, %r1, %r37;
	@%p1 bra 	$L__BB2_21;
	cvta.to.global.u64 	%rd10, %rd6;
	cvta.to.global.u64 	%rd11, %rd7;
	mul.wide.s32 	%rd12, %r1, 4;
	add.s64 	%rd2, %rd10, %rd12;
	ld.global.u32 	%r41, [%rd2];
	add.s32 	%r42, %r36, -1;
	add.s32 	%r43, %r42, %r41;
	st.global.u32 	[%rd2], %r43;
	add.s64 	%rd3, %rd11, %rd12;
	ld.global.u32 	%r44, [%rd3];
	add.s32 	%r45, %r42, %r44;
	st.global.u32 	[%rd3], %r45;
	ld.global.s32 	%rd4, [%rd2];
	cvt.s64.s32 	%rd5, %r45;
	max.s64 	%rd13, %rd4, %rd5;
	setp.lt.s64 	%p2, %rd13, %rd8;
	@%p2 bra 	$L__BB2_12;
	min.s64 	%rd15, %rd4, %rd5;
	setp.ge.s64 	%p3, %rd15, %rd8;
	@%p3 bra 	$L__BB2_12;
	cvt.u32.u64 	%r46, %rd4;
	cvt.u32.u64 	%r47, %rd5;
	setp.le.s32 	%p4, %r46, %r47;
	@%p4 bra 	$L__BB2_8;
	add.s32 	%r67, %r46, 1;
	shr.s32 	%r68, %r67, 1;
	add.s32 	%r3, %r68, -1;
	mul.lo.s32 	%r4, %r3, %r36;
	sub.s32 	%r69, %r46, %r36;
	add.s32 	%r70, %r69, %r4;
	shl.b32 	%r71, %r70, 1;
	cvt.s64.s32 	%rd20, %r71;
	add.s64 	%rd21, %rd1, %rd20;
	mov.b16 	%rs3, 1;
	st.global.u8 	[%rd21+2], %rs3;
	ld.global.u32 	%r72, [%rd2];
	shl.b32 	%r73, %r3, 1;
	or.b32  	%r74, %r73, 1;
	setp.ne.s32 	%p6, %r72, %r74;
	@%p6 bra 	$L__BB2_6;
	ld.global.u32 	%r80, [%rd3];
	sub.s32 	%r81, %r4, %r36;
	add.s32 	%r120, %r81, %r80;
	mov.b32 	%r119, 2;
	bra.uni 	$L__BB2_7;
$L__BB2_6:
	ld.global.u32 	%r76, [%rd3];
	sub.s32 	%r77, %r4, %r36;
	add.s32 	%r78, %r77, %r76;
	add.s32 	%r120, %r78, 1;
	mov.b32 	%r119, 1;
$L__BB2_7:
	shl.b32 	%r82, %r120, 1;
	add.s32 	%r83, %r82, %r119;
	cvt.s64.s32 	%rd22, %r83;
	add.s64 	%rd23, %rd1, %rd22;
	mov.b16 	%rs4, 1;
	st.global.u8 	[%rd23], %rs4;
	st.global.u32 	[%rd2], %r3;
	bra.uni 	$L__BB2_12;
$L__BB2_8:
	add.s32 	%r49, %r36, %r44;
	shr.s32 	%r50, %r49, 1;
	add.s32 	%r9, %r50, -1;
	mul.lo.s32 	%r10, %r9, %r36;
	sub.s32 	%r51, %r47, %r36;
	add.s32 	%r52, %r51, %r10;
	shl.b32 	%r53, %r52, 1;
	cvt.s64.s32 	%rd16, %r53;
	add.s64 	%rd17, %rd1, %rd16;
	mov.b16 	%rs1, 1;
	st.global.u8 	[%rd17+2], %rs1;
	ld.global.u32 	%r54, [%rd3];
	shl.b32 	%r55, %r9, 1;
	or.b32  	%r56, %r55, 1;
	setp.ne.s32 	%p5, %r54, %r56;
	@%p5 bra 	$L__BB2_10;
	ld.global.u32 	%r62, [%rd2];
	sub.s32 	%r63, %r10, %r36;
	add.s32 	%r122, %r63, %r62;
	mov.b32 	%r121, 2;
	bra.uni 	$L__BB2_11;
$L__BB2_10:
	ld.global.u32 	%r58, [%rd2];
	sub.s32 	%r59, %r10, %r36;
	add.s32 	%r60, %r59, %r58;
	add.s32 	%r122, %r60, 1;
	mov.b32 	%r121, 1;
$L__BB2_11:
	shl.b32 	%r64, %r122, 1;
	add.s32 	%r65, %r64, %r121;
	cvt.s64.s32 	%rd18, %r65;
	add.s64 	%rd19, %rd1, %rd18;
	mov.b16 	%rs2, 1;
	st.global.u8 	[%rd19], %rs2;
	st.global.u32 	[%rd3], %r9;
$L__BB2_12:
	bar.sync 	0;
	ld.global.u32 	%r125, [%rd2];
	ld.global.u32 	%r85, [%rd3];
	add.s32 	%r16, %r125, 1;
	cvt.rn.f32.s32 	%f1, %r16;
	add.s32 	%r86, %r85, 1;
	cvt.rn.f32.s32 	%f2, %r86;
	mov.b32 	%r123, 1;
$L__BB2_13:
	mov.b32 	%r87, 1;
	shl.b32 	%r88, %r87, %r123;
	cvt.rn.f32.s32 	%f3, %r88;
	div.rn.f32 	%f4, %f1, %f3;
	cvt.rmi.f32.f32 	%f5, %f4;
	cvt.rzi.s32.f32 	%r18, %f5;
	div.rn.f32 	%f6, %f2, %f3;
	cvt.rmi.f32.f32 	%f7, %f6;
	cvt.rzi.s32.f32 	%r89, %f7;
	add.s32 	%r123, %r123, 1;
	setp.ne.s32 	%p7, %r18, %r89;
	@%p7 bra 	$L__BB2_13;
	shr.s32 	%r124, %r16, 1;
	setp.eq.s32 	%p8, %r124, %r18;
	@%p8 bra 	$L__BB2_17;
	cvt.u32.u64 	%r90, %rd4;
	sub.s32 	%r21, %r90, %r36;
$L__BB2_16:
	add.s32 	%r24, %r124, -1;
	mul.lo.s32 	%r91, %r24, %r36;
	add.s32 	%r92, %r21, %r91;
	shl.b32 	%r93, %r92, 1;
	cvt.s64.s32 	%rd24, %r93;
	add.s64 	%rd25, %rd1, %rd24;
	mov.b16 	%rs5, 1;
	st.global.u8 	[%rd25+2], %rs5;
	shl.b32 	%r94, %r24, 1;
	or.b32  	%r95, %r94, 1;
	setp.eq.s32 	%p9, %r125, %r95;
	selp.b32 	%r96, 2, 1, %p9;
	selp.s32 	%r97, -1, 0, %p9;
	add.s32 	%r98, %r44, %r97;
	add.s32 	%r99, %r98, %r91;
	shl.b32 	%r100, %r99, 1;
	add.s32 	%r101, %r100, %r96;
	cvt.s64.s32 	%rd26, %r101;
	add.s64 	%rd27, %rd1, %rd26;
	st.global.u8 	[%rd27], %rs5;
	shr.s32 	%r124, %r124, 1;
	setp.ne.s32 	%p10, %r124, %r18;
	mov.u32 	%r125, %r24;
	@%p10 bra 	$L__BB2_16;
$L__BB2_17:
	cvt.u32.u64 	%r102, %rd4;
	add.s32 	%r103, %r18, -1;
	mul.lo.s32 	%r26, %r103, %r36;
	sub.s32 	%r27, %r102, %r36;
	add.s32 	%r28, %r27, 1;
	add.s32 	%r104, %r28, %r26;
	shl.b32 	%r105, %r104, 1;
	cvt.s64.s32 	%rd28, %r105;
	add.s64 	%rd29, %rd1, %rd28;
	mov.b16 	%rs6, 1;
	st.global.u8 	[%rd29+1], %rs6;
	ld.global.u32 	%r127, [%rd3];
	add.s32 	%r106, %r127, 1;
	shr.s32 	%r126, %r106, 1;
	setp.eq.s32 	%p11, %r126, %r18;
	@%p11 bra 	$L__BB2_20;
	add.s32 	%r31, %r44, 2147483647;
$L__BB2_19:
	add.s32 	%r34, %r126, -1;
	mul.lo.s32 	%r107, %r34, %r36;
	add.s32 	%r108, %r31, %r107;
	shl.b32 	%r109, %r108, 1;
	cvt.s64.s32 	%rd30, %r109;
	add.s64 	%rd31, %rd1, %rd30;
	mov.b16 	%rs7, 1;
	st.global.u8 	[%rd31+2], %rs7;
	shl.b32 	%r110, %r34, 1;
	or.b32  	%r111, %r110, 1;
	setp.eq.s32 	%p12, %r127, %r111;
	selp.b32 	%r112, 2, 1, %p12;
	selp.b32 	%r113, %r27, %r28, %p12;
	add.s32 	%r114, %r113, %r107;
	shl.b32 	%r115, %r114, 1;
	add.s32 	%r116, %r115, %r112;
	cvt.s64.s32 	%rd32, %r116;
	add.s64 	%rd33, %rd1, %rd32;
	st.global.u8 	[%rd33], %rs7;
	shr.s32 	%r126, %r126, 1;
	setp.ne.s32 	%p13, %r126, %r18;
	mov.u32 	%r127, %r34;
	@%p13 bra 	$L__BB2_19;
$L__BB2_20:
	add.s32 	%r117, %r44, %r26;
	shl.b32 	%r118, %r117, 1;
	cvt.s64.s32 	%rd34, %r118;
	add.s64 	%rd35, %rd1, %rd34;
	mov.b16 	%rs8, 1;
	st.global.u8 	[%rd35+1], %rs8;
$L__BB2_21:
	ret;

}
	// .globl	_Z8get_hashPbPmi
.visible .entry _Z8get_hashPbPmi(
	.param .u64 .ptr .align 1 _Z8get_hashPbPmi_param_0,
	.param .u64 .ptr .align 1 _Z8get_hashPbPmi_param_1,
	.param .u32 _Z8get_hashPbPmi_param_2
)
{
	.local .align 16 .b8 	__local_depot3[160];
	.reg .b64 	%SP;
	.reg .b64 	%SPL;
	.reg .pred 	%p<36>;
	.reg .b16 	%rs<11>;
	.reg .b32 	%r<178>;
	.reg .b64 	%rd<362>;

	mov.u64 	%SPL, __local_depot3;
	ld.param.u64 	%rd88, [_Z8get_hashPbPmi_param_0];
	ld.param.u64 	%rd89, [_Z8get_hashPbPmi_param_1];
	ld.param.u32 	%r43, [_Z8get_hashPbPmi_param_2];
	add.u64 	%rd1, %SPL, 0;
	add.u64 	%rd2, %SPL, 32;
	add.u64 	%rd3, %SPL, 16;
	mov.u32 	%r44, %ctaid.z;
	mov.u32 	%r45, %nctaid.x;
	mov.u32 	%r46, %nctaid.y;
	mov.u32 	%r47, %ctaid.y;
	mov.u32 	%r48, %ctaid.x;
	mad.lo.s32 	%r49, %r44, %r46, %r47;
	mad.lo.s32 	%r50, %r49, %r45, %r48;
	mov.u32 	%r51, %tid.z;
	mov.u32 	%r52, %ntid.x;
	mov.u32 	%r53, %ntid.y;
	mov.u32 	%r54, %tid.y;
	mov.u32 	%r55, %tid.x;
	mov.u32 	%r56, %ntid.z;
	mad.lo.s32 	%r57, %r50, %r56, %r51;
	mad.lo.s32 	%r58, %r57, %r53, %r54;
	mad.lo.s32 	%r1, %r58, %r52, %r55;
	add.s32 	%r59, %r43, -1;
	mul.lo.s32 	%r60, %r43, %r59;
	shl.b32 	%r61, %r60, 1;
	setp.ge.s32 	%p1, %r1, %r61;
	@%p1 bra 	$L__BB3_60;
	cvta.to.global.u64 	%rd93, %rd88;
	cvt.s64.s32 	%rd94, %r1;
	add.s64 	%rd95, %rd93, %rd94;
	ld.global.u8 	%rs3, [%rd95];
	setp.ne.s16 	%p2, %rs3, 1;
	@%p2 bra 	$L__BB3_60;
	mov.b32 	%r164, 0;
	mov.b16 	%rs10, 1;
	mov.b32 	%r163, 1;
	mov.u32 	%r165, %r1;
$L__BB3_3:
	mov.u32 	%r3, %r164;
	mov.u16 	%rs1, %rs10;
	mov.u32 	%r2, %r163;
	add.s32 	%r164, %r3, 1;
	mul.hi.s32 	%r64, %r165, 1717986919;
	shr.u32 	%r65, %r64, 31;
	shr.s32 	%r66, %r64, 2;
	add.s32 	%r6, %r66, %r65;
	add.s32 	%r67, %r165, 9;
	setp.gt.u32 	%p3, %r67, 18;
	add.s16 	%rs10, %rs1, 1;
	add.s32 	%r163, %r2, 1;
	mov.u32 	%r165, %r6;
	@%p3 bra 	$L__BB3_3;
	mov.b32 	%r166, 0;
	mov.u32 	%r167, %r1;
$L__BB3_5:
	mov.u32 	%r8, %r166;
	mul.hi.s32 	%r69, %r167, 1717986919;
	shr.u32 	%r70, %r69, 31;
	shr.s32 	%r71, %r69, 2;
	add.s32 	%r10, %r71, %r70;
	mul.lo.s32 	%r72, %r10, 10;
	sub.s32 	%r73, %r167, %r72;
	cvt.u16.u32 	%rs5, %r73;
	add.s16 	%rs6, %rs5, 48;
	sub.s32 	%r74, %r3, %r8;
	cvt.s64.s32 	%rd96, %r74;
	add.s64 	%rd97, %rd3, %rd96;
	st.local.u8 	[%rd97], %rs6;
	add.s32 	%r166, %r8, 1;
	add.s32 	%r75, %r167, 9;
	setp.gt.u32 	%p4, %r75, 18;
	mov.u32 	%r167, %r10;
	@%p4 bra 	$L__BB3_5;
	cvta.to.global.u64 	%rd4, %rd89;
	cvt.u64.u32 	%rd98, %r8;
	add.s64 	%rd99, %rd3, %rd98;
	mov.b16 	%rs7, 48;
	st.local.u8 	[%rd99+1], %rs7;
	shl.b32 	%r12, %r1, 1;
	and.b32  	%r13, %r164, 3;
	setp.lt.u32 	%p5, %r3, 3;
	mov.b32 	%r169, 0;
	@%p5 bra 	$L__BB3_9;
	and.b32  	%r169, %r164, -4;
	and.b32  	%r77, %r2, -4;
	neg.s32 	%r168, %r77;
	mov.u64 	%rd317, %rd3;
	mov.u64 	%rd318, %rd1;
$L__BB3_8:
	ld.local.u32 	%r78, [%rd317];
	st.local.u32 	[%rd318], %r78;
	add.s32 	%r168, %r168, 4;
	add.s64 	%rd318, %rd318, 4;
	add.s64 	%rd317, %rd317, 4;
	setp.ne.s32 	%p6, %r168, 0;
	@%p6 bra 	$L__BB3_8;
$L__BB3_9:
	setp.eq.s32 	%p7, %r13, 0;
	@%p7 bra 	$L__BB3_12;
	cvt.u64.u32 	%rd100, %r169;
	add.s64 	%rd320, %rd1, %rd100;
	add.s64 	%rd319, %rd3, %rd100;
	and.b32  	%r79, %r2, 3;
	neg.s32 	%r170, %r79;
$L__BB3_11:
	.pragma "nounroll";
	ld.local.u8 	%rs8, [%rd319];
	st.local.u8 	[%rd320], %rs8;
	add.s64 	%rd320, %rd320, 1;
	add.s64 	%rd319, %rd319, 1;
	add.s32 	%r170, %r170, 1;
	setp.ne.s32 	%p8, %r170, 0;
	@%p8 bra 	$L__BB3_11;
$L__BB3_12:
	setp.lt.u32 	%p9, %r3, 3;
	mov.b32 	%r171, 0;
	@%p9 bra 	$L__BB3_15;
	and.b32  	%r171, %r164, -4;
	and.b32  	%r81, %r2, -4;
	neg.s32 	%r173, %r81;
	add.s64 	%rd324, %rd2, 16;
	mov.u64 	%rd323, %rd1;
$L__BB3_14:
	ld.local.u32 	%r82, [%rd323];
	bfe.u32 	%r83, %r82, 8, 8;
	cvt.u64.u32 	%rd101, %r83;
	and.b64  	%rd102, %rd101, 255;
	bfe.u32 	%r84, %r82, 0, 8;
	cvt.u64.u32 	%rd103, %r84;
	and.b64  	%rd104, %rd103, 255;
	st.local.v2.u64 	[%rd324+-16], {%rd104, %rd102};
	bfe.u32 	%r85, %r82, 24, 8;
	cvt.u64.u32 	%rd105, %r85;
	and.b64  	%rd106, %rd105, 255;
	bfe.u32 	%r86, %r82, 16, 8;
	cvt.u64.u32 	%rd107, %r86;
	and.b64  	%rd108, %rd107, 255;
	st.local.v2.u64 	[%rd324], {%rd108, %rd106};
	add.s32 	%r173, %r173, 4;
	add.s64 	%rd324, %rd324, 32;
	add.s64 	%rd323, %rd323, 4;
	setp.eq.s32 	%p10, %r173, 0;
	@%p10 bra 	$L__BB3_15;
	bra.uni 	$L__BB3_14;
$L__BB3_15:
	setp.eq.s32 	%p11, %r13, 0;
	@%p11 bra 	$L__BB3_18;
	cvt.u64.u32 	%rd109, %r171;
	mul.wide.u32 	%rd110, %r171, 8;
	add.s64 	%rd322, %rd2, %rd110;
	add.s64 	%rd321, %rd1, %rd109;
	and.b32  	%r87, %r2, 3;
	neg.s32 	%r172, %r87;
$L__BB3_17:
	.pragma "nounroll";
	ld.local.u8 	%rd111, [%rd321];
	st.local.u64 	[%rd322], %rd111;
	add.s64 	%rd322, %rd322, 8;
	add.s64 	%rd321, %rd321, 1;
	add.s32 	%r172, %r172, 1;
	setp.ne.s32 	%p12, %r172, 0;
	@%p12 bra 	$L__BB3_17;
$L__BB3_18:
	setp.lt.u32 	%p13, %r3, 15;
	mov.b64 	%rd333, 0;
	mov.u64 	%rd40, %rd333;
	@%p13 bra 	$L__BB3_27;
	shr.u32 	%r89, %r164, 4;
	max.u32 	%r28, %r89, 1;
	and.b32  	%r29, %r28, 3;
	setp.lt.u32 	%p14, %r3, 63;
	mov.b32 	%r174, 0;
	mov.b64 	%rd40, 0;
	mov.u64 	%rd333, %rd40;
	@%p14 bra 	$L__BB3_22;
	and.b32  	%r174, %r28, 268435452;
	shr.u32 	%r90, %r2, 4;
	max.u32 	%r91, %r90, 1;
	and.b32  	%r92, %r91, 268435452;
	neg.s32 	%r176, %r92;
	add.s64 	%rd335, %rd2, 32;
	mov.b64 	%rd40, 0;
$L__BB3_21:
	.pragma "nounroll";
	ld.local.v2.u64 	{%rd116, %rd117}, [%rd335+-32];
	mul.lo.s64 	%rd118, %rd116, -8663945395140668459;
	mul.lo.s64 	%rd119, %rd116, -8601547726154366976;
	shr.u64 	%rd120, %rd118, 33;
	or.b64  	%rd121, %rd120, %rd119;
	mul.lo.s64 	%rd122, %rd121, 5545529020109919103;
	xor.b64  	%rd123, %rd122, %rd333;
	mov.b64 	{%r93, %r94}, %rd123;
	shf.l.wrap.b32 	%r95, %r93, %r94, 27;
	shf.l.wrap.b32 	%r96, %r94, %r93, 27;
	mov.b64 	%rd124, {%r96, %r95};
	add.s64 	%rd125, %rd124, %rd40;
	mad.lo.s64 	%rd126, %rd125, 5, 1390208809;
	mul.lo.s64 	%rd127, %rd117, 5545529020109919103;
	mul.lo.s64 	%rd128, %rd117, 5659660229084708864;
	shr.u64 	%rd129, %rd127, 31;
	or.b64  	%rd130, %rd129, %rd128;
	mul.lo.s64 	%rd131, %rd130, -8663945395140668459;
	xor.b64  	%rd132, %rd131, %rd40;
	mov.b64 	{%r97, %r98}, %rd132;
	shf.l.wrap.b32 	%r99, %r97, %r98, 31;
	shf.l.wrap.b32 	%r100, %r98, %r97, 31;
	mov.b64 	%rd133, {%r100, %r99};
	add.s64 	%rd134, %rd126, %rd133;
	mad.lo.s64 	%rd135, %rd134, 5, 944331445;
	ld.local.v2.u64 	{%rd136, %rd137}, [%rd335+-16];
	mul.lo.s64 	%rd138, %rd136, -8663945395140668459;
	mul.lo.s64 	%rd139, %rd136, -8601547726154366976;
	shr.u64 	%rd140, %rd138, 33;
	or.b64  	%rd141, %rd140, %rd139;
	mul.lo.s64 	%rd142, %rd141, 5545529020109919103;
	xor.b64  	%rd143, %rd142, %rd126;
	mov.b64 	{%r101, %r102}, %rd143;
	shf.l.wrap.b32 	%r103, %r101, %r102, 27;
	shf.l.wrap.b32 	%r104, %r102, %r101, 27;
	mov.b64 	%rd144, {%r104, %r103};
	add.s64 	%rd145, %rd144, %rd135;
	mad.lo.s64 	%rd146, %rd145, 5, 1390208809;
	mul.lo.s64 	%rd147, %rd137, 5545529020109919103;
	mul.lo.s64 	%rd148, %rd137, 5659660229084708864;
	shr.u64 	%rd149, %rd147, 31;
	or.b64  	%rd150, %rd149, %rd148;
	mul.lo.s64 	%rd151, %rd150, -8663945395140668459;
	xor.b64  	%rd152, %rd151, %rd135;
	mov.b64 	{%r105, %r106}, %rd152;
	shf.l.wrap.b32 	%r107, %r105, %r106, 31;
	shf.l.wrap.b32 	%r108, %r106, %r105, 31;
	mov.b64 	%rd153, {%r108, %r107};
	add.s64 	%rd154, %rd146, %rd153;
	mad.lo.s64 	%rd155, %rd154, 5, 944331445;
	ld.local.v2.u64 	{%rd156, %rd157}, [%rd335];
	mul.lo.s64 	%rd158, %rd156, -8663945395140668459;
	mul.lo.s64 	%rd159, %rd156, -8601547726154366976;
	shr.u64 	%rd160, %rd158, 33;
	or.b64  	%rd161, %rd160, %rd159;
	mul.lo.s64 	%rd162, %rd161, 5545529020109919103;
	xor.b64  	%rd163, %rd162, %rd146;
	mov.b64 	{%r109, %r110}, %rd163;
	shf.l.wrap.b32 	%r111, %r109, %r110, 27;
	shf.l.wrap.b32 	%r112, %r110, %r109, 27;
	mov.b64 	%rd164, {%r112, %r111};
	add.s64 	%rd165, %rd164, %rd155;
	mad.lo.s64 	%rd166, %rd165, 5, 1390208809;
	mul.lo.s64 	%rd167, %rd157, 5545529020109919103;
	mul.lo.s64 	%rd168, %rd157, 5659660229084708864;
	shr.u64 	%rd169, %rd167, 31;
	or.b64  	%rd170, %rd169, %rd168;
	mul.lo.s64 	%rd171, %rd170, -8663945395140668459;
	xor.b64  	%rd172, %rd171, %rd155;
	mov.b64 	{%r113, %r114}, %rd172;
	shf.l.wrap.b32 	%r115, %r113, %r114, 31;
	shf.l.wrap.b32 	%r116, %r114, %r113, 31;
	mov.b64 	%rd173, {%r116, %r115};
	add.s64 	%rd174, %rd166, %rd173;
	mad.lo.s64 	%rd175, %rd174, 5, 944331445;
	ld.local.v2.u64 	{%rd176, %rd177}, [%rd335+16];
	mul.lo.s64 	%rd178, %rd176, -8663945395140668459;
	mul.lo.s64 	%rd179, %rd176, -8601547726154366976;
	shr.u64 	%rd180, %rd178, 33;
	or.b64  	%rd181, %rd180, %rd179;
	mul.lo.s64 	%rd182, %rd181, 5545529020109919103;
	xor.b64  	%rd183, %rd182, %rd166;
	mov.b64 	{%r117, %r118}, %rd183;
	shf.l.wrap.b32 	%r119, %r117, %r118, 27;
	shf.l.wrap.b32 	%r120, %r118, %r117, 27;
	mov.b64 	%rd184, {%r120, %r119};
	add.s64 	%rd185, %rd184, %rd175;
	mad.lo.s64 	%rd333, %rd185, 5, 1390208809;
	mul.lo.s64 	%rd186, %rd177, 5545529020109919103;
	mul.lo.s64 	%rd187, %rd177, 5659660229084708864;
	shr.u64 	%rd188, %rd186, 31;
	or.b64  	%rd189, %rd188, %rd187;
	mul.lo.s64 	%rd190, %rd189, -8663945395140668459;
	xor.b64  	%rd191, %rd190, %rd175;
	mov.b64 	{%r121, %r122}, %rd191;
	shf.l.wrap.b32 	%r123, %r121, %r122, 31;
	shf.l.wrap.b32 	%r124, %r122, %r121, 31;
	mov.b64 	%rd192, {%r124, %r123};
	add.s64 	%rd193, %rd333, %rd192;
	mad.lo.s64 	%rd40, %rd193, 5, 944331445;
	add.s32 	%r176, %r176, 4;
	add.s64 	%rd335, %rd335, 64;
	setp.eq.s32 	%p15, %r176, 0;
	@%p15 bra 	$L__BB3_22;
	bra.uni 	$L__BB3_21;
$L__BB3_22:
	setp.eq.s32 	%p16, %r29, 0;
	@%p16 bra 	$L__BB3_27;
	setp.eq.s32 	%p17, %r29, 1;
	@%p17 bra 	$L__BB3_25;
	shl.b32 	%r125, %r174, 1;
	mul.wide.u32 	%rd195, %r125, 8;
	add.s64 	%rd196, %rd2, %rd195;
	ld.local.v2.u64 	{%rd197, %rd198}, [%rd196];
	mul.lo.s64 	%rd199, %rd197, -8663945395140668459;
	mul.lo.s64 	%rd200, %rd197, -8601547726154366976;
	shr.u64 	%rd201, %rd199, 33;
	or.b64  	%rd202, %rd201, %rd200;
	mul.lo.s64 	%rd203, %rd202, 5545529020109919103;
	xor.b64  	%rd204, %rd203, %rd333;
	mov.b64 	{%r126, %r127}, %rd204;
	shf.l.wrap.b32 	%r128, %r126, %r127, 27;
	shf.l.wrap.b32 	%r129, %r127, %r126, 27;
	mov.b64 	%rd205, {%r129, %r128};
	add.s64 	%rd206, %rd205, %rd40;
	mad.lo.s64 	%rd207, %rd206, 5, 1390208809;
	mul.lo.s64 	%rd208, %rd198, 5545529020109919103;
	mul.lo.s64 	%rd209, %rd198, 5659660229084708864;
	shr.u64 	%rd210, %rd208, 31;
	or.b64  	%rd211, %rd210, %rd209;
	mul.lo.s64 	%rd212, %rd211, -8663945395140668459;
	xor.b64  	%rd213, %rd212, %rd40;
	mov.b64 	{%r130, %r131}, %rd213;
	shf.l.wrap.b32 	%r132, %r130, %r131, 31;
	shf.l.wrap.b32 	%r133, %r131, %r130, 31;
	mov.b64 	%rd214, {%r133, %r132};
	add.s64 	%rd215, %rd207, %rd214;
	mad.lo.s64 	%rd216, %rd215, 5, 944331445;
	ld.local.v2.u64 	{%rd217, %rd218}, [%rd196+16];
	mul.lo.s64 	%rd219, %rd217, -8663945395140668459;
	mul.lo.s64 	%rd220, %rd217, -8601547726154366976;
	shr.u64 	%rd221, %rd219, 33;
	or.b64  	%rd222, %rd221, %rd220;
	mul.lo.s64 	%rd223, %rd222, 5545529020109919103;
	xor.b64  	%rd224, %rd223, %rd207;
	mov.b64 	{%r134, %r135}, %rd224;
	shf.l.wrap.b32 	%r136, %r134, %r135, 27;
	shf.l.wrap.b32 	%r137, %r135, %r134, 27;
	mov.b64 	%rd225, {%r137, %r136};
	add.s64 	%rd226, %rd225, %rd216;
	mad.lo.s64 	%rd333, %rd226, 5, 1390208809;
	mul.lo.s64 	%rd227, %rd218, 5545529020109919103;
	mul.lo.s64 	%rd228, %rd218, 5659660229084708864;
	shr.u64 	%rd229, %rd227, 31;
	or.b64  	%rd230, %rd229, %rd228;
	mul.lo.s64 	%rd231, %rd230, -8663945395140668459;
	xor.b64  	%rd232, %rd231, %rd216;
	mov.b64 	{%r138, %r139}, %rd232;
	shf.l.wrap.b32 	%r140, %r138, %r139, 31;
	shf.l.wrap.b32 	%r141, %r139, %r138, 31;
	mov.b64 	%rd233, {%r141, %r140};
	add.s64 	%rd234, %rd333, %rd233;
	sub.s32 	%r142, %r125, %r174;
	add.s32 	%r174, %r142, 2;
	mad.lo.s64 	%rd40, %rd234, 5, 944331445;
$L__BB3_25:
	and.b32  	%r143, %r28, 1;
	setp.eq.b32 	%p18, %r143, 1;
	not.pred 	%p19, %p18;
	@%p19 bra 	$L__BB3_27;
	shl.b32 	%r144, %r174, 1;
	mul.wide.u32 	%rd235, %r144, 8;
	add.s64 	%rd236, %rd2, %rd235;
	ld.local.v2.u64 	{%rd237, %rd238}, [%rd236];
	mul.lo.s64 	%rd239, %rd237, -8663945395140668459;
	mul.lo.s64 	%rd240, %rd237, -8601547726154366976;
	shr.u64 	%rd241, %rd239, 33;
	or.b64  	%rd242, %rd241, %rd240;
	mul.lo.s64 	%rd243, %rd242, 5545529020109919103;
	xor.b64  	%rd244, %rd243, %rd333;
	mov.b64 	{%r145, %r146}, %rd244;
	shf.l.wrap.b32 	%r147, %r145, %r146, 27;
	shf.l.wrap.b32 	%r148, %r146, %r145, 27;
	mov.b64 	%rd245, {%r148, %r147};
	add.s64 	%rd246, %rd245, %rd40;
	mad.lo.s64 	%rd333, %rd246, 5, 1390208809;
	mul.lo.s64 	%rd247, %rd238, 5545529020109919103;
	mul.lo.s64 	%rd248, %rd238, 5659660229084708864;
	shr.u64 	%rd249, %rd247, 31;
	or.b64  	%rd250, %rd249, %rd248;
	mul.lo.s64 	%rd251, %rd250, -8663945395140668459;
	xor.b64  	%rd252, %rd251, %rd40;
	mov.b64 	{%r149, %r150}, %rd252;
	shf.l.wrap.b32 	%r151, %r149, %r150, 31;
	shf.l.wrap.b32 	%r152, %r150, %r149, 31;
	mov.b64 	%rd253, {%r152, %r151};
	add.s64 	%rd254, %rd333, %rd253;
	mad.lo.s64 	%rd40, %rd254, 5, 944331445;
$L__BB3_27:
	and.b32  	%r37, %r164, 15;
	setp.eq.s32 	%p20, %r37, 0;
	@%p20 bra 	$L__BB3_59;
	cvt.u32.u16 	%r153, %rs1;
	and.b32  	%r154, %r153, 15;
	neg.s32 	%r177, %r154;
	shr.u32 	%r155, %r164, 4;
	and.b32  	%r156, %r155, 134217727;
	mul.wide.u32 	%rd256, %r156, 16;
	add.s64 	%rd41, %rd1, %rd256;
	mov.b64 	%rd338, 0;
$L__BB3_29:
	add.s64 	%rd257, %rd41, %rd338;
	ld.local.u8 	%rs9, [%rd257];
	add.s64 	%rd258, %rd3, %rd338;
	st.local.u8 	[%rd258], %rs9;
	add.s32 	%r177, %r177, 1;
	setp.ne.s32 	%p21, %r177, 0;
	add.s64 	%rd338, %rd338, 1;
	@%p21 bra 	$L__BB3_29;
	mov.b64 	%rd259, 0;
	setp.gt.s32 	%p22, %r37, 7;
	@%p22 bra 	$L__BB3_37;
	setp.gt.s32 	%p30, %r37, 3;
	@%p30 bra 	$L__BB3_34;
	setp.eq.s32 	%p34, %r37, 1;
	@%p34 bra 	$L__BB3_58;
	setp.eq.s32 	%p35, %r37, 2;
	@%p35 bra 	$L__BB3_57;
	bra.uni 	$L__BB3_56;
$L__BB3_34:
	setp.gt.s32 	%p31, %r37, 5;
	@%p31 bra 	$L__BB3_36;
	setp.eq.s32 	%p33, %r37, 4;
	@%p33 bra 	$L__BB3_55;
	bra.uni 	$L__BB3_54;
$L__BB3_36:
	setp.eq.s32 	%p32, %r37, 6;
	@%p32 bra 	$L__BB3_53;
	bra.uni 	$L__BB3_52;
$L__BB3_37:
	setp.gt.s32 	%p23, %r37, 11;
	@%p23 bra 	$L__BB3_41;
	setp.gt.s32 	%p27, %r37, 9;
	@%p27 bra 	$L__BB3_40;
	setp.eq.s32 	%p29, %r37, 8;
	@%p29 bra 	$L__BB3_51;
	bra.uni 	$L__BB3_50;
$L__BB3_40:
	setp.eq.s32 	%p28, %r37, 10;
	@%p28 bra 	$L__BB3_49;
	bra.uni 	$L__BB3_48;
$L__BB3_41:
	setp.gt.s32 	%p24, %r37, 13;
	@%p24 bra 	$L__BB3_43;
	setp.eq.s32 	%p26, %r37, 12;
	@%p26 bra 	$L__BB3_47;
	bra.uni 	$L__BB3_46;
$L__BB3_43:
	setp.eq.s32 	%p25, %r37, 14;
	@%p25 bra 	$L__BB3_45;
	ld.local.u8 	%rd260, [%rd3+14];
	shl.b64 	%rd259, %rd260, 48;
$L__BB3_45:
	ld.local.u8 	%rd261, [%rd3+13];
	shl.b64 	%rd262, %rd261, 40;
	xor.b64  	%rd259, %rd262, %rd259;
$L__BB3_46:
	ld.local.u8 	%rd263, [%rd3+12];
	shl.b64 	%rd264, %rd263, 32;
	xor.b64  	%rd259, %rd264, %rd259;
$L__BB3_47:
	ld.local.u8 	%r157, [%rd3+11];
	mul.wide.u32 	%rd265, %r157, 16777216;
	xor.b64  	%rd259, %rd265, %rd259;
$L__BB3_48:
	ld.local.u8 	%r158, [%rd3+10];
	mul.wide.u32 	%rd266, %r158, 65536;
	xor.b64  	%rd259, %rd266, %rd259;
$L__BB3_49:
	ld.local.u8 	%r159, [%rd3+9];
	mul.wide.u32 	%rd267, %r159, 256;
	xor.b64  	%rd259, %rd267, %rd259;
$L__BB3_50:
	ld.local.u8 	%rd268, [%rd3+8];
	xor.b64  	%rd269, %rd259, %rd268;
	mul.lo.s64 	%rd270, %rd269, 5545529020109919103;
	mul.lo.s64 	%rd271, %rd269, 5659660229084708864;
	shr.u64 	%rd272, %rd270, 31;
	or.b64  	%rd273, %rd272, %rd271;
	mul.lo.s64 	%rd274, %rd273, -8663945395140668459;
	xor.b64  	%rd40, %rd274, %rd40;
$L__BB3_51:
	ld.local.u8 	%rd275, [%rd3+7];
	shl.b64 	%rd259, %rd275, 56;
$L__BB3_52:
	ld.local.u8 	%rd276, [%rd3+6];
	shl.b64 	%rd277, %rd276, 48;
	xor.b64  	%rd259, %rd277, %rd259;
$L__BB3_53:
	ld.local.u8 	%rd278, [%rd3+5];
	shl.b64 	%rd279, %rd278, 40;
	xor.b64  	%rd259, %rd279, %rd259;
$L__BB3_54:
	ld.local.u8 	%rd280, [%rd3+4];
	shl.b64 	%rd281, %rd280, 32;
	xor.b64  	%rd259, %rd281, %rd259;
$L__BB3_55:
	ld.local.u8 	%r160, [%rd3+3];
	mul.wide.u32 	%rd282, %r160, 16777216;
	xor.b64  	%rd259, %rd282, %rd259;
$L__BB3_56:
	ld.local.u8 	%r161, [%rd3+2];
	mul.wide.u32 	%rd283, %r161, 65536;
	xor.b64  	%rd259, %rd283, %rd259;
$L__BB3_57:
	ld.local.u8 	%r162, [%rd3+1];
	mul.wide.u32 	%rd284, %r162, 256;
	xor.b64  	%rd259, %rd284, %rd259;
$L__BB3_58:
	ld.local.u8 	%rd285, [%rd3];
	xor.b64  	%rd286, %rd259, %rd285;
	mul.lo.s64 	%rd287, %rd286, -8663945395140668459;
	mul.lo.s64 	%rd288, %rd286, -8601547726154366976;
	shr.u64 	%rd289, %rd287, 33;
	or.b64  	%rd290, %rd289, %rd288;
	mul.lo.s64 	%rd291, %rd290, 5545529020109919103;
	xor.b64  	%rd333, %rd291, %rd333;
$L__BB3_59:
	cvt.u64.u32 	%rd292, %r164;
	xor.b64  	%rd293, %rd333, %rd292;
	xor.b64  	%rd294, %rd40, %rd292;
	add.s64 	%rd295, %rd294, %rd293;
	add.s64 	%rd296, %rd295, %rd294;
	shr.u64 	%rd297, %rd295, 33;
	xor.b64  	%rd298, %rd297, %rd295;
	mul.lo.s64 	%rd299, %rd298, -49064778989728563;
	shr.u64 	%rd300, %rd299, 33;
	xor.b64  	%rd301, %rd300, %rd299;
	mul.lo.s64 	%rd302, %rd301, -4265267296055464877;
	shr.u64 	%rd303, %rd302, 33;
	xor.b64  	%rd304, %rd303, %rd302;
	shr.u64 	%rd305, %rd296, 33;
	xor.b64  	%rd306, %rd305, %rd296;
	mul.lo.s64 	%rd307, %rd306, -49064778989728563;
	shr.u64 	%rd308, %rd307, 33;
	xor.b64  	%rd309, %rd308, %rd307;
	mul.lo.s64 	%rd310, %rd309, -4265267296055464877;
	shr.u64 	%rd311, %rd310, 33;
	xor.b64  	%rd312, %rd311, %rd310;
	add.s64 	%rd313, %rd312, %rd304;
	add.s64 	%rd314, %rd313, %rd312;
	mul.wide.s32 	%rd315, %r12, 64;
	add.s64 	%rd316, %rd4, %rd315;
	st.global.u64 	[%rd316], %rd313;
	st.global.u64 	[%rd316+64], %rd314;
$L__BB3_60:
	ret;

}
	// .globl	_Z9set_bloomPbS_Pmiii
.visible .entry _Z9set_bloomPbS_Pmiii(
	.param .u64 .ptr .align 1 _Z9set_bloomPbS_Pmiii_param_0,
	.param .u64 .ptr .align 1 _Z9set_bloomPbS_Pmiii_param_1,
	.param .u64 .ptr .align 1 _Z9set_bloomPbS_Pmiii_param_2,
	.param .u32 _Z9set_bloomPbS_Pmiii_param_3,
	.param .u32 _Z9set_bloomPbS_Pmiii_param_4,
	.param .u32 _Z9set_bloomPbS_Pmiii_param_5
)
{
	.reg .pred 	%p<6>;
	.reg .b16 	%rs<3>;
	.reg .b32 	%r<10>;
	.reg .b64 	%rd<23>;

	ld.param.u64 	%rd6, [_Z9set_bloomPbS_Pmiii_param_0];
	ld.param.u64 	%rd7, [_Z9set_bloomPbS_Pmiii_param_1];
	ld.param.u64 	%rd8, [_Z9set_bloomPbS_Pmiii_param_2];
	ld.param.s32 	%rd1, [_Z9set_bloomPbS_Pmiii_param_3];
	ld.param.u32 	%r3, [_Z9set_bloomPbS_Pmiii_param_4];
	ld.param.u32 	%r4, [_Z9set_bloomPbS_Pmiii_param_5];
	mov.u32 	%r1, %ctaid.x;
	mov.u32 	%r2, %tid.x;
	setp.ge.s32 	%p1, %r1, %r4;
	@%p1 bra 	$L__BB4_6;
	cvta.to.global.u64 	%rd9, %rd7;
	cvt.u64.u32 	%rd10, %r1;
	add.s64 	%rd11, %rd9, %rd10;
	ld.global.u8 	%rs1, [%rd11];
	setp.ne.s16 	%p2, %rs1, 1;
	setp.ge.s32 	%p3, %r2, %r3;
	or.pred  	%p4, %p3, %p2;
	@%p4 bra 	$L__BB4_6;
	shl.b32 	%r5, %r1, 1;
	mul.wide.u32 	%rd12, %r5, 64;
	cvta.to.global.u64 	%rd13, %rd8;
	add.s64 	%rd14, %rd13, %rd12;
	ld.global.u64 	%rd15, [%rd14];
	ld.global.u64 	%rd16, [%rd14+64];
	and.b32  	%r6, %r2, 255;
	cvt.u64.u32 	%rd17, %r6;
	mad.lo.s64 	%rd2, %rd16, %rd17, %rd15;
	or.b64  	%rd18, %rd2, %rd1;
	and.b64  	%rd19, %rd18, -4294967296;
	setp.ne.s64 	%p5, %rd19, 0;
	@%p5 bra 	$L__BB4_4;
	cvt.u32.u64 	%r7, %rd1;
	cvt.u32.u64 	%r8, %rd2;
	rem.u32 	%r9, %r8, %r7;
	cvt.u64.u32 	%rd22, %r9;
	bra.uni 	$L__BB4_5;
$L__BB4_4:
	rem.u64 	%rd22, %rd2, %rd1;
$L__BB4_5:
	cvta.to.global.u64 	%rd20, %rd6;
	add.s64 	%rd21, %rd20, %rd22;
	mov.b16 	%rs2, 1;
	st.global.u8 	[%rd21], %rs2;
$L__BB4_6:
	ret;

}
	// .globl	_Z11check_bloomPiPbS0_Pmiii
.visible .entry _Z11check_bloomPiPbS0_Pmiii(
	.param .u64 .ptr .align 1 _Z11check_bloomPiPbS0_Pmiii_param_0,
	.param .u64 .ptr .align 1 _Z11check_bloomPiPbS0_Pmiii_param_1,
	.param .u64 .ptr .align 1 _Z11check_bloomPiPbS0_Pmiii_param_2,
	.param .u64 .ptr .align 1 _Z11check_bloomPiPbS0_Pmiii_param_3,
	.param .u32 _Z11check_bloomPiPbS0_Pmiii_param_4,
	.param .u32 _Z11check_bloomPiPbS0_Pmiii_param_5,
	.param .u32 _Z11check_bloomPiPbS0_Pmiii_param_6
)
{
	.reg .pred 	%p<8>;
	.reg .b16 	%rs<3>;
	.reg .b32 	%r<12>;
	.reg .b64 	%rd<25>;

	ld.param.u64 	%rd10, [_Z11check_bloomPiPbS0_Pmiii_param_0];
	ld.param.u64 	%rd7, [_Z11check_bloomPiPbS0_Pmiii_param_1];
	ld.param.u64 	%rd8, [_Z11check_bloomPiPbS0_Pmiii_param_2];
	ld.param.u64 	%rd9, [_Z11check_bloomPiPbS0_Pmiii_param_3];
	ld.param.s32 	%rd2, [_Z11check_bloomPiPbS0_Pmiii_param_4];
	ld.param.u32 	%r3, [_Z11check_bloomPiPbS0_Pmiii_param_5];
	ld.param.u32 	%r4, [_Z11check_bloomPiPbS0_Pmiii_param_6];
	cvta.to.global.u64 	%rd1, %rd10;
	mov.u32 	%r1, %ctaid.x;
	mov.u32 	%r2, %tid.x;
	setp.ge.s32 	%p1, %r1, %r4;
	@%p1 bra 	$L__BB5_8;
	ld.global.u32 	%r5, [%rd1];
	setp.ne.s32 	%p2, %r5, 0;
	@%p2 bra 	$L__BB5_8;
	cvt.u64.u32 	%rd11, %r1;
	cvta.to.global.u64 	%rd12, %rd8;
	add.s64 	%rd13, %rd12, %rd11;
	ld.global.u8 	%rs1, [%rd13];
	setp.ne.s16 	%p3, %rs1, 1;
	setp.ge.s32 	%p4, %r2, %r3;
	or.pred  	%p5, %p4, %p3;
	@%p5 bra 	$L__BB5_8;
	shl.b32 	%r6, %r1, 1;
	mul.wide.u32 	%rd14, %r6, 64;
	cvta.to.global.u64 	%rd15, %rd9;
	add.s64 	%rd16, %rd15, %rd14;
	ld.global.u64 	%rd17, [%rd16];
	ld.global.u64 	%rd18, [%rd16+64];
	and.b32  	%r7, %r2, 255;
	cvt.u64.u32 	%rd19, %r7;
	mad.lo.s64 	%rd3, %rd18, %rd19, %rd17;
	or.b64  	%rd20, %rd3, %rd2;
	and.b64  	%rd21, %rd20, -4294967296;
	setp.ne.s64 	%p6, %rd21, 0;
	@%p6 bra 	$L__BB5_5;
	cvt.u32.u64 	%r8, %rd2;
	cvt.u32.u64 	%r9, %rd3;
	rem.u32 	%r10, %r9, %r8;
	cvt.u64.u32 	%rd24, %r10;
	bra.uni 	$L__BB5_6;
$L__BB5_5:
	rem.u64 	%rd24, %rd3, %rd2;
$L__BB5_6:
	cvta.to.global.u64 	%rd22, %rd7;
	add.s64 	%rd23, %rd22, %rd24;
	ld.global.u8 	%rs2, [%rd23];
	setp.ne.s16 	%p7, %rs2, 0;
	@%p7 bra 	$L__BB5_8;
	atom.global.add.u32 	%r11, [%rd1], 1;
$L__BB5_8:
	ret;

}
	// .globl	_Z14get_neighboursiPiPbPmS0_iiil
.visible .entry _Z14get_neighboursiPiPbPmS0_iiil(
	.param .u32 _Z14get_neighboursiPiPbPmS0_iiil_param_0,
	.param .u64 .ptr .align 1 _Z14get_neighboursiPiPbPmS0_iiil_param_1,
	.param .u64 .ptr .align 1 _Z14get_neighboursiPiPbPmS0_iiil_param_2,
	.param .u64 .ptr .align 1 _Z14get_neighboursiPiPbPmS0_iiil_param_3,
	.param .u64 .ptr .align 1 _Z14get_neighboursiPiPbPmS0_iiil_param_4,
	.param .u32 _Z14get_neighboursiPiPbPmS0_iiil_param_5,
	.param .u32 _Z14get_neighboursiPiPbPmS0_iiil_param_6,
	.param .u32 _Z14get_neighboursiPiPbPmS0_iiil_param_7,
	.param .u64 _Z14get_neighboursiPiPbPmS0_iiil_param_8
)
{
	.local .align 16 .b8 	__local_depot6[176];
	.reg .b64 	%SP;
	.reg .b64 	%SPL;
	.reg .pred 	%p<312>;
	.reg .b16 	%rs<88>;
	.reg .b32 	%r<1271>;
	.reg .b32 	%f<8>;
	.reg .b64 	%rd<2482>;

	mov.u64 	%SPL, __local_depot6;
	ld.param.u32 	%r303, [_Z14get_neighboursiPiPbPmS0_iiil_param_0];
	ld.param.u64 	%rd487, [_Z14get_neighboursiPiPbPmS0_iiil_param_3];
	ld.param.u64 	%rd489, [_Z14get_neighboursiPiPbPmS0_iiil_param_4];
	ld.param.u32 	%r305, [_Z14get_neighboursiPiPbPmS0_iiil_param_6];
	ld.param.u32 	%r306, [_Z14get_neighboursiPiPbPmS0_iiil_param_7];
	cvta.to.global.u64 	%rd1, %rd489;
	cvta.to.global.u64 	%rd2, %rd487;
	add.u64 	%rd3, %SPL, 16;
	add.u64 	%rd4, %SPL, 48;
	add.u64 	%rd5, %SPL, 0;
	add.u64 	%rd6, %SPL, 32;
	add.u64 	%rd7, %SPL, 0;
	add.u64 	%rd8, %SPL, 48;
	add.u64 	%rd9, %SPL, 32;
	add.u64 	%rd10, %SPL, 16;
	mov.u32 	%r1, %tid.x;
	setp.ge.s32 	%p1, %r1, %r306;
	@%p1 bra 	$L__BB6_514;
	ld.param.u64 	%rd2223, [_Z14get_neighboursiPiPbPmS0_iiil_param_8];
	setp.ge.s32 	%p2, %r1, %r303;
	selp.u32 	%r307, 1, 0, %p2;
	add.s32 	%r2, %r1, %r307;
	add.s32 	%r1205, %r306, %r303;
	add.s32 	%r308, %r1205, -1;
	add.s32 	%r4, %r306, %r2;
	add.s32 	%r1204, %r4, -1;
	cvt.s64.s32 	%rd498, %r308;
	setp.gt.s64 	%p3, %rd2223, %rd498;
	cvt.u64.u32 	%rd499, %r1204;
	setp.gt.s64 	%p4, %rd2223, %rd499;
	xor.pred  	%p5, %p3, %p4;
	not.pred 	%p6, %p5;
	@%p6 bra 	$L__BB6_218;
	setp.le.s32 	%p7, %r303, %r2;
	@%p7 bra 	$L__BB6_84;
	shr.s32 	%r1205, %r1205, 1;
	add.s32 	%r532, %r1205, -1;
	mad.lo.s32 	%r533, %r532, %r306, %r303;
	shl.b32 	%r1150, %r533, 1;
	setp.eq.s32 	%p86, %r1150, 0;
	mov.b32 	%r1149, 0;
	@%p86 bra 	$L__BB6_6;
	mov.b32 	%r1149, 0;
	mov.u32 	%r1148, %r1150;
$L__BB6_5:
	add.s32 	%r1149, %r1149, 1;
	mul.hi.s32 	%r535, %r1148, 1717986919;
	shr.u32 	%r536, %r535, 31;
	shr.s32 	%r537, %r535, 2;
	add.s32 	%r12, %r537, %r536;
	add.s32 	%r538, %r1148, 9;
	setp.lt.u32 	%p87, %r538, 19;
	mov.u32 	%r1148, %r12;
	@%p87 bra 	$L__BB6_6;
	bra.uni 	$L__BB6_5;
$L__BB6_6:
	setp.eq.s32 	%p88, %r1150, 0;
	mov.b64 	%rd2224, 0;
	@%p88 bra 	$L__BB6_10;
	mov.b32 	%r1151, 0;
$L__BB6_8:
	mul.hi.s32 	%r540, %r1150, 1717986919;
	shr.u32 	%r541, %r540, 31;
	shr.s32 	%r542, %r540, 2;
	add.s32 	%r15, %r542, %r541;
	mul.lo.s32 	%r543, %r15, 10;
	sub.s32 	%r544, %r1150, %r543;
	cvt.u16.u32 	%rs20, %r544;
	add.s16 	%rs21, %rs20, 48;
	not.b32 	%r545, %r1151;
	add.s32 	%r546, %r1149, %r545;
	cvt.s64.s32 	%rd974, %r546;
	add.s64 	%rd975, %rd3, %rd974;
	st.local.u8 	[%rd975], %rs21;
	add.s32 	%r1151, %r1151, 1;
	add.s32 	%r547, %r1150, 9;
	setp.gt.u32 	%p89, %r547, 18;
	mov.u32 	%r1150, %r15;
	@%p89 bra 	$L__BB6_8;
	cvt.u64.u32 	%rd2224, %r1151;
$L__BB6_10:
	add.s64 	%rd976, %rd3, %rd2224;
	mov.b16 	%rs22, 48;
	st.local.u8 	[%rd976], %rs22;
	setp.eq.s32 	%p90, %r1149, 0;
	@%p90 bra 	$L__BB6_23;
	and.b32  	%r17, %r1149, 15;
	setp.lt.u32 	%p91, %r1149, 16;
	mov.b32 	%r1154, 0;
	@%p91 bra 	$L__BB6_14;
	and.b32  	%r1154, %r1149, -16;
	mov.b32 	%r1152, 0;
$L__BB6_13:
	.pragma "nounroll";
	cvt.u64.u32 	%rd977, %r1152;
	add.s64 	%rd978, %rd3, %rd977;
	ld.local.v4.b32 	{%r550, %r551, %r552, %r553}, [%rd978];
	add.s64 	%rd979, %rd7, %rd977;
	st.local.v4.b32 	[%rd979], {%r550, %r551, %r552, %r553};
	add.s32 	%r1152, %r1152, 16;
	setp.ne.s32 	%p92, %r1152, %r1154;
	@%p92 bra 	$L__BB6_13;
$L__BB6_14:
	setp.eq.s32 	%p93, %r17, 0;
	@%p93 bra 	$L__BB6_23;
	and.b32  	%r22, %r1149, 7;
	setp.lt.u32 	%p94, %r17, 8;
	@%p94 bra 	$L__BB6_17;
	cvt.u64.u32 	%rd980, %r1154;
	add.s64 	%rd981, %rd3, %rd980;
	ld.local.u8 	%rs23, [%rd981];
	add.s64 	%rd982, %rd7, %rd980;
	st.local.u8 	[%rd982], %rs23;
	ld.local.u8 	%rs24, [%rd981+1];
	st.local.u8 	[%rd982+1], %rs24;
	ld.local.u8 	%rs25, [%rd981+2];
	st.local.u8 	[%rd982+2], %rs25;
	ld.local.u8 	%rs26, [%rd981+3];
	st.local.u8 	[%rd982+3], %rs26;
	ld.local.u8 	%rs27, [%rd981+4];
	st.local.u8 	[%rd982+4], %rs27;
	ld.local.u8 	%rs28, [%rd981+5];
	st.local.u8 	[%rd982+5], %rs28;
	ld.local.u8 	%rs29, [%rd981+6];
	st.local.u8 	[%rd982+6], %rs29;
	ld.local.u8 	%rs30, [%rd981+7];
	st.local.u8 	[%rd982+7], %rs30;
	add.s32 	%r1154, %r1154, 8;
$L__BB6_17:
	setp.eq.s32 	%p95, %r22, 0;
	@%p95 bra 	$L__BB6_23;
	and.b32  	%r25, %r1149, 3;
	setp.lt.u32 	%p96, %r22, 4;
	@%p96 bra 	$L__BB6_20;
	cvt.u64.u32 	%rd983, %r1154;
	add.s64 	%rd984, %rd3, %rd983;
	ld.local.u8 	%rs31, [%rd984];
	add.s64 	%rd985, %rd7, %rd983;
	st.local.u8 	[%rd985], %rs31;
	ld.local.u8 	%rs32, [%rd984+1];
	st.local.u8 	[%rd985+1], %rs32;
	ld.local.u8 	%rs33, [%rd984+2];
	st.local.u8 	[%rd985+2], %rs33;
	ld.local.u8 	%rs34, [%rd984+3];
	st.local.u8 	[%rd985+3], %rs34;
	add.s32 	%r1154, %r1154, 4;
$L__BB6_20:
	setp.eq.s32 	%p97, %r25, 0;
	@%p97 bra 	$L__BB6_23;
	mov.b32 	%r1157, 0;
$L__BB6_22:
	.pragma "nounroll";
	cvt.u64.u32 	%rd986, %r1154;
	add.s64 	%rd987, %rd3, %rd986;
	ld.local.u8 	%rs35, [%rd987];
	add.s64 	%rd988, %rd7, %rd986;
	st.local.u8 	[%rd988], %rs35;
	add.s32 	%r1154, %r1154, 1;
	add.s32 	%r1157, %r1157, 1;
	setp.ne.s32 	%p98, %r1157, %r25;
	@%p98 bra 	$L__BB6_22;
$L__BB6_23:
	setp.eq.s32 	%p99, %r1149, 0;
	@%p99 bra 	$L__BB6_36;
	setp.lt.u32 	%p100, %r1149, 16;
	mov.b32 	%r1158, 0;
	@%p100 bra 	$L__BB6_27;
	mov.b32 	%r1163, 0;
	and.b32  	%r1158, %r1149, -16;
$L__BB6_26:
	.pragma "nounroll";
	cvt.u64.u32 	%rd989, %r1163;
	add.s64 	%rd990, %rd7, %rd989;
	ld.local.v4.b32 	{%r557, %r558, %r559, %r560}, [%rd990];
	bfe.u32 	%r561, %r560, 16, 8;
	bfe.u32 	%r562, %r560, 24, 8;
	bfe.u32 	%r563, %r560, 0, 8;
	bfe.u32 	%r564, %r560, 8, 8;
	bfe.u32 	%r565, %r559, 16, 8;
	bfe.u32 	%r566, %r559, 24, 8;
	bfe.u32 	%r567, %r559, 0, 8;
	bfe.u32 	%r568, %r559, 8, 8;
	bfe.u32 	%r569, %r558, 16, 8;
	bfe.u32 	%r570, %r558, 24, 8;
	bfe.u32 	%r571, %r558, 0, 8;
	bfe.u32 	%r572, %r558, 8, 8;
	bfe.u32 	%r573, %r557, 16, 8;
	bfe.u32 	%r574, %r557, 24, 8;
	bfe.u32 	%r575, %r557, 0, 8;
	bfe.u32 	%r576, %r557, 8, 8;
	mul.wide.u32 	%rd991, %r1163, 8;
	add.s64 	%rd992, %rd8, %rd991;
	cvt.u64.u32 	%rd993, %r576;
	and.b64  	%rd994, %rd993, 255;
	cvt.u64.u32 	%rd995, %r575;
	and.b64  	%rd996, %rd995, 255;
	st.local.v2.u64 	[%rd992], {%rd996, %rd994};
	cvt.u64.u32 	%rd997, %r574;
	and.b64  	%rd998, %rd997, 255;
	cvt.u64.u32 	%rd999, %r573;
	and.b64  	%rd1000, %rd999, 255;
	st.local.v2.u64 	[%rd992+16], {%rd1000, %rd998};
	cvt.u64.u32 	%rd1001, %r572;
	and.b64  	%rd1002, %rd1001, 255;
	cvt.u64.u32 	%rd1003, %r571;
	and.b64  	%rd1004, %rd1003, 255;
	st.local.v2.u64 	[%rd992+32], {%rd1004, %rd1002};
	cvt.u64.u32 	%rd1005, %r570;
	and.b64  	%rd1006, %rd1005, 255;
	cvt.u64.u32 	%rd1007, %r569;
	and.b64  	%rd1008, %rd1007, 255;
	st.local.v2.u64 	[%rd992+48], {%rd1008, %rd1006};
	cvt.u64.u32 	%rd1009, %r568;
	and.b64  	%rd1010, %rd1009, 255;
	cvt.u64.u32 	%rd1011, %r567;
	and.b64  	%rd1012, %rd1011, 255;
	st.local.v2.u64 	[%rd992+64], {%rd1012, %rd1010};
	cvt.u64.u32 	%rd1013, %r566;
	and.b64  	%rd1014, %rd1013, 255;
	cvt.u64.u32 	%rd1015, %r565;
	and.b64  	%rd1016, %rd1015, 255;
	st.local.v2.u64 	[%rd992+80], {%rd1016, %rd1014};
	cvt.u64.u32 	%rd1017, %r564;
	and.b64  	%rd1018, %rd1017, 255;
	cvt.u64.u32 	%rd1019, %r563;
	and.b64  	%rd1020, %rd1019, 255;
	st.local.v2.u64 	[%rd992+96], {%rd1020, %rd1018};
	cvt.u64.u32 	%rd1021, %r562;
	and.b64  	%rd1022, %rd1021, 255;
	cvt.u64.u32 	%rd1023, %r561;
	and.b64  	%rd1024, %rd1023, 255;
	st.local.v2.u64 	[%rd992+112], {%rd1024, %rd1022};
	add.s32 	%r1163, %r1163, 16;
	setp.eq.s32 	%p101, %r1163, %r1158;
	@%p101 bra 	$L__BB6_27;
	bra.uni 	$L__BB6_26;
$L__BB6_27:
	and.b32  	%r33, %r1149, 15;
	setp.eq.s32 	%p102, %r33, 0;
	@%p102 bra 	$L__BB6_36;
	and.b32  	%r34, %r1149, 7;
	setp.lt.u32 	%p103, %r33, 8;
	@%p103 bra 	$L__BB6_30;
	cvt.u64.u32 	%rd1025, %r1158;
	add.s64 	%rd1026, %rd7, %rd1025;
	ld.local.u8 	%rd1027, [%rd1026];
	mul.wide.u32 	%rd1028, %r1158, 8;
	add.s64 	%rd1029, %rd8, %rd1028;
	st.local.u64 	[%rd1029], %rd1027;
	ld.local.u8 	%rd1030, [%rd1026+1];
	st.local.u64 	[%rd1029+8], %rd1030;
	ld.local.u8 	%rd1031, [%rd1026+2];
	st.local.u64 	[%rd1029+16], %rd1031;
	ld.local.u8 	%rd1032, [%rd1026+3];
	st.local.u64 	[%rd1029+24], %rd1032;
	ld.local.u8 	%rd1033, [%rd1026+4];
	st.local.u64 	[%rd1029+32], %rd1033;
	ld.local.u8 	%rd1034, [%rd1026+5];
	st.local.u64 	[%rd1029+40], %rd1034;
	ld.local.u8 	%rd1035, [%rd1026+6];
	st.local.u64 	[%rd1029+48], %rd1035;
	ld.local.u8 	%rd1036, [%rd1026+7];
	st.local.u64 	[%rd1029+56], %rd1036;
	add.s32 	%r1158, %r1158, 8;
$L__BB6_30:
	setp.eq.s32 	%p104, %r34, 0;
	@%p104 bra 	$L__BB6_36;
	and.b32  	%r37, %r1149, 3;
	setp.lt.u32 	%p105, %r34, 4;
	@%p105 bra 	$L__BB6_33;
	cvt.u64.u32 	%rd1037, %r1158;
	add.s64 	%rd1038, %rd7, %rd1037;
	ld.local.u8 	%rd1039, [%rd1038];
	mul.wide.u32 	%rd1040, %r1158, 8;
	add.s64 	%rd1041, %rd8, %rd1040;
	st.local.u64 	[%rd1041], %rd1039;
	ld.local.u8 	%rd1042, [%rd1038+1];
	st.local.u64 	[%rd1041+8], %rd1042;
	ld.local.u8 	%rd1043, [%rd1038+2];
	st.local.u64 	[%rd1041+16], %rd1043;
	ld.local.u8 	%rd1044, [%rd1038+3];
	st.local.u64 	[%rd1041+24], %rd1044;
	add.s32 	%r1158, %r1158, 4;
$L__BB6_33:
	setp.eq.s32 	%p106, %r37, 0;
	@%p106 bra 	$L__BB6_36;
	mov.b32 	%r1162, 0;
$L__BB6_35:
	.pragma "nounroll";
	cvt.u64.u32 	%rd1045, %r1158;
	add.s64 	%rd1046, %rd7, %rd1045;
	ld.local.u8 	%rd1047, [%rd1046];
	mul.wide.u32 	%rd1048, %r1158, 8;
	add.s64 	%rd1049, %rd8, %rd1048;
	st.local.u64 	[%rd1049], %rd1047;
	add.s32 	%r1158, %r1158, 1;
	add.s32 	%r1162, %r1162, 1;
	setp.ne.s32 	%p107, %r1162, %r37;
	@%p107 bra 	$L__BB6_35;
$L__BB6_36:
	setp.lt.u32 	%p108, %r1149, 16;
	mov.b64 	%rd2233, 0;
	mov.u64 	%rd26, %rd2233;
	@%p108 bra 	$L__BB6_45;
	shr.u32 	%r579, %r1149, 4;
	add.s32 	%r580, %r579, -1;
	setp.lt.u32 	%p109, %r580, 3;
	mov.b32 	%r1164, 0;
	mov.b64 	%rd26, 0;
	mov.u64 	%rd2233, %rd26;
	@%p109 bra 	$L__BB6_40;
	mov.b32 	%r1166, 0;
	mov.b64 	%rd26, 0;
	and.b32  	%r1164, %r579, 268435452;
$L__BB6_39:
	.pragma "nounroll";
	shl.b32 	%r582, %r1166, 1;
	mul.wide.u32 	%rd1054, %r582, 8;
	add.s64 	%rd1055, %rd8, %rd1054;
	ld.local.v2.u64 	{%rd1056, %rd1057}, [%rd1055];
	mul.lo.s64 	%rd1058, %rd1056, -8663945395140668459;
	mul.lo.s64 	%rd1059, %rd1056, -8601547726154366976;
	shr.u64 	%rd1060, %rd1058, 33;
	or.b64  	%rd1061, %rd1060, %rd1059;
	mul.lo.s64 	%rd1062, %rd1061, 5545529020109919103;
	xor.b64  	%rd1063, %rd1062, %rd2233;
	mov.b64 	{%r583, %r584}, %rd1063;
	shf.l.wrap.b32 	%r585, %r583, %r584, 27;
	shf.l.wrap.b32 	%r586, %r584, %r583, 27;
	mov.b64 	%rd1064, {%r586, %r585};
	add.s64 	%rd1065, %rd1064, %rd26;
	mad.lo.s64 	%rd1066, %rd1065, 5, 1390208809;
	mul.lo.s64 	%rd1067, %rd1057, 5545529020109919103;
	mul.lo.s64 	%rd1068, %rd1057, 5659660229084708864;
	shr.u64 	%rd1069, %rd1067, 31;
	or.b64  	%rd1070, %rd1069, %rd1068;
	mul.lo.s64 	%rd1071, %rd1070, -8663945395140668459;
	xor.b64  	%rd1072, %rd1071, %rd26;
	mov.b64 	{%r587, %r588}, %rd1072;
	shf.l.wrap.b32 	%r589, %r587, %r588, 31;
	shf.l.wrap.b32 	%r590, %r588, %r587, 31;
	mov.b64 	%rd1073, {%r590, %r589};
	add.s64 	%rd1074, %rd1066, %rd1073;
	mad.lo.s64 	%rd1075, %rd1074, 5, 944331445;
	ld.local.v2.u64 	{%rd1076, %rd1077}, [%rd1055+16];
	mul.lo.s64 	%rd1078, %rd1076, -8663945395140668459;
	mul.lo.s64 	%rd1079, %rd1076, -8601547726154366976;
	shr.u64 	%rd1080, %rd1078, 33;
	or.b64  	%rd1081, %rd1080, %rd1079;
	mul.lo.s64 	%rd1082, %rd1081, 5545529020109919103;
	xor.b64  	%rd1083, %rd1082, %rd1066;
	mov.b64 	{%r591, %r592}, %rd1083;
	shf.l.wrap.b32 	%r593, %r591, %r592, 27;
	shf.l.wrap.b32 	%r594, %r592, %r591, 27;
	mov.b64 	%rd1084, {%r594, %r593};
	add.s64 	%rd1085, %rd1084, %rd1075;
	mad.lo.s64 	%rd1086, %rd1085, 5, 1390208809;
	mul.lo.s64 	%rd1087, %rd1077, 5545529020109919103;
	mul.lo.s64 	%rd1088, %rd1077, 5659660229084708864;
	shr.u64 	%rd1089, %rd1087, 31;
	or.b64  	%rd1090, %rd1089, %rd1088;
	mul.lo.s64 	%rd1091, %rd1090, -8663945395140668459;
	xor.b64  	%rd1092, %rd1091, %rd1075;
	mov.b64 	{%r595, %r596}, %rd1092;
	shf.l.wrap.b32 	%r597, %r595, %r596, 31;
	shf.l.wrap.b32 	%r598, %r596, %r595, 31;
	mov.b64 	%rd1093, {%r598, %r597};
	add.s64 	%rd1094, %rd1086, %rd1093;
	mad.lo.s64 	%rd1095, %rd1094, 5, 944331445;
	ld.local.v2.u64 	{%rd1096, %rd1097}, [%rd1055+32];
	mul.lo.s64 	%rd1098, %rd1096, -8663945395140668459;
	mul.lo.s64 	%rd1099, %rd1096, -8601547726154366976;
	shr.u64 	%rd1100, %rd1098, 33;
	or.b64  	%rd1101, %rd1100, %rd1099;
	mul.lo.s64 	%rd1102, %rd1101, 5545529020109919103;
	xor.b64  	%rd1103, %rd1102, %rd1086;
	mov.b64 	{%r599, %r600}, %rd1103;
	shf.l.wrap.b32 	%r601, %r599, %r600, 27;
	shf.l.wrap.b32 	%r602, %r600, %r599, 27;
	mov.b64 	%rd1104, {%r602, %r601};
	add.s64 	%rd1105, %rd1104, %rd1095;
	mad.lo.s64 	%rd1106, %rd1105, 5, 1390208809;
	mul.lo.s64 	%rd1107, %rd1097, 5545529020109919103;
	mul.lo.s64 	%rd1108, %rd1097, 5659660229084708864;
	shr.u64 	%rd1109, %rd1107, 31;
	or.b64  	%rd1110, %rd1109, %rd1108;
	mul.lo.s64 	%rd1111, %rd1110, -8663945395140668459;
	xor.b64  	%rd1112, %rd1111, %rd1095;
	mov.b64 	{%r603, %r604}, %rd1112;
	shf.l.wrap.b32 	%r605, %r603, %r604, 31;
	shf.l.wrap.b32 	%r606, %r604, %r603, 31;
	mov.b64 	%rd1113, {%r606, %r605};
	add.s64 	%rd1114, %rd1106, %rd1113;
	mad.lo.s64 	%rd1115, %rd1114, 5, 944331445;
	ld.local.v2.u64 	{%rd1116, %rd1117}, [%rd1055+48];
	mul.lo.s64 	%rd1118, %rd1116, -8663945395140668459;
	mul.lo.s64 	%rd1119, %rd1116, -8601547726154366976;
	shr.u64 	%rd1120, %rd1118, 33;
	or.b64  	%rd1121, %rd1120, %rd1119;
	mul.lo.s64 	%rd1122, %rd1121, 5545529020109919103;
	xor.b64  	%rd1123, %rd1122, %rd1106;
	mov.b64 	{%r607, %r608}, %rd1123;
	shf.l.wrap.b32 	%r609, %r607, %r608, 27;
	shf.l.wrap.b32 	%r610, %r608, %r607, 27;
	mov.b64 	%rd1124, {%r610, %r609};
	add.s64 	%rd1125, %rd1124, %rd1115;
	mad.lo.s64 	%rd2233, %rd1125, 5, 1390208809;
	mul.lo.s64 	%rd1126, %rd1117, 5545529020109919103;
	mul.lo.s64 	%rd1127, %rd1117, 5659660229084708864;
	shr.u64 	%rd1128, %rd1126, 31;
	or.b64  	%rd1129, %rd1128, %rd1127;
	mul.lo.s64 	%rd1130, %rd1129, -8663945395140668459;
	xor.b64  	%rd1131, %rd1130, %rd1115;
	mov.b64 	{%r611, %r612}, %rd1131;
	shf.l.wrap.b32 	%r613, %r611, %r612, 31;
	shf.l.wrap.b32 	%r614, %r612, %r611, 31;
	mov.b64 	%rd1132, {%r614, %r613};
	add.s64 	%rd1133, %rd2233, %rd1132;
	mad.lo.s64 	%rd26, %rd1133, 5, 944331445;
	add.s32 	%r1166, %r1166, 4;
	setp.eq.s32 	%p110, %r1166, %r1164;
	@%p110 bra 	$L__BB6_40;
	bra.uni 	$L__BB6_39;
$L__BB6_40:
	shr.u32 	%r617, %r1149, 4;
	and.b32  	%r616, %r617, 3;
	setp.eq.s32 	%p111, %r616, 0;
	@%p111 bra 	$L__BB6_45;
	setp.eq.s32 	%p112, %r616, 1;
	@%p112 bra 	$L__BB6_43;
	shl.b32 	%r618, %r1164, 1;
	mul.wide.u32 	%rd1135, %r618, 8;
	add.s64 	%rd1136, %rd8, %rd1135;
	ld.local.v2.u64 	{%rd1137, %rd1138}, [%rd1136];
	mul.lo.s64 	%rd1139, %rd1137, -8663945395140668459;
	mul.lo.s64 	%rd1140, %rd1137, -8601547726154366976;
	shr.u64 	%rd1141, %rd1139, 33;
	or.b64  	%rd1142, %rd1141, %rd1140;
	mul.lo.s64 	%rd1143, %rd1142, 5545529020109919103;
	xor.b64  	%rd1144, %rd1143, %rd2233;
	mov.b64 	{%r619, %r620}, %rd1144;
	shf.l.wrap.b32 	%r621, %r619, %r620, 27;
	shf.l.wrap.b32 	%r622, %r620, %r619, 27;
	mov.b64 	%rd1145, {%r622, %r621};
	add.s64 	%rd1146, %rd1145, %rd26;
	mad.lo.s64 	%rd1147, %rd1146, 5, 1390208809;
	mul.lo.s64 	%rd1148, %rd1138, 5545529020109919103;
	mul.lo.s64 	%rd1149, %rd1138, 5659660229084708864;
	shr.u64 	%rd1150, %rd1148, 31;
	or.b64  	%rd1151, %rd1150, %rd1149;
	mul.lo.s64 	%rd1152, %rd1151, -8663945395140668459;
	xor.b64  	%rd1153, %rd1152, %rd26;
	mov.b64 	{%r623, %r624}, %rd1153;
	shf.l.wrap.b32 	%r625, %r623, %r624, 31;
	shf.l.wrap.b32 	%r626, %r624, %r623, 31;
	mov.b64 	%rd1154, {%r626, %r625};
	add.s64 	%rd1155, %rd1147, %rd1154;
	mad.lo.s64 	%rd1156, %rd1155, 5, 944331445;
	ld.local.v2.u64 	{%rd1157, %rd1158}, [%rd1136+16];
	mul.lo.s64 	%rd1159, %rd1157, -8663945395140668459;
	mul.lo.s64 	%rd1160, %rd1157, -8601547726154366976;
	shr.u64 	%rd1161, %rd1159, 33;
	or.b64  	%rd1162, %rd1161, %rd1160;
	mul.lo.s64 	%rd1163, %rd1162, 5545529020109919103;
	xor.b64  	%rd1164, %rd1163, %rd1147;
	mov.b64 	{%r627, %r628}, %rd1164;
	shf.l.wrap.b32 	%r629, %r627, %r628, 27;
	shf.l.wrap.b32 	%r630, %r628, %r627, 27;
	mov.b64 	%rd1165, {%r630, %r629};
	add.s64 	%rd1166, %rd1165, %rd1156;
	mad.lo.s64 	%rd2233, %rd1166, 5, 1390208809;
	mul.lo.s64 	%rd1167, %rd1158, 5545529020109919103;
	mul.lo.s64 	%rd1168, %rd1158, 5659660229084708864;
	shr.u64 	%rd1169, %rd1167, 31;
	or.b64  	%rd1170, %rd1169, %rd1168;
	mul.lo.s64 	%rd1171, %rd1170, -8663945395140668459;
	xor.b64  	%rd1172, %rd1171, %rd1156;
	mov.b64 	{%r631, %r632}, %rd1172;
	shf.l.wrap.b32 	%r633, %r631, %r632, 31;
	shf.l.wrap.b32 	%r634, %r632, %r631, 31;
	mov.b64 	%rd1173, {%r634, %r633};
	add.s64 	%rd1174, %rd2233, %rd1173;
	sub.s32 	%r635, %r618, %r1164;
	add.s32 	%r1164, %r635, 2;
	mad.lo.s64 	%rd26, %rd1174, 5, 944331445;
$L__BB6_43:
	and.b32  	%r636, %r1149, 16;
	setp.eq.s32 	%p113, %r636, 0;
	@%p113 bra 	$L__BB6_45;
	shl.b32 	%r637, %r1164, 1;
	mul.wide.u32 	%rd1175, %r637, 8;
	add.s64 	%rd1176, %rd8, %rd1175;
	ld.local.v2.u64 	{%rd1177, %rd1178}, [%rd1176];
	mul.lo.s64 	%rd1179, %rd1177, -8663945395140668459;
	mul.lo.s64 	%rd1180, %rd1177, -8601547726154366976;
	shr.u64 	%rd1181, %rd1179, 33;
	or.b64  	%rd1182, %rd1181, %rd1180;
	mul.lo.s64 	%rd1183, %rd1182, 5545529020109919103;
	xor.b64  	%rd1184, %rd1183, %rd2233;
	mov.b64 	{%r638, %r639}, %rd1184;
	shf.l.wrap.b32 	%r640, %r638, %r639, 27;
	shf.l.wrap.b32 	%r641, %r639, %r638, 27;
	mov.b64 	%rd1185, {%r641, %r640};
	add.s64 	%rd1186, %rd1185, %rd26;
	mad.lo.s64 	%rd2233, %rd1186, 5, 1390208809;
	mul.lo.s64 	%rd1187, %rd1178, 5545529020109919103;
	mul.lo.s64 	%rd1188, %rd1178, 5659660229084708864;
	shr.u64 	%rd1189, %rd1187, 31;
	or.b64  	%rd1190, %rd1189, %rd1188;
	mul.lo.s64 	%rd1191, %rd1190, -8663945395140668459;
	xor.b64  	%rd1192, %rd1191, %rd26;
	mov.b64 	{%r642, %r643}, %rd1192;
	shf.l.wrap.b32 	%r644, %r642, %r643, 31;
	shf.l.wrap.b32 	%r645, %r643, %r642, 31;
	mov.b64 	%rd1193, {%r645, %r644};
	add.s64 	%rd1194, %rd2233, %rd1193;
	mad.lo.s64 	%rd26, %rd1194, 5, 944331445;
$L__BB6_45:
	and.b32  	%r50, %r1149, 15;
	setp.eq.s32 	%p114, %r50, 0;
	@%p114 bra 	$L__BB6_77;
	and.b32  	%r51, %r1149, 2147483632;
	mov.b32 	%r1167, 0;
$L__BB6_47:
	add.s32 	%r647, %r1167, %r51;
	cvt.u64.u32 	%rd1195, %r647;
	add.s64 	%rd1196, %rd7, %rd1195;
	ld.local.u8 	%rs36, [%rd1196];
	cvt.u64.u32 	%rd1197, %r1167;
	add.s64 	%rd1198, %rd3, %rd1197;
	st.local.u8 	[%rd1198], %rs36;
	add.s32 	%r1167, %r1167, 1;
	setp.ne.s32 	%p115, %r1167, %r50;
	@%p115 bra 	$L__BB6_47;
	mov.b64 	%rd1199, 0;
	setp.gt.s32 	%p116, %r50, 7;
	@%p116 bra 	$L__BB6_55;
	setp.gt.s32 	%p124, %r50, 3;
	@%p124 bra 	$L__BB6_52;
	setp.eq.s32 	%p128, %r50, 1;
	@%p128 bra 	$L__BB6_76;
	setp.eq.s32 	%p129, %r50, 2;
	@%p129 bra 	$L__BB6_75;
	bra.uni 	$L__BB6_74;
$L__BB6_52:
	setp.gt.s32 	%p125, %r50, 5;
	@%p125 bra 	$L__BB6_54;
	setp.eq.s32 	%p127, %r50, 4;
	@%p127 bra 	$L__BB6_73;
	bra.uni 	$L__BB6_72;
$L__BB6_54:
	setp.eq.s32 	%p126, %r50, 6;
	@%p126 bra 	$L__BB6_71;
	bra.uni 	$L__BB6_70;
$L__BB6_55:
	setp.gt.s32 	%p117, %r50, 11;
	@%p117 bra 	$L__BB6_59;
	setp.gt.s32 	%p121, %r50, 9;
	@%p121 bra 	$L__BB6_58;
	setp.eq.s32 	%p123, %r50, 8;
	@%p123 bra 	$L__BB6_69;
	bra.uni 	$L__BB6_68;
$L__BB6_58:
	setp.eq.s32 	%p122, %r50, 10;
	@%p122 bra 	$L__BB6_67;
	bra.uni 	$L__BB6_66;
$L__BB6_59:
	setp.gt.s32 	%p118, %r50, 13;
	@%p118 bra 	$L__BB6_61;
	setp.eq.s32 	%p120, %r50, 12;
	@%p120 bra 	$L__BB6_65;
	bra.uni 	$L__BB6_64;
$L__BB6_61:
	setp.eq.s32 	%p119, %r50, 14;
	@%p119 bra 	$L__BB6_63;
	ld.local.u8 	%rd1200, [%rd3+14];
	shl.b64 	%rd1199, %rd1200, 48;
$L__BB6_63:
	ld.local.u8 	%rd1201, [%rd3+13];
	shl.b64 	%rd1202, %rd1201, 40;
	xor.b64  	%rd1199, %rd1202, %rd1199;
$L__BB6_64:
	ld.local.u8 	%rd1203, [%rd3+12];
	shl.b64 	%rd1204, %rd1203, 32;
	xor.b64  	%rd1199, %rd1204, %rd1199;
$L__BB6_65:
	ld.local.u8 	%r648, [%rd3+11];
	mul.wide.u32 	%rd1205, %r648, 16777216;
	xor.b64  	%rd1199, %rd1205, %rd1199;
$L__BB6_66:
	ld.local.u8 	%r649, [%rd3+10];
	mul.wide.u32 	%rd1206, %r649, 65536;
	xor.b64  	%rd1199, %rd1206, %rd1199;
$L__BB6_67:
	ld.local.u8 	%r650, [%rd3+9];
	mul.wide.u32 	%rd1207, %r650, 256;
	xor.b64  	%rd1199, %rd1207, %rd1199;
$L__BB6_68:
	ld.local.u8 	%rd1208, [%rd3+8];
	xor.b64  	%rd1209, %rd1199, %rd1208;
	mul.lo.s64 	%rd1210, %rd1209, 5545529020109919103;
	mul.lo.s64 	%rd1211, %rd1209, 5659660229084708864;
	shr.u64 	%rd1212, %rd1210, 31;
	or.b64  	%rd1213, %rd1212, %rd1211;
	mul.lo.s64 	%rd1214, %rd1213, -8663945395140668459;
	xor.b64  	%rd26, %rd1214, %rd26;
$L__BB6_69:
	ld.local.u8 	%rd1215, [%rd3+7];
	shl.b64 	%rd1199, %rd1215, 56;
$L__BB6_70:
	ld.local.u8 	%rd1216, [%rd3+6];
	shl.b64 	%rd1217, %rd1216, 48;
	xor.b64  	%rd1199, %rd1217, %rd1199;
$L__BB6_71:
	ld.local.u8 	%rd1218, [%rd3+5];
	shl.b64 	%rd1219, %rd1218, 40;
	xor.b64  	%rd1199, %rd1219, %rd1199;
$L__BB6_72:
	ld.local.u8 	%rd1220, [%rd3+4];
	shl.b64 	%rd1221, %rd1220, 32;
	xor.b64  	%rd1199, %rd1221, %rd1199;
$L__BB6_73:
	ld.local.u8 	%r651, [%rd3+3];
	mul.wide.u32 	%rd1222, %r651, 16777216;
	xor.b64  	%rd1199, %rd1222, %rd1199;
$L__BB6_74:
	ld.local.u8 	%r652, [%rd3+2];
	mul.wide.u32 	%rd1223, %r652, 65536;
	xor.b64  	%rd1199, %rd1223, %rd1199;
$L__BB6_75:
	ld.local.u8 	%r653, [%rd3+1];
	mul.wide.u32 	%rd1224, %r653, 256;
	xor.b64  	%rd1199, %rd1224, %rd1199;
$L__BB6_76:
	ld.local.u8 	%rd1225, [%rd3];
	xor.b64  	%rd1226, %rd1199, %rd1225;
	mul.lo.s64 	%rd1227, %rd1226, -8663945395140668459;
	mul.lo.s64 	%rd1228, %rd1226, -8601547726154366976;
	shr.u64 	%rd1229, %rd1227, 33;
	or.b64  	%rd1230, %rd1229, %rd1228;
	mul.lo.s64 	%rd1231, %rd1230, 5545529020109919103;
	xor.b64  	%rd2233, %rd1231, %rd2233;
$L__BB6_77:
	ld.param.u64 	%rd2218, [_Z14get_neighboursiPiPbPmS0_iiil_param_3];
	cvt.u64.u32 	%rd1232, %r1149;
	xor.b64  	%rd1233, %rd2233, %rd1232;
	xor.b64  	%rd1234, %rd26, %rd1232;
	add.s64 	%rd1235, %rd1234, %rd1233;
	add.s64 	%rd1236, %rd1235, %rd1234;
	shr.u64 	%rd1237, %rd1235, 33;
	xor.b64  	%rd1238, %rd1237, %rd1235;
	mul.lo.s64 	%rd1239, %rd1238, -49064778989728563;
	shr.u64 	%rd1240, %rd1239, 33;
	xor.b64  	%rd1241, %rd1240, %rd1239;
	mul.lo.s64 	%rd1242, %rd1241, -4265267296055464877;
	shr.u64 	%rd1243, %rd1242, 33;
	xor.b64  	%rd1244, %rd1243, %rd1242;
	shr.u64 	%rd1245, %rd1236, 33;
	xor.b64  	%rd1246, %rd1245, %rd1236;
	mul.lo.s64 	%rd1247, %rd1246, -49064778989728563;
	shr.u64 	%rd1248, %rd1247, 33;
	xor.b64  	%rd1249, %rd1248, %rd1247;
	mul.lo.s64 	%rd1250, %rd1249, -4265267296055464877;
	shr.u64 	%rd1251, %rd1250, 33;
	xor.b64  	%rd1252, %rd1251, %rd1250;
	add.s64 	%rd69, %rd1252, %rd1244;
	add.s64 	%rd70, %rd69, %rd1252;
	add.s32 	%r654, %r1205, -1;
	mad.lo.s32 	%r655, %r654, %r306, %r303;
	shl.b32 	%r656, %r655, 2;
	mul.wide.s32 	%rd1253, %r656, 64;
	cvta.to.global.u64 	%rd1254, %rd2218;
	add.s64 	%rd1255, %rd1254, %rd1253;
	st.global.u64 	[%rd1255], %rd69;
	st.global.u64 	[%rd1255+64], %rd70;
	setp.lt.s32 	%p130, %r305, 1;
	@%p130 bra 	$L__BB6_218;
	ld.param.u32 	%r1143, [_Z14get_neighboursiPiPbPmS0_iiil_param_5];
	cvt.s64.s32 	%rd71, %r1143;
	mov.b32 	%r1168, 0;
	bra.uni 	$L__BB6_80;
$L__BB6_79:
	add.s32 	%r1168, %r1168, 1;
	setp.eq.s32 	%p133, %r1168, %r305;
	@%p133 bra 	$L__BB6_218;
$L__BB6_80:
	and.b32  	%r658, %r1168, 255;
	cvt.u64.u32 	%rd1256, %r658;
	mad.lo.s64 	%rd72, %rd70, %rd1256, %rd69;
	or.b64  	%rd1257, %rd72, %rd71;
	and.b64  	%rd1258, %rd1257, -4294967296;
	setp.ne.s64 	%p131, %rd1258, 0;
	@%p131 bra 	$L__BB6_82;
	cvt.u32.u64 	%r659, %rd71;
	cvt.u32.u64 	%r660, %rd72;
	rem.u32 	%r661, %r660, %r659;
	cvt.u64.u32 	%rd2260, %r661;
	bra.uni 	$L__BB6_83;
$L__BB6_82:
	rem.u64 	%rd2260, %rd72, %rd71;
$L__BB6_83:
	add.s64 	%rd1259, %rd1, %rd2260;
	ld.global.u8 	%rs37, [%rd1259];
	setp.ne.s16 	%p132, %rs37, 0;
	@%p132 bra 	$L__BB6_79;
	bra.uni 	$L__BB6_514;
$L__BB6_84:
	shr.u32 	%r309, %r4, 1;
	add.s32 	%r1204, %r309, -1;
	and.b32  	%r310, %r4, -2;
	setp.ne.s32 	%p8, %r4, %r310;
	@%p8 bra 	$L__BB6_154;
	mad.lo.s32 	%r422, %r1204, %r306, %r303;
	shl.b32 	%r1172, %r422, 1;
	setp.eq.s32 	%p46, %r1172, 0;
	mov.b32 	%r1171, 0;
	@%p46 bra 	$L__BB6_88;
	mov.b32 	%r1171, 0;
	mov.u32 	%r1170, %r1172;
$L__BB6_87:
	add.s32 	%r1171, %r1171, 1;
	mul.hi.s32 	%r424, %r1170, 1717986919;
	shr.u32 	%r425, %r424, 31;
	shr.s32 	%r426, %r424, 2;
	add.s32 	%r65, %r426, %r425;
	add.s32 	%r427, %r1170, 9;
	setp.lt.u32 	%p47, %r427, 19;
	mov.u32 	%r1170, %r65;
	@%p47 bra 	$L__BB6_88;
	bra.uni 	$L__BB6_87;
$L__BB6_88:
	setp.eq.s32 	%p48, %r1172, 0;
	mov.b64 	%rd2261, 0;
	@%p48 bra 	$L__BB6_92;
	mov.b32 	%r1173, 0;
$L__BB6_90:
	mul.hi.s32 	%r429, %r1172, 1717986919;
	shr.u32 	%r430, %r429, 31;
	shr.s32 	%r431, %r429, 2;
	add.s32 	%r68, %r431, %r430;
	mul.lo.s32 	%r432, %r68, 10;
	sub.s32 	%r433, %r1172, %r432;
	cvt.u16.u32 	%rs14, %r433;
	add.s16 	%rs15, %rs14, 48;
	not.b32 	%r434, %r1173;
	add.s32 	%r435, %r1171, %r434;
	cvt.s64.s32 	%rd738, %r435;
	add.s64 	%rd739, %rd3, %rd738;
	st.local.u8 	[%rd739], %rs15;
	add.s32 	%r1173, %r1173, 1;
	add.s32 	%r436, %r1172, 9;
	setp.gt.u32 	%p49, %r436, 18;
	mov.u32 	%r1172, %r68;
	@%p49 bra 	$L__BB6_90;
	cvt.u64.u32 	%rd2261, %r1173;
$L__BB6_92:
	add.s64 	%rd740, %rd3, %rd2261;
	mov.b16 	%rs16, 48;
	st.local.u8 	[%rd740], %rs16;
	setp.eq.s32 	%p50, %r1171, 0;
	@%p50 bra 	$L__BB6_99;
	and.b32  	%r70, %r1171, 3;
	setp.lt.u32 	%p51, %r1171, 4;
	mov.b32 	%r1176, 0;
	@%p51 bra 	$L__BB6_96;
	and.b32  	%r1176, %r1171, -4;
	mov.b32 	%r1174, 0;
$L__BB6_95:
	cvt.u64.u32 	%rd741, %r1174;
	add.s64 	%rd742, %rd3, %rd741;
	ld.local.u32 	%r439, [%rd742];
	add.s64 	%rd743, %rd7, %rd741;
	st.local.u32 	[%rd743], %r439;
	add.s32 	%r1174, %r1174, 4;
	setp.ne.s32 	%p52, %r1174, %r1176;
	@%p52 bra 	$L__BB6_95;
$L__BB6_96:
	setp.eq.s32 	%p53, %r70, 0;
	@%p53 bra 	$L__BB6_99;
	mov.b32 	%r1177, 0;
$L__BB6_98:
	.pragma "nounroll";
	cvt.u64.u32 	%rd744, %r1176;
	add.s64 	%rd745, %rd3, %rd744;
	ld.local.u8 	%rs17, [%rd745];
	add.s64 	%rd746, %rd7, %rd744;
	st.local.u8 	[%rd746], %rs17;
	add.s32 	%r1176, %r1176, 1;
	add.s32 	%r1177, %r1177, 1;
	setp.ne.s32 	%p54, %r1177, %r70;
	@%p54 bra 	$L__BB6_98;
$L__BB6_99:
	setp.eq.s32 	%p55, %r1171, 0;
	shr.u32 	%r79, %r1171, 4;
	@%p55 bra 	$L__BB6_106;
	and.b32  	%r80, %r1171, 3;
	setp.lt.u32 	%p56, %r1171, 4;
	mov.b32 	%r1178, 0;
	@%p56 bra 	$L__BB6_103;
	and.b32  	%r1178, %r1171, -4;
	mov.b32 	%r1181, 0;
$L__BB6_102:
	cvt.u64.u32 	%rd747, %r1181;
	add.s64 	%rd748, %rd7, %rd747;
	ld.local.u32 	%r443, [%rd748];
	mul.wide.u32 	%rd749, %r1181, 8;
	add.s64 	%rd750, %rd8, %rd749;
	bfe.u32 	%r444, %r443, 8, 8;
	cvt.u64.u32 	%rd751, %r444;
	and.b64  	%rd752, %rd751, 255;
	bfe.u32 	%r445, %r443, 0, 8;
	cvt.u64.u32 	%rd753, %r445;
	and.b64  	%rd754, %rd753, 255;
	st.local.v2.u64 	[%rd750], {%rd754, %rd752};
	bfe.u32 	%r446, %r443, 24, 8;
	cvt.u64.u32 	%rd755, %r446;
	and.b64  	%rd756, %rd755, 255;
	bfe.u32 	%r447, %r443, 16, 8;
	cvt.u64.u32 	%rd757, %r447;
	and.b64  	%rd758, %rd757, 255;
	st.local.v2.u64 	[%rd750+16], {%rd758, %rd756};
	add.s32 	%r1181, %r1181, 4;
	setp.eq.s32 	%p57, %r1181, %r1178;
	@%p57 bra 	$L__BB6_103;
	bra.uni 	$L__BB6_102;
$L__BB6_103:
	setp.eq.s32 	%p58, %r80, 0;
	@%p58 bra 	$L__BB6_106;
	mov.b32 	%r1180, 0;
$L__BB6_105:
	.pragma "nounroll";
	cvt.u64.u32 	%rd759, %r1178;
	add.s64 	%rd760, %rd7, %rd759;
	ld.local.u8 	%rd761, [%rd760];
	mul.wide.u32 	%rd762, %r1178, 8;
	add.s64 	%rd763, %rd8, %rd762;
	st.local.u64 	[%rd763], %rd761;
	add.s32 	%r1178, %r1178, 1;
	add.s32 	%r1180, %r1180, 1;
	setp.ne.s32 	%p59, %r1180, %r80;
	@%p59 bra 	$L__BB6_105;
$L__BB6_106:
	setp.lt.u32 	%p60, %r1171, 16;
	mov.b64 	%rd2270, 0;
	mov.u64 	%rd91, %rd2270;
	@%p60 bra 	$L__BB6_115;
	add.s32 	%r450, %r79, -1;
	setp.lt.u32 	%p61, %r450, 3;
	mov.b32 	%r1182, 0;
	mov.b64 	%rd91, 0;
	mov.u64 	%rd2270, %rd91;
	@%p61 bra 	$L__BB6_110;
	mov.b32 	%r1184, 0;
	mov.b64 	%rd91, 0;
	and.b32  	%r1182, %r79, 268435452;
$L__BB6_109:
	.pragma "nounroll";
	shl.b32 	%r452, %r1184, 1;
	mul.wide.u32 	%rd768, %r452, 8;
	add.s64 	%rd769, %rd8, %rd768;
	ld.local.v2.u64 	{%rd770, %rd771}, [%rd769];
	mul.lo.s64 	%rd772, %rd770, -8663945395140668459;
	mul.lo.s64 	%rd773, %rd770, -8601547726154366976;
	shr.u64 	%rd774, %rd772, 33;
	or.b64  	%rd775, %rd774, %rd773;
	mul.lo.s64 	%rd776, %rd775, 5545529020109919103;
	xor.b64  	%rd777, %rd776, %rd2270;
	mov.b64 	{%r453, %r454}, %rd777;
	shf.l.wrap.b32 	%r455, %r453, %r454, 27;
	shf.l.wrap.b32 	%r456, %r454, %r453, 27;
	mov.b64 	%rd778, {%r456, %r455};
	add.s64 	%rd779, %rd778, %rd91;
	mad.lo.s64 	%rd780, %rd779, 5, 1390208809;
	mul.lo.s64 	%rd781, %rd771, 5545529020109919103;
	mul.lo.s64 	%rd782, %rd771, 5659660229084708864;
	shr.u64 	%rd783, %rd781, 31;
	or.b64  	%rd784, %rd783, %rd782;
	mul.lo.s64 	%rd785, %rd784, -8663945395140668459;
	xor.b64  	%rd786, %rd785, %rd91;
	mov.b64 	{%r457, %r458}, %rd786;
	shf.l.wrap.b32 	%r459, %r457, %r458, 31;
	shf.l.wrap.b32 	%r460, %r458, %r457, 31;
	mov.b64 	%rd787, {%r460, %r459};
	add.s64 	%rd788, %rd780, %rd787;
	mad.lo.s64 	%rd789, %rd788, 5, 944331445;
	ld.local.v2.u64 	{%rd790, %rd791}, [%rd769+16];
	mul.lo.s64 	%rd792, %rd790, -8663945395140668459;
	mul.lo.s64 	%rd793, %rd790, -8601547726154366976;
	shr.u64 	%rd794, %rd792, 33;
	or.b64  	%rd795, %rd794, %rd793;
	mul.lo.s64 	%rd796, %rd795, 5545529020109919103;
	xor.b64  	%rd797, %rd796, %rd780;
	mov.b64 	{%r461, %r462}, %rd797;
	shf.l.wrap.b32 	%r463, %r461, %r462, 27;
	shf.l.wrap.b32 	%r464, %r462, %r461, 27;
	mov.b64 	%rd798, {%r464, %r463};
	add.s64 	%rd799, %rd798, %rd789;
	mad.lo.s64 	%rd800, %rd799, 5, 1390208809;
	mul.lo.s64 	%rd801, %rd791, 5545529020109919103;
	mul.lo.s64 	%rd802, %rd791, 5659660229084708864;
	shr.u64 	%rd803, %rd801, 31;
	or.b64  	%rd804, %rd803, %rd802;
	mul.lo.s64 	%rd805, %rd804, -8663945395140668459;
	xor.b64  	%rd806, %rd805, %rd789;
	mov.b64 	{%r465, %r466}, %rd806;
	shf.l.wrap.b32 	%r467, %r465, %r466, 31;
	shf.l.wrap.b32 	%r468, %r466, %r465, 31;
	mov.b64 	%rd807, {%r468, %r467};
	add.s64 	%rd808, %rd800, %rd807;
	mad.lo.s64 	%rd809, %rd808, 5, 944331445;
	ld.local.v2.u64 	{%rd810, %rd811}, [%rd769+32];
	mul.lo.s64 	%rd812, %rd810, -8663945395140668459;
	mul.lo.s64 	%rd813, %rd810, -8601547726154366976;
	shr.u64 	%rd814, %rd812, 33;
	or.b64  	%rd815, %rd814, %rd813;
	mul.lo.s64 	%rd816, %rd815, 5545529020109919103;
	xor.b64  	%rd817, %rd816, %rd800;
	mov.b64 	{%r469, %r470}, %rd817;
	shf.l.wrap.b32 	%r471, %r469, %r470, 27;
	shf.l.wrap.b32 	%r472, %r470, %r469, 27;
	mov.b64 	%rd818, {%r472, %r471};
	add.s64 	%rd819, %rd818, %rd809;
	mad.lo.s64 	%rd820, %rd819, 5, 1390208809;
	mul.lo.s64 	%rd821, %rd811, 5545529020109919103;
	mul.lo.s64 	%rd822, %rd811, 5659660229084708864;
	shr.u64 	%rd823, %rd821, 31;
	or.b64  	%rd824, %rd823, %rd822;
	mul.lo.s64 	%rd825, %rd824, -8663945395140668459;
	xor.b64  	%rd826, %rd825, %rd809;
	mov.b64 	{%r473, %r474}, %rd826;
	shf.l.wrap.b32 	%r475, %r473, %r474, 31;
	shf.l.wrap.b32 	%r476, %r474, %r473, 31;
	mov.b64 	%rd827, {%r476, %r475};
	add.s64 	%rd828, %rd820, %rd827;
	mad.lo.s64 	%rd829, %rd828, 5, 944331445;
	ld.local.v2.u64 	{%rd830, %rd831}, [%rd769+48];
	mul.lo.s64 	%rd832, %rd830, -8663945395140668459;
	mul.lo.s64 	%rd833, %rd830, -8601547726154366976;
	shr.u64 	%rd834, %rd832, 33;
	or.b64  	%rd835, %rd834, %rd833;
	mul.lo.s64 	%rd836, %rd835, 5545529020109919103;
	xor.b64  	%rd837, %rd836, %rd820;
	mov.b64 	{%r477, %r478}, %rd837;
	shf.l.wrap.b32 	%r479, %r477, %r478, 27;
	shf.l.wrap.b32 	%r480, %r478, %r477, 27;
	mov.b64 	%rd838, {%r480, %r479};
	add.s64 	%rd839, %rd838, %rd829;
	mad.lo.s64 	%rd2270, %rd839, 5, 1390208809;
	mul.lo.s64 	%rd840, %rd831, 5545529020109919103;
	mul.lo.s64 	%rd841, %rd831, 5659660229084708864;
	shr.u64 	%rd842, %rd840, 31;
	or.b64  	%rd843, %rd842, %rd841;
	mul.lo.s64 	%rd844, %rd843, -8663945395140668459;
	xor.b64  	%rd845, %rd844, %rd829;
	mov.b64 	{%r481, %r482}, %rd845;
	shf.l.wrap.b32 	%r483, %r481, %r482, 31;
	shf.l.wrap.b32 	%r484, %r482, %r481, 31;
	mov.b64 	%rd846, {%r484, %r483};
	add.s64 	%rd847, %rd2270, %rd846;
	mad.lo.s64 	%rd91, %rd847, 5, 944331445;
	add.s32 	%r1184, %r1184, 4;
	setp.eq.s32 	%p62, %r1184, %r1182;
	@%p62 bra 	$L__BB6_110;
	bra.uni 	$L__BB6_109;
$L__BB6_110:
	shr.u32 	%r487, %r1171, 4;
	and.b32  	%r486, %r487, 3;
	setp.eq.s32 	%p63, %r486, 0;
	@%p63 bra 	$L__BB6_115;
	setp.eq.s32 	%p64, %r486, 1;
	@%p64 bra 	$L__BB6_113;
	shl.b32 	%r488, %r1182, 1;
	mul.wide.u32 	%rd849, %r488, 8;
	add.s64 	%rd850, %rd8, %rd849;
	ld.local.v2.u64 	{%rd851, %rd852}, [%rd850];
	mul.lo.s64 	%rd853, %rd851, -8663945395140668459;
	mul.lo.s64 	%rd854, %rd851, -8601547726154366976;
	shr.u64 	%rd855, %rd853, 33;
	or.b64  	%rd856, %rd855, %rd854;
	mul.lo.s64 	%rd857, %rd856, 5545529020109919103;
	xor.b64  	%rd858, %rd857, %rd2270;
	mov.b64 	{%r489, %r490}, %rd858;
	shf.l.wrap.b32 	%r491, %r489, %r490, 27;
	shf.l.wrap.b32 	%r492, %r490, %r489, 27;
	mov.b64 	%rd859, {%r492, %r491};
	add.s64 	%rd860, %rd859, %rd91;
	mad.lo.s64 	%rd861, %rd860, 5, 1390208809;
	mul.lo.s64 	%rd862, %rd852, 5545529020109919103;
	mul.lo.s64 	%rd863, %rd852, 5659660229084708864;
	shr.u64 	%rd864, %rd862, 31;
	or.b64  	%rd865, %rd864, %rd863;
	mul.lo.s64 	%rd866, %rd865, -8663945395140668459;
	xor.b64  	%rd867, %rd866, %rd91;
	mov.b64 	{%r493, %r494}, %rd867;
	shf.l.wrap.b32 	%r495, %r493, %r494, 31;
	shf.l.wrap.b32 	%r496, %r494, %r493, 31;
	mov.b64 	%rd868, {%r496, %r495};
	add.s64 	%rd869, %rd861, %rd868;
	mad.lo.s64 	%rd870, %rd869, 5, 944331445;
	ld.local.v2.u64 	{%rd871, %rd872}, [%rd850+16];
	mul.lo.s64 	%rd873, %rd871, -8663945395140668459;
	mul.lo.s64 	%rd874, %rd871, -8601547726154366976;
	shr.u64 	%rd875, %rd873, 33;
	or.b64  	%rd876, %rd875, %rd874;
	mul.lo.s64 	%rd877, %rd876, 5545529020109919103;
	xor.b64  	%rd878, %rd877, %rd861;
	mov.b64 	{%r497, %r498}, %rd878;
	shf.l.wrap.b32 	%r499, %r497, %r498, 27;
	shf.l.wrap.b32 	%r500, %r498, %r497, 27;
	mov.b64 	%rd879, {%r500, %r499};
	add.s64 	%rd880, %rd879, %rd870;
	mad.lo.s64 	%rd2270, %rd880, 5, 1390208809;
	mul.lo.s64 	%rd881, %rd872, 5545529020109919103;
	mul.lo.s64 	%rd882, %rd872, 5659660229084708864;
	shr.u64 	%rd883, %rd881, 31;
	or.b64  	%rd884, %rd883, %rd882;
	mul.lo.s64 	%rd885, %rd884, -8663945395140668459;
	xor.b64  	%rd886, %rd885, %rd870;
	mov.b64 	{%r501, %r502}, %rd886;
	shf.l.wrap.b32 	%r503, %r501, %r502, 31;
	shf.l.wrap.b32 	%r504, %r502, %r501, 31;
	mov.b64 	%rd887, {%r504, %r503};
	add.s64 	%rd888, %rd2270, %rd887;
	sub.s32 	%r505, %r488, %r1182;
	add.s32 	%r1182, %r505, 2;
	mad.lo.s64 	%rd91, %rd888, 5, 944331445;
$L__BB6_113:
	and.b32  	%r506, %r1171, 16;
	setp.eq.s32 	%p65, %r506, 0;
	@%p65 bra 	$L__BB6_115;
	shl.b32 	%r507, %r1182, 1;
	mul.wide.u32 	%rd889, %r507, 8;
	add.s64 	%rd890, %rd8, %rd889;
	ld.local.v2.u64 	{%rd891, %rd892}, [%rd890];
	mul.lo.s64 	%rd893, %rd891, -8663945395140668459;
	mul.lo.s64 	%rd894, %rd891, -8601547726154366976;
	shr.u64 	%rd895, %rd893, 33;
	or.b64  	%rd896, %rd895, %rd894;
	mul.lo.s64 	%rd897, %rd896, 5545529020109919103;
	xor.b64  	%rd898, %rd897, %rd2270;
	mov.b64 	{%r508, %r509}, %rd898;
	shf.l.wrap.b32 	%r510, %r508, %r509, 27;
	shf.l.wrap.b32 	%r511, %r509, %r508, 27;
	mov.b64 	%rd899, {%r511, %r510};
	add.s64 	%rd900, %rd899, %rd91;
	mad.lo.s64 	%rd2270, %rd900, 5, 1390208809;
	mul.lo.s64 	%rd901, %rd892, 5545529020109919103;
	mul.lo.s64 	%rd902, %rd892, 5659660229084708864;
	shr.u64 	%rd903, %rd901, 31;
	or.b64  	%rd904, %rd903, %rd902;
	mul.lo.s64 	%rd905, %rd904, -8663945395140668459;
	xor.b64  	%rd906, %rd905, %rd91;
	mov.b64 	{%r512, %r513}, %rd906;
	shf.l.wrap.b32 	%r514, %r512, %r513, 31;
	shf.l.wrap.b32 	%r515, %r513, %r512, 31;
	mov.b64 	%rd907, {%r515, %r514};
	add.s64 	%rd908, %rd2270, %rd907;
	mad.lo.s64 	%rd91, %rd908, 5, 944331445;
$L__BB6_115:
	and.b32  	%r92, %r1171, 15;
	setp.eq.s32 	%p66, %r92, 0;
	@%p66 bra 	$L__BB6_147;
	and.b32  	%r93, %r1171, 2147483632;
	mov.b32 	%r1185, 0;
$L__BB6_117:
	add.s32 	%r517, %r1185, %r93;
	cvt.u64.u32 	%rd909, %r517;
	add.s64 	%rd910, %rd7, %rd909;
	ld.local.u8 	%rs18, [%rd910];
	cvt.u64.u32 	%rd911, %r1185;
	add.s64 	%rd912, %rd3, %rd911;
	st.local.u8 	[%rd912], %rs18;
	add.s32 	%r1185, %r1185, 1;
	setp.ne.s32 	%p67, %r1185, %r92;
	@%p67 bra 	$L__BB6_117;
	mov.b64 	%rd913, 0;
	setp.gt.s32 	%p68, %r92, 7;
	@%p68 bra 	$L__BB6_125;
	setp.gt.s32 	%p76, %r92, 3;
	@%p76 bra 	$L__BB6_122;
	setp.eq.s32 	%p80, %r92, 1;
	@%p80 bra 	$L__BB6_146;
	setp.eq.s32 	%p81, %r92, 2;
	@%p81 bra 	$L__BB6_145;
	bra.uni 	$L__BB6_144;
$L__BB6_122:
	setp.gt.s32 	%p77, %r92, 5;
	@%p77 bra 	$L__BB6_124;
	setp.eq.s32 	%p79, %r92, 4;
	@%p79 bra 	$L__BB6_143;
	bra.uni 	$L__BB6_142;
$L__BB6_124:
	setp.eq.s32 	%p78, %r92, 6;
	@%p78 bra 	$L__BB6_141;
	bra.uni 	$L__BB6_140;
$L__BB6_125:
	setp.gt.s32 	%p69, %r92, 11;
	@%p69 bra 	$L__BB6_129;
	setp.gt.s32 	%p73, %r92, 9;
	@%p73 bra 	$L__BB6_128;
	setp.eq.s32 	%p75, %r92, 8;
	@%p75 bra 	$L__BB6_139;
	bra.uni 	$L__BB6_138;
$L__BB6_128:
	setp.eq.s32 	%p74, %r92, 10;
	@%p74 bra 	$L__BB6_137;
	bra.uni 	$L__BB6_136;
$L__BB6_129:
	setp.gt.s32 	%p70, %r92, 13;
	@%p70 bra 	$L__BB6_131;
	setp.eq.s32 	%p72, %r92, 12;
	@%p72 bra 	$L__BB6_135;
	bra.uni 	$L__BB6_134;
$L__BB6_131:
	setp.eq.s32 	%p71, %r92, 14;
	@%p71 bra 	$L__BB6_133;
	ld.local.u8 	%rd914, [%rd3+14];
	shl.b64 	%rd913, %rd914, 48;
$L__BB6_133:
	ld.local.u8 	%rd915, [%rd3+13];
	shl.b64 	%rd916, %rd915, 40;
	xor.b64  	%rd913, %rd916, %rd913;
$L__BB6_134:
	ld.local.u8 	%rd917, [%rd3+12];
	shl.b64 	%rd918, %rd917, 32;
	xor.b64  	%rd913, %rd918, %rd913;
$L__BB6_135:
	ld.local.u8 	%r518, [%rd3+11];
	mul.wide.u32 	%rd919, %r518, 16777216;
	xor.b64  	%rd913, %rd919, %rd913;
$L__BB6_136:
	ld.local.u8 	%r519, [%rd3+10];
	mul.wide.u32 	%rd920, %r519, 65536;
	xor.b64  	%rd913, %rd920, %rd913;
$L__BB6_137:
	ld.local.u8 	%r520, [%rd3+9];
	mul.wide.u32 	%rd921, %r520, 256;
	xor.b64  	%rd913, %rd921, %rd913;
$L__BB6_138:
	ld.local.u8 	%rd922, [%rd3+8];
	xor.b64  	%rd923, %rd913, %rd922;
	mul.lo.s64 	%rd924, %rd923, 5545529020109919103;
	mul.lo.s64 	%rd925, %rd923, 5659660229084708864;
	shr.u64 	%rd926, %rd924, 31;
	or.b64  	%rd927, %rd926, %rd925;
	mul.lo.s64 	%rd928, %rd927, -8663945395140668459;
	xor.b64  	%rd91, %rd928, %rd91;
$L__BB6_139:
	ld.local.u8 	%rd929, [%rd3+7];
	shl.b64 	%rd913, %rd929, 56;
$L__BB6_140:
	ld.local.u8 	%rd930, [%rd3+6];
	shl.b64 	%rd931, %rd930, 48;
	xor.b64  	%rd913, %rd931, %rd913;
$L__BB6_141:
	ld.local.u8 	%rd932, [%rd3+5];
	shl.b64 	%rd933, %rd932, 40;
	xor.b64  	%rd913, %rd933, %rd913;
$L__BB6_142:
	ld.local.u8 	%rd934, [%rd3+4];
	shl.b64 	%rd935, %rd934, 32;
	xor.b64  	%rd913, %rd935, %rd913;
$L__BB6_143:
	ld.local.u8 	%r521, [%rd3+3];
	mul.wide.u32 	%rd936, %r521, 16777216;
	xor.b64  	%rd913, %rd936, %rd913;
$L__BB6_144:
	ld.local.u8 	%r522, [%rd3+2];
	mul.wide.u32 	%rd937, %r522, 65536;
	xor.b64  	%rd913, %rd937, %rd913;
$L__BB6_145:
	ld.local.u8 	%r523, [%rd3+1];
	mul.wide.u32 	%rd938, %r523, 256;
	xor.b64  	%rd913, %rd938, %rd913;
$L__BB6_146:
	ld.local.u8 	%rd939, [%rd3];
	xor.b64  	%rd940, %rd913, %rd939;
	mul.lo.s64 	%rd941, %rd940, -8663945395140668459;
	mul.lo.s64 	%rd942, %rd940, -8601547726154366976;
	shr.u64 	%rd943, %rd941, 33;
	or.b64  	%rd944, %rd943, %rd942;
	mul.lo.s64 	%rd945, %rd944, 5545529020109919103;
	xor.b64  	%rd2270, %rd945, %rd2270;
$L__BB6_147:
	cvt.u64.u32 	%rd946, %r1171;
	xor.b64  	%rd947, %rd2270, %rd946;
	xor.b64  	%rd948, %rd91, %rd946;
	add.s64 	%rd949, %rd948, %rd947;
	add.s64 	%rd950, %rd949, %rd948;
	shr.u64 	%rd951, %rd949, 33;
	xor.b64  	%rd952, %rd951, %rd949;
	mul.lo.s64 	%rd953, %rd952, -49064778989728563;
	shr.u64 	%rd954, %rd953, 33;
	xor.b64  	%rd955, %rd954, %rd953;
	mul.lo.s64 	%rd956, %rd955, -4265267296055464877;
	shr.u64 	%rd957, %rd956, 33;
	xor.b64  	%rd958, %rd957, %rd956;
	shr.u64 	%rd959, %rd950, 33;
	xor.b64  	%rd960, %rd959, %rd950;
	mul.lo.s64 	%rd961, %rd960, -49064778989728563;
	shr.u64 	%rd962, %rd961, 33;
	xor.b64  	%rd963, %rd962, %rd961;
	mul.lo.s64 	%rd964, %rd963, -4265267296055464877;
	shr.u64 	%rd965, %rd964, 33;
	xor.b64  	%rd966, %rd965, %rd964;
	add.s64 	%rd134, %rd966, %rd958;
	add.s64 	%rd135, %rd134, %rd966;
	mad.lo.s32 	%r524, %r1204, %r306, %r303;
	shl.b32 	%r525, %r524, 2;
	mul.wide.s32 	%rd967, %r525, 64;
	add.s64 	%rd968, %rd2, %rd967;
	st.global.u64 	[%rd968], %rd134;
	st.global.u64 	[%rd968+64], %rd135;
	setp.lt.s32 	%p82, %r305, 1;
	@%p82 bra 	$L__BB6_218;
	ld.param.u32 	%r1142, [_Z14get_neighboursiPiPbPmS0_iiil_param_5];
	cvt.s64.s32 	%rd136, %r1142;
	mov.b32 	%r1186, 0;
	bra.uni 	$L__BB6_150;
$L__BB6_149:
	add.s32 	%r1186, %r1186, 1;
	setp.eq.s32 	%p85, %r1186, %r305;
	@%p85 bra 	$L__BB6_218;
$L__BB6_150:
	and.b32  	%r527, %r1186, 255;
	cvt.u64.u32 	%rd969, %r527;
	mad.lo.s64 	%rd137, %rd135, %rd969, %rd134;
	or.b64  	%rd970, %rd137, %rd136;
	and.b64  	%rd971, %rd970, -4294967296;
	setp.ne.s64 	%p83, %rd971, 0;
	@%p83 bra 	$L__BB6_152;
	cvt.u32.u64 	%r528, %rd136;
	cvt.u32.u64 	%r529, %rd137;
	rem.u32 	%r530, %r529, %r528;
	cvt.u64.u32 	%rd2297, %r530;
	bra.uni 	$L__BB6_153;
$L__BB6_152:
	rem.u64 	%rd2297, %rd137, %rd136;
$L__BB6_153:
	add.s64 	%rd972, %rd1, %rd2297;
	ld.global.u8 	%rs19, [%rd972];
	setp.ne.s16 	%p84, %rs19, 0;
	@%p84 bra 	$L__BB6_149;
	bra.uni 	$L__BB6_514;
$L__BB6_154:
	mad.lo.s32 	%r312, %r1204, %r306, %r303;
	shl.b32 	%r313, %r312, 1;
	or.b32  	%r1189, %r313, 1;
	mov.b32 	%r1188, 0;
	mov.b16 	%rs85, 1;
	mov.u32 	%r1187, %r1189;
$L__BB6_155:
	mov.u32 	%r103, %r1188;
	mov.u16 	%rs1, %rs85;
	add.s32 	%r1188, %r103, 1;
	mul.hi.s32 	%r314, %r1187, 1717986919;
	shr.u32 	%r315, %r314, 31;
	shr.s32 	%r316, %r314, 2;
	add.s32 	%r105, %r316, %r315;
	add.s32 	%r317, %r1187, 9;
	setp.gt.u32 	%p9, %r317, 18;
	add.s16 	%rs85, %rs1, 1;
	mov.u32 	%r1187, %r105;
	@%p9 bra 	$L__BB6_155;
	mov.b32 	%r1190, 0;
$L__BB6_157:
	mov.u32 	%r107, %r1190;
	mul.hi.s32 	%r319, %r1189, 1717986919;
	shr.u32 	%r320, %r319, 31;
	shr.s32 	%r321, %r319, 2;
	add.s32 	%r108, %r321, %r320;
	mul.lo.s32 	%r322, %r108, 10;
	sub.s32 	%r323, %r1189, %r322;
	cvt.u16.u32 	%rs8, %r323;
	add.s16 	%rs9, %rs8, 48;
	sub.s32 	%r324, %r103, %r107;
	cvt.s64.s32 	%rd500, %r324;
	add.s64 	%rd501, %rd3, %rd500;
	st.local.u8 	[%rd501], %rs9;
	add.s32 	%r1190, %r107, 1;
	add.s32 	%r325, %r1189, 9;
	setp.gt.u32 	%p10, %r325, 18;
	mov.u32 	%r1189, %r108;
	@%p10 bra 	$L__BB6_157;
	cvt.u64.u32 	%rd502, %r107;
	add.s64 	%rd503, %rd3, %rd502;
	mov.b16 	%rs10, 48;
	st.local.u8 	[%rd503+1], %rs10;
	and.b32  	%r110, %r1188, 3;
	setp.lt.u32 	%p11, %r103, 3;
	mov.b32 	%r1193, 0;
	@%p11 bra 	$L__BB6_161;
	and.b32  	%r1193, %r1188, -4;
	mov.b32 	%r1191, 0;
$L__BB6_160:
	cvt.u64.u32 	%rd504, %r1191;
	add.s64 	%rd505, %rd3, %rd504;
	ld.local.u32 	%r328, [%rd505];
	add.s64 	%rd506, %rd7, %rd504;
	st.local.u32 	[%rd506], %r328;
	add.s32 	%r1191, %r1191, 4;
	setp.ne.s32 	%p12, %r1191, %r1193;
	@%p12 bra 	$L__BB6_160;
$L__BB6_161:
	setp.eq.s32 	%p13, %r110, 0;
	@%p13 bra 	$L__BB6_164;
	mov.b32 	%r1194, 0;
$L__BB6_163:
	.pragma "nounroll";
	cvt.u64.u32 	%rd507, %r1193;
	add.s64 	%rd508, %rd3, %rd507;
	ld.local.u8 	%rs11, [%rd508];
	add.s64 	%rd509, %rd7, %rd507;
	st.local.u8 	[%rd509], %rs11;
	add.s32 	%r1193, %r1193, 1;
	add.s32 	%r1194, %r1194, 1;
	setp.ne.s32 	%p14, %r1194, %r110;
	@%p14 bra 	$L__BB6_163;
$L__BB6_164:
	setp.lt.u32 	%p15, %r103, 3;
	mov.b32 	%r1195, 0;
	@%p15 bra 	$L__BB6_167;
	and.b32  	%r1195, %r1188, -4;
	mov.b32 	%r1198, 0;
$L__BB6_166:
	cvt.u64.u32 	%rd510, %r1198;
	add.s64 	%rd511, %rd7, %rd510;
	ld.local.u32 	%r332, [%rd511];
	mul.wide.u32 	%rd512, %r1198, 8;
	add.s64 	%rd513, %rd8, %rd512;
	bfe.u32 	%r333, %r332, 8, 8;
	cvt.u64.u32 	%rd514, %r333;
	and.b64  	%rd515, %rd514, 255;
	bfe.u32 	%r334, %r332, 0, 8;
	cvt.u64.u32 	%rd516, %r334;
	and.b64  	%rd517, %rd516, 255;
	st.local.v2.u64 	[%rd513], {%rd517, %rd515};
	bfe.u32 	%r335, %r332, 24, 8;
	cvt.u64.u32 	%rd518, %r335;
	and.b64  	%rd519, %rd518, 255;
	bfe.u32 	%r336, %r332, 16, 8;
	cvt.u64.u32 	%rd520, %r336;
	and.b64  	%rd521, %rd520, 255;
	st.local.v2.u64 	[%rd513+16], {%rd521, %rd519};
	add.s32 	%r1198, %r1198, 4;
	setp.eq.s32 	%p16, %r1198, %r1195;
	@%p16 bra 	$L__BB6_167;
	bra.uni 	$L__BB6_166;
$L__BB6_167:
	setp.eq.s32 	%p17, %r110, 0;
	@%p17 bra 	$L__BB6_170;
	mov.b32 	%r1197, 0;
$L__BB6_169:
	.pragma "nounroll";
	cvt.u64.u32 	%rd522, %r1195;
	add.s64 	%rd523, %rd7, %rd522;
	ld.local.u8 	%rd524, [%rd523];
	mul.wide.u32 	%rd525, %r1195, 8;
	add.s64 	%rd526, %rd8, %rd525;
	st.local.u64 	[%rd526], %rd524;
	add.s32 	%r1195, %r1195, 1;
	add.s32 	%r1197, %r1197, 1;
	setp.ne.s32 	%p18, %r1197, %r110;
	@%p18 bra 	$L__BB6_169;
$L__BB6_170:
	setp.lt.u32 	%p19, %r103, 15;
	mov.b64 	%rd2306, 0;
	mov.u64 	%rd154, %rd2306;
	@%p19 bra 	$L__BB6_179;
	shr.u32 	%r339, %r1188, 4;
	max.u32 	%r125, %r339, 1;
	setp.lt.u32 	%p20, %r103, 63;
	mov.b32 	%r1199, 0;
	mov.b64 	%rd154, 0;
	mov.u64 	%rd2306, %rd154;
	@%p20 bra 	$L__BB6_174;
	mov.b32 	%r1201, 0;
	mov.b64 	%rd154, 0;
	and.b32  	%r1199, %r125, 268435452;
$L__BB6_173:
	.pragma "nounroll";
	shl.b32 	%r341, %r1201, 1;
	mul.wide.u32 	%rd531, %r341, 8;
	add.s64 	%rd532, %rd8, %rd531;
	ld.local.v2.u64 	{%rd533, %rd534}, [%rd532];
	mul.lo.s64 	%rd535, %rd533, -8663945395140668459;
	mul.lo.s64 	%rd536, %rd533, -8601547726154366976;
	shr.u64 	%rd537, %rd535, 33;
	or.b64  	%rd538, %rd537, %rd536;
	mul.lo.s64 	%rd539, %rd538, 5545529020109919103;
	xor.b64  	%rd540, %rd539, %rd2306;
	mov.b64 	{%r342, %r343}, %rd540;
	shf.l.wrap.b32 	%r344, %r342, %r343, 27;
	shf.l.wrap.b32 	%r345, %r343, %r342, 27;
	mov.b64 	%rd541, {%r345, %r344};
	add.s64 	%rd542, %rd541, %rd154;
	mad.lo.s64 	%rd543, %rd542, 5, 1390208809;
	mul.lo.s64 	%rd544, %rd534, 5545529020109919103;
	mul.lo.s64 	%rd545, %rd534, 5659660229084708864;
	shr.u64 	%rd546, %rd544, 31;
	or.b64  	%rd547, %rd546, %rd545;
	mul.lo.s64 	%rd548, %rd547, -8663945395140668459;
	xor.b64  	%rd549, %rd548, %rd154;
	mov.b64 	{%r346, %r347}, %rd549;
	shf.l.wrap.b32 	%r348, %r346, %r347, 31;
	shf.l.wrap.b32 	%r349, %r347, %r346, 31;
	mov.b64 	%rd550, {%r349, %r348};
	add.s64 	%rd551, %rd543, %rd550;
	mad.lo.s64 	%rd552, %rd551, 5, 944331445;
	ld.local.v2.u64 	{%rd553, %rd554}, [%rd532+16];
	mul.lo.s64 	%rd555, %rd553, -8663945395140668459;
	mul.lo.s64 	%rd556, %rd553, -8601547726154366976;
	shr.u64 	%rd557, %rd555, 33;
	or.b64  	%rd558, %rd557, %rd556;
	mul.lo.s64 	%rd559, %rd558, 5545529020109919103;
	xor.b64  	%rd560, %rd559, %rd543;
	mov.b64 	{%r350, %r351}, %rd560;
	shf.l.wrap.b32 	%r352, %r350, %r351, 27;
	shf.l.wrap.b32 	%r353, %r351, %r350, 27;
	mov.b64 	%rd561, {%r353, %r352};
	add.s64 	%rd562, %rd561, %rd552;
	mad.lo.s64 	%rd563, %rd562, 5, 1390208809;
	mul.lo.s64 	%rd564, %rd554, 5545529020109919103;
	mul.lo.s64 	%rd565, %rd554, 5659660229084708864;
	shr.u64 	%rd566, %rd564, 31;
	or.b64  	%rd567, %rd566, %rd565;
	mul.lo.s64 	%rd568, %rd567, -8663945395140668459;
	xor.b64  	%rd569, %rd568, %rd552;
	mov.b64 	{%r354, %r355}, %rd569;
	shf.l.wrap.b32 	%r356, %r354, %r355, 31;
	shf.l.wrap.b32 	%r357, %r355, %r354, 31;
	mov.b64 	%rd570, {%r357, %r356};
	add.s64 	%rd571, %rd563, %rd570;
	mad.lo.s64 	%rd572, %rd571, 5, 944331445;
	ld.local.v2.u64 	{%rd573, %rd574}, [%rd532+32];
	mul.lo.s64 	%rd575, %rd573, -8663945395140668459;
	mul.lo.s64 	%rd576, %rd573, -8601547726154366976;
	shr.u64 	%rd577, %rd575, 33;
	or.b64  	%rd578, %rd577, %rd576;
	mul.lo.s64 	%rd579, %rd578, 5545529020109919103;
	xor.b64  	%rd580, %rd579, %rd563;
	mov.b64 	{%r358, %r359}, %rd580;
	shf.l.wrap.b32 	%r360, %r358, %r359, 27;
	shf.l.wrap.b32 	%r361, %r359, %r358, 27;
	mov.b64 	%rd581, {%r361, %r360};
	add.s64 	%rd582, %rd581, %rd572;
	mad.lo.s64 	%rd583, %rd582, 5, 1390208809;
	mul.lo.s64 	%rd584, %rd574, 5545529020109919103;
	mul.lo.s64 	%rd585, %rd574, 5659660229084708864;
	shr.u64 	%rd586, %rd584, 31;
	or.b64  	%rd587, %rd586, %rd585;
	mul.lo.s64 	%rd588, %rd587, -8663945395140668459;
	xor.b64  	%rd589, %rd588, %rd572;
	mov.b64 	{%r362, %r363}, %rd589;
	shf.l.wrap.b32 	%r364, %r362, %r363, 31;
	shf.l.wrap.b32 	%r365, %r363, %r362, 31;
	mov.b64 	%rd590, {%r365, %r364};
	add.s64 	%rd591, %rd583, %rd590;
	mad.lo.s64 	%rd592, %rd591, 5, 944331445;
	ld.local.v2.u64 	{%rd593, %rd594}, [%rd532+48];
	mul.lo.s64 	%rd595, %rd593, -8663945395140668459;
	mul.lo.s64 	%rd596, %rd593, -8601547726154366976;
	shr.u64 	%rd597, %rd595, 33;
	or.b64  	%rd598, %rd597, %rd596;
	mul.lo.s64 	%rd599, %rd598, 5545529020109919103;
	xor.b64  	%rd600, %rd599, %rd583;
	mov.b64 	{%r366, %r367}, %rd600;
	shf.l.wrap.b32 	%r368, %r366, %r367, 27;
	shf.l.wrap.b32 	%r369, %r367, %r366, 27;
	mov.b64 	%rd601, {%r369, %r368};
	add.s64 	%rd602, %rd601, %rd592;
	mad.lo.s64 	%rd2306, %rd602, 5, 1390208809;
	mul.lo.s64 	%rd603, %rd594, 5545529020109919103;
	mul.lo.s64 	%rd604, %rd594, 5659660229084708864;
	shr.u64 	%rd605, %rd603, 31;
	or.b64  	%rd606, %rd605, %rd604;
	mul.lo.s64 	%rd607, %rd606, -8663945395140668459;
	xor.b64  	%rd608, %rd607, %rd592;
	mov.b64 	{%r370, %r371}, %rd608;
	shf.l.wrap.b32 	%r372, %r370, %r371, 31;
	shf.l.wrap.b32 	%r373, %r371, %r370, 31;
	mov.b64 	%rd609, {%r373, %r372};
	add.s64 	%rd610, %rd2306, %rd609;
	mad.lo.s64 	%rd154, %rd610, 5, 944331445;
	add.s32 	%r1201, %r1201, 4;
	setp.eq.s32 	%p21, %r1201, %r1199;
	@%p21 bra 	$L__BB6_174;
	bra.uni 	$L__BB6_173;
$L__BB6_174:
	and.b32  	%r129, %r125, 3;
	setp.eq.s32 	%p22, %r129, 0;
	@%p22 bra 	$L__BB6_179;
	setp.eq.s32 	%p23, %r129, 1;
	@%p23 bra 	$L__BB6_177;
	shl.b32 	%r374, %r1199, 1;
	mul.wide.u32 	%rd612, %r374, 8;
	add.s64 	%rd613, %rd8, %rd612;
	ld.local.v2.u64 	{%rd614, %rd615}, [%rd613];
	mul.lo.s64 	%rd616, %rd614, -8663945395140668459;
	mul.lo.s64 	%rd617, %rd614, -8601547726154366976;
	shr.u64 	%rd618, %rd616, 33;
	or.b64  	%rd619, %rd618, %rd617;
	mul.lo.s64 	%rd620, %rd619, 5545529020109919103;
	xor.b64  	%rd621, %rd620, %rd2306;
	mov.b64 	{%r375, %r376}, %rd621;
	shf.l.wrap.b32 	%r377, %r375, %r376, 27;
	shf.l.wrap.b32 	%r378, %r376, %r375, 27;
	mov.b64 	%rd622, {%r378, %r377};
	add.s64 	%rd623, %rd622, %rd154;
	mad.lo.s64 	%rd624, %rd623, 5, 1390208809;
	mul.lo.s64 	%rd625, %rd615, 5545529020109919103;
	mul.lo.s64 	%rd626, %rd615, 5659660229084708864;
	shr.u64 	%rd627, %rd625, 31;
	or.b64  	%rd628, %rd627, %rd626;
	mul.lo.s64 	%rd629, %rd628, -8663945395140668459;
	xor.b64  	%rd630, %rd629, %rd154;
	mov.b64 	{%r379, %r380}, %rd630;
	shf.l.wrap.b32 	%r381, %r379, %r380, 31;
	shf.l.wrap.b32 	%r382, %r380, %r379, 31;
	mov.b64 	%rd631, {%r382, %r381};
	add.s64 	%rd632, %rd624, %rd631;
	mad.lo.s64 	%rd633, %rd632, 5, 944331445;
	ld.local.v2.u64 	{%rd634, %rd635}, [%rd613+16];
	mul.lo.s64 	%rd636, %rd634, -8663945395140668459;
	mul.lo.s64 	%rd637, %rd634, -8601547726154366976;
	shr.u64 	%rd638, %rd636, 33;
	or.b64  	%rd639, %rd638, %rd637;
	mul.lo.s64 	%rd640, %rd639, 5545529020109919103;
	xor.b64  	%rd641, %rd640, %rd624;
	mov.b64 	{%r383, %r384}, %rd641;
	shf.l.wrap.b32 	%r385, %r383, %r384, 27;
	shf.l.wrap.b32 	%r386, %r384, %r383, 27;
	mov.b64 	%rd642, {%r386, %r385};
	add.s64 	%rd643, %rd642, %rd633;
	mad.lo.s64 	%rd2306, %rd643, 5, 1390208809;
	mul.lo.s64 	%rd644, %rd635, 5545529020109919103;
	mul.lo.s64 	%rd645, %rd635, 5659660229084708864;
	shr.u64 	%rd646, %rd644, 31;
	or.b64  	%rd647, %rd646, %rd645;
	mul.lo.s64 	%rd648, %rd647, -8663945395140668459;
	xor.b64  	%rd649, %rd648, %rd633;
	mov.b64 	{%r387, %r388}, %rd649;
	shf.l.wrap.b32 	%r389, %r387, %r388, 31;
	shf.l.wrap.b32 	%r390, %r388, %r387, 31;
	mov.b64 	%rd650, {%r390, %r389};
	add.s64 	%rd651, %rd2306, %rd650;
	sub.s32 	%r391, %r374, %r1199;
	add.s32 	%r1199, %r391, 2;
	mad.lo.s64 	%rd154, %rd651, 5, 944331445;
$L__BB6_177:
	and.b32  	%r392, %r125, 1;
	setp.eq.b32 	%p24, %r392, 1;
	not.pred 	%p25, %p24;
	@%p25 bra 	$L__BB6_179;
	shl.b32 	%r393, %r1199, 1;
	mul.wide.u32 	%rd652, %r393, 8;
	add.s64 	%rd653, %rd8, %rd652;
	ld.local.v2.u64 	{%rd654, %rd655}, [%rd653];
	mul.lo.s64 	%rd656, %rd654, -8663945395140668459;
	mul.lo.s64 	%rd657, %rd654, -8601547726154366976;
	shr.u64 	%rd658, %rd656, 33;
	or.b64  	%rd659, %rd658, %rd657;
	mul.lo.s64 	%rd660, %rd659, 5545529020109919103;
	xor.b64  	%rd661, %rd660, %rd2306;
	mov.b64 	{%r394, %r395}, %rd661;
	shf.l.wrap.b32 	%r396, %r394, %r395, 27;
	shf.l.wrap.b32 	%r397, %r395, %r394, 27;
	mov.b64 	%rd662, {%r397, %r396};
	add.s64 	%rd663, %rd662, %rd154;
	mad.lo.s64 	%rd2306, %rd663, 5, 1390208809;
	mul.lo.s64 	%rd664, %rd655, 5545529020109919103;
	mul.lo.s64 	%rd665, %rd655, 5659660229084708864;
	shr.u64 	%rd666, %rd664, 31;
	or.b64  	%rd667, %rd666, %rd665;
	mul.lo.s64 	%rd668, %rd667, -8663945395140668459;
	xor.b64  	%rd669, %rd668, %rd154;
	mov.b64 	{%r398, %r399}, %rd669;
	shf.l.wrap.b32 	%r400, %r398, %r399, 31;
	shf.l.wrap.b32 	%r401, %r399, %r398, 31;
	mov.b64 	%rd670, {%r401, %r400};
	add.s64 	%rd671, %rd2306, %rd670;
	mad.lo.s64 	%rd154, %rd671, 5, 944331445;
$L__BB6_179:
	and.b32  	%r132, %r1188, 15;
	setp.eq.s32 	%p26, %r132, 0;
	@%p26 bra 	$L__BB6_211;
	and.b32  	%r133, %r1188, 2147483632;
	cvt.u32.u16 	%r403, %rs1;
	and.b32  	%r134, %r403, 15;
	mov.b32 	%r1202, 0;
$L__BB6_181:
	add.s32 	%r404, %r1202, %r133;
	cvt.u64.u32 	%rd672, %r404;
	add.s64 	%rd673, %rd7, %rd672;
	ld.local.u8 	%rs12, [%rd673];
	cvt.u64.u32 	%rd674, %r1202;
	add.s64 	%rd675, %rd3, %rd674;
	st.local.u8 	[%rd675], %rs12;
	add.s32 	%r1202, %r1202, 1;
	setp.ne.s32 	%p27, %r1202, %r134;
	@%p27 bra 	$L__BB6_181;
	mov.b64 	%rd676, 0;
	setp.gt.s32 	%p28, %r132, 7;
	@%p28 bra 	$L__BB6_189;
	setp.gt.s32 	%p36, %r132, 3;
	@%p36 bra 	$L__BB6_186;
	setp.eq.s32 	%p40, %r132, 1;
	@%p40 bra 	$L__BB6_210;
	setp.eq.s32 	%p41, %r132, 2;
	@%p41 bra 	$L__BB6_209;
	bra.uni 	$L__BB6_208;
$L__BB6_186:
	setp.gt.s32 	%p37, %r132, 5;
	@%p37 bra 	$L__BB6_188;
	setp.eq.s32 	%p39, %r132, 4;
	@%p39 bra 	$L__BB6_207;
	bra.uni 	$L__BB6_206;
$L__BB6_188:
	setp.eq.s32 	%p38, %r132, 6;
	@%p38 bra 	$L__BB6_205;
	bra.uni 	$L__BB6_204;
$L__BB6_189:
	setp.gt.s32 	%p29, %r132, 11;
	@%p29 bra 	$L__BB6_193;
	setp.gt.s32 	%p33, %r132, 9;
	@%p33 bra 	$L__BB6_192;
	setp.eq.s32 	%p35, %r132, 8;
	@%p35 bra 	$L__BB6_203;
	bra.uni 	$L__BB6_202;
$L__BB6_192:
	setp.eq.s32 	%p34, %r132, 10;
	@%p34 bra 	$L__BB6_201;
	bra.uni 	$L__BB6_200;
$L__BB6_193:
	setp.gt.s32 	%p30, %r132, 13;
	@%p30 bra 	$L__BB6_195;
	setp.eq.s32 	%p32, %r132, 12;
	@%p32 bra 	$L__BB6_199;
	bra.uni 	$L__BB6_198;
$L__BB6_195:
	setp.eq.s32 	%p31, %r132, 14;
	@%p31 bra 	$L__BB6_197;
	ld.local.u8 	%rd677, [%rd3+14];
	shl.b64 	%rd676, %rd677, 48;
$L__BB6_197:
	ld.local.u8 	%rd678, [%rd3+13];
	shl.b64 	%rd679, %rd678, 40;
	xor.b64  	%rd676, %rd679, %rd676;
$L__BB6_198:
	ld.local.u8 	%rd680, [%rd3+12];
	shl.b64 	%rd681, %rd680, 32;
	xor.b64  	%rd676, %rd681, %rd676;
$L__BB6_199:
	ld.local.u8 	%r405, [%rd3+11];
	mul.wide.u32 	%rd682, %r405, 16777216;
	xor.b64  	%rd676, %rd682, %rd676;
$L__BB6_200:
	ld.local.u8 	%r406, [%rd3+10];
	mul.wide.u32 	%rd683, %r406, 65536;
	xor.b64  	%rd676, %rd683, %rd676;
$L__BB6_201:
	ld.local.u8 	%r407, [%rd3+9];
	mul.wide.u32 	%rd684, %r407, 256;
	xor.b64  	%rd676, %rd684, %rd676;
$L__BB6_202:
	ld.local.u8 	%rd685, [%rd3+8];
	xor.b64  	%rd686, %rd676, %rd685;
	mul.lo.s64 	%rd687, %rd686, 5545529020109919103;
	mul.lo.s64 	%rd688, %rd686, 5659660229084708864;
	shr.u64 	%rd689, %rd687, 31;
	or.b64  	%rd690, %rd689, %rd688;
	mul.lo.s64 	%rd691, %rd690, -8663945395140668459;
	xor.b64  	%rd154, %rd691, %rd154;
$L__BB6_203:
	ld.local.u8 	%rd692, [%rd3+7];
	shl.b64 	%rd676, %rd692, 56;
$L__BB6_204:
	ld.local.u8 	%rd693, [%rd3+6];
	shl.b64 	%rd694, %rd693, 48;
	xor.b64  	%rd676, %rd694, %rd676;
$L__BB6_205:
	ld.local.u8 	%rd695, [%rd3+5];
	shl.b64 	%rd696, %rd695, 40;
	xor.b64  	%rd676, %rd696, %rd676;
$L__BB6_206:
	ld.local.u8 	%rd697, [%rd3+4];
	shl.b64 	%rd698, %rd697, 32;
	xor.b64  	%rd676, %rd698, %rd676;
$L__BB6_207:
	ld.local.u8 	%r408, [%rd3+3];
	mul.wide.u32 	%rd699, %r408, 16777216;
	xor.b64  	%rd676, %rd699, %rd676;
$L__BB6_208:
	ld.local.u8 	%r409, [%rd3+2];
	mul.wide.u32 	%rd700, %r409, 65536;
	xor.b64  	%rd676, %rd700, %rd676;
$L__BB6_209:
	ld.local.u8 	%r410, [%rd3+1];
	mul.wide.u32 	%rd701, %r410, 256;
	xor.b64  	%rd676, %rd701, %rd676;
$L__BB6_210:
	ld.local.u8 	%rd702, [%rd3];
	xor.b64  	%rd703, %rd676, %rd702;
	mul.lo.s64 	%rd704, %rd703, -8663945395140668459;
	mul.lo.s64 	%rd705, %rd703, -8601547726154366976;
	shr.u64 	%rd706, %rd704, 33;
	or.b64  	%rd707, %rd706, %rd705;
	mul.lo.s64 	%rd708, %rd707, 5545529020109919103;
	xor.b64  	%rd2306, %rd708, %rd2306;
$L__BB6_211:
	ld.param.u64 	%rd2217, [_Z14get_neighboursiPiPbPmS0_iiil_param_3];
	cvt.u64.u32 	%rd709, %r1188;
	xor.b64  	%rd710, %rd2306, %rd709;
	xor.b64  	%rd711, %rd154, %rd709;
	add.s64 	%rd712, %rd711, %rd710;
	add.s64 	%rd713, %rd712, %rd711;
	shr.u64 	%rd714, %rd712, 33;
	xor.b64  	%rd715, %rd714, %rd712;
	mul.lo.s64 	%rd716, %rd715, -49064778989728563;
	shr.u64 	%rd717, %rd716, 33;
	xor.b64  	%rd718, %rd717, %rd716;
	mul.lo.s64 	%rd719, %rd718, -4265267296055464877;
	shr.u64 	%rd720, %rd719, 33;
	xor.b64  	%rd721, %rd720, %rd719;
	shr.u64 	%rd722, %rd713, 33;
	xor.b64  	%rd723, %rd722, %rd713;
	mul.lo.s64 	%rd724, %rd723, -49064778989728563;
	shr.u64 	%rd725, %rd724, 33;
	xor.b64  	%rd726, %rd725, %rd724;
	mul.lo.s64 	%rd727, %rd726, -4265267296055464877;
	shr.u64 	%rd728, %rd727, 33;
	xor.b64  	%rd729, %rd728, %rd727;
	add.s64 	%rd197, %rd729, %rd721;
	add.s64 	%rd198, %rd197, %rd729;
	add.s32 	%r411, %r306, %r2;
	shr.u32 	%r412, %r411, 1;
	add.s32 	%r1204, %r412, -1;
	mad.lo.s32 	%r413, %r1204, %r306, %r303;
	shl.b32 	%r414, %r413, 2;
	or.b32  	%r415, %r414, 2;
	mul.wide.s32 	%rd730, %r415, 64;
	cvta.to.global.u64 	%rd731, %rd2217;
	add.s64 	%rd732, %rd731, %rd730;
	st.global.u64 	[%rd732], %rd197;
	st.global.u64 	[%rd732+64], %rd198;
	setp.lt.s32 	%p42, %r305, 1;
	@%p42 bra 	$L__BB6_218;
	ld.param.u32 	%r1141, [_Z14get_neighboursiPiPbPmS0_iiil_param_5];
	cvt.s64.s32 	%rd199, %r1141;
	mov.b32 	%r1203, 0;
	bra.uni 	$L__BB6_214;
$L__BB6_213:
	add.s32 	%r1203, %r1203, 1;
	setp.eq.s32 	%p45, %r1203, %r305;
	@%p45 bra 	$L__BB6_218;
$L__BB6_214:
	and.b32  	%r417, %r1203, 255;
	cvt.u64.u32 	%rd733, %r417;
	mad.lo.s64 	%rd200, %rd198, %rd733, %rd197;
	or.b64  	%rd734, %rd200, %rd199;
	and.b64  	%rd735, %rd734, -4294967296;
	setp.ne.s64 	%p43, %rd735, 0;
	@%p43 bra 	$L__BB6_216;
	cvt.u32.u64 	%r418, %rd199;
	cvt.u32.u64 	%r419, %rd200;
	rem.u32 	%r420, %r419, %r418;
	cvt.u64.u32 	%rd2333, %r420;
	bra.uni 	$L__BB6_217;
$L__BB6_216:
	rem.u64 	%rd2333, %rd200, %rd199;
$L__BB6_217:
	add.s64 	%rd736, %rd1, %rd2333;
	ld.global.u8 	%rs13, [%rd736];
	setp.ne.s16 	%p44, %rs13, 0;
	@%p44 bra 	$L__BB6_213;
	bra.uni 	$L__BB6_514;
$L__BB6_218:
	bar.sync 	0;
	cvt.rn.f32.s32 	%f1, %r1205;
	add.s32 	%r663, %r1204, 1;
	cvt.rn.f32.s32 	%f2, %r663;
	mov.b32 	%r1206, 1;
$L__BB6_219:
	mov.b32 	%r664, 1;
	shl.b32 	%r665, %r664, %r1206;
	cvt.rn.f32.s32 	%f3, %r665;
	div.rn.f32 	%f4, %f1, %f3;
	cvt.rmi.f32.f32 	%f5, %f4;
	cvt.rzi.s32.f32 	%r146, %f5;
	div.rn.f32 	%f6, %f2, %f3;
	cvt.rmi.f32.f32 	%f7, %f6;
	cvt.rzi.s32.f32 	%r666, %f7;
	add.s32 	%r1206, %r1206, 1;
	setp.ne.s32 	%p134, %r146, %r666;
	@%p134 bra 	$L__BB6_219;
	shr.s32 	%r1207, %r1205, 1;
	setp.eq.s32 	%p135, %r1207, %r146;
	@%p135 bra 	$L__BB6_298;
$L__BB6_221:
	add.s32 	%r668, %r1207, -1;
	mad.lo.s32 	%r669, %r668, %r306, %r303;
	shl.b32 	%r1211, %r669, 1;
	setp.eq.s32 	%p136, %r1211, 0;
	mov.b32 	%r1210, 0;
	@%p136 bra 	$L__BB6_224;
	mov.b32 	%r1210, 0;
	mov.u32 	%r1209, %r1211;
$L__BB6_223:
	add.s32 	%r1210, %r1210, 1;
	mul.hi.s32 	%r671, %r1209, 1717986919;
	shr.u32 	%r672, %r671, 31;
	shr.s32 	%r673, %r671, 2;
	add.s32 	%r155, %r673, %r672;
	add.s32 	%r674, %r1209, 9;
	setp.lt.u32 	%p137, %r674, 19;
	mov.u32 	%r1209, %r155;
	@%p137 bra 	$L__BB6_224;
	bra.uni 	$L__BB6_223;
$L__BB6_224:
	setp.eq.s32 	%p138, %r1211, 0;
	mov.b64 	%rd2334, 0;
	@%p138 bra 	$L__BB6_228;
	mov.b32 	%r1212, 0;
$L__BB6_226:
	mul.hi.s32 	%r676, %r1211, 1717986919;
	shr.u32 	%r677, %r676, 31;
	shr.s32 	%r678, %r676, 2;
	add.s32 	%r158, %r678, %r677;
	mul.lo.s32 	%r679, %r158, 10;
	sub.s32 	%r680, %r1211, %r679;
	cvt.u16.u32 	%rs38, %r680;
	add.s16 	%rs39, %rs38, 48;
	not.b32 	%r681, %r1212;
	add.s32 	%r682, %r1210, %r681;
	cvt.s64.s32 	%rd1261, %r682;
	add.s64 	%rd1262, %rd9, %rd1261;
	st.local.u8 	[%rd1262], %rs39;
	add.s32 	%r1212, %r1212, 1;
	add.s32 	%r683, %r1211, 9;
	setp.gt.u32 	%p139, %r683, 18;
	mov.u32 	%r1211, %r158;
	@%p139 bra 	$L__BB6_226;
	cvt.u64.u32 	%rd2334, %r1212;
$L__BB6_228:
	add.s64 	%rd1263, %rd9, %rd2334;
	mov.b16 	%rs40, 48;
	st.local.u8 	[%rd1263], %rs40;
	setp.eq.s32 	%p140, %r1210, 0;
	@%p140 bra 	$L__BB6_236;
	and.b32  	%r160, %r1210, 3;
	setp.lt.u32 	%p141, %r1210, 4;
	mov.b32 	%r1214, 0;
	@%p141 bra 	$L__BB6_232;
	and.b32  	%r1214, %r1210, -4;
	mov.b32 	%r1213, 0;
$L__BB6_231:
	cvt.u64.u32 	%rd1264, %r1213;
	add.s64 	%rd1265, %rd9, %rd1264;
	ld.local.u32 	%r686, [%rd1265];
	add.s64 	%rd1266, %rd7, %rd1264;
	st.local.u32 	[%rd1266], %r686;
	add.s32 	%r1213, %r1213, 4;
	setp.ne.s32 	%p142, %r1213, %r1214;
	@%p142 bra 	$L__BB6_231;
$L__BB6_232:
	setp.eq.s32 	%p143, %r160, 0;
	@%p143 bra 	$L__BB6_236;
	cvt.u64.u32 	%rd1267, %r1214;
	add.s64 	%rd206, %rd9, %rd1267;
	ld.local.u8 	%rs41, [%rd206];
	add.s64 	%rd207, %rd7, %rd1267;
	st.local.u8 	[%rd207], %rs41;
	setp.eq.s32 	%p144, %r160, 1;
	@%p144 bra 	$L__BB6_236;
	ld.local.u8 	%rs42, [%rd206+1];
	st.local.u8 	[%rd207+1], %rs42;
	setp.eq.s32 	%p145, %r160, 2;
	@%p145 bra 	$L__BB6_236;
	ld.local.u8 	%rs43, [%rd206+2];
	st.local.u8 	[%rd207+2], %rs43;
$L__BB6_236:
	setp.eq.s32 	%p146, %r1210, 0;
	@%p146 bra 	$L__BB6_244;
	setp.lt.u32 	%p147, %r1210, 4;
	mov.b32 	%r1215, 0;
	@%p147 bra 	$L__BB6_240;
	mov.b32 	%r1216, 0;
$L__BB6_239:
	cvt.u64.u32 	%rd1268, %r1216;
	add.s64 	%rd1269, %rd7, %rd1268;
	ld.local.u32 	%r689, [%rd1269];
	mul.wide.u32 	%rd1270, %r1216, 8;
	add.s64 	%rd1271, %rd8, %rd1270;
	bfe.u32 	%r690, %r689, 8, 8;
	cvt.u64.u32 	%rd1272, %r690;
	and.b64  	%rd1273, %rd1272, 255;
	bfe.u32 	%r691, %r689, 0, 8;
	cvt.u64.u32 	%rd1274, %r691;
	and.b64  	%rd1275, %rd1274, 255;
	st.local.v2.u64 	[%rd1271], {%rd1275, %rd1273};
	bfe.u32 	%r692, %r689, 24, 8;
	cvt.u64.u32 	%rd1276, %r692;
	and.b64  	%rd1277, %rd1276, 255;
	bfe.u32 	%r693, %r689, 16, 8;
	cvt.u64.u32 	%rd1278, %r693;
	and.b64  	%rd1279, %rd1278, 255;
	st.local.v2.u64 	[%rd1271+16], {%rd1279, %rd1277};
	add.s32 	%r1216, %r1216, 4;
	and.b32  	%r1215, %r1210, -4;
	setp.eq.s32 	%p148, %r1216, %r1215;
	@%p148 bra 	$L__BB6_240;
	bra.uni 	$L__BB6_239;
$L__BB6_240:
	and.b32  	%r166, %r1210, 3;
	setp.eq.s32 	%p149, %r166, 0;
	@%p149 bra 	$L__BB6_244;
	cvt.u64.u32 	%rd1280, %r1215;
	add.s64 	%rd208, %rd7, %rd1280;
	ld.local.u8 	%rd1281, [%rd208];
	mul.wide.u32 	%rd1282, %r1215, 8;
	add.s64 	%rd209, %rd8, %rd1282;
	st.local.u64 	[%rd209], %rd1281;
	setp.eq.s32 	%p150, %r166, 1;
	@%p150 bra 	$L__BB6_244;
	ld.local.u8 	%rd1283, [%rd208+1];
	st.local.u64 	[%rd209+8], %rd1283;
	setp.eq.s32 	%p151, %r166, 2;
	@%p151 bra 	$L__BB6_244;
	ld.local.u8 	%rd1284, [%rd208+2];
	st.local.u64 	[%rd209+16], %rd1284;
$L__BB6_244:
	setp.lt.u32 	%p152, %r1210, 16;
	mov.b64 	%rd2343, 0;
	mov.u64 	%rd223, %rd2343;
	@%p152 bra 	$L__BB6_253;
	shr.u32 	%r695, %r1210, 4;
	add.s32 	%r696, %r695, -1;
	setp.lt.u32 	%p153, %r696, 3;
	mov.b32 	%r1218, 0;
	mov.b64 	%rd223, 0;
	mov.u64 	%rd2343, %rd223;
	@%p153 bra 	$L__BB6_248;
	mov.b32 	%r1219, 0;
	mov.b64 	%rd223, 0;
$L__BB6_247:
	.pragma "nounroll";
	shl.b32 	%r698, %r1219, 1;
	mul.wide.u32 	%rd1289, %r698, 8;
	add.s64 	%rd1290, %rd8, %rd1289;
	ld.local.v2.u64 	{%rd1291, %rd1292}, [%rd1290];
	mul.lo.s64 	%rd1293, %rd1291, -8663945395140668459;
	mul.lo.s64 	%rd1294, %rd1291, -8601547726154366976;
	shr.u64 	%rd1295, %rd1293, 33;
	or.b64  	%rd1296, %rd1295, %rd1294;
	mul.lo.s64 	%rd1297, %rd1296, 5545529020109919103;
	xor.b64  	%rd1298, %rd1297, %rd2343;
	mov.b64 	{%r699, %r700}, %rd1298;
	shf.l.wrap.b32 	%r701, %r699, %r700, 27;
	shf.l.wrap.b32 	%r702, %r700, %r699, 27;
	mov.b64 	%rd1299, {%r702, %r701};
	add.s64 	%rd1300, %rd1299, %rd223;
	mad.lo.s64 	%rd1301, %rd1300, 5, 1390208809;
	mul.lo.s64 	%rd1302, %rd1292, 5545529020109919103;
	mul.lo.s64 	%rd1303, %rd1292, 5659660229084708864;
	shr.u64 	%rd1304, %rd1302, 31;
	or.b64  	%rd1305, %rd1304, %rd1303;
	mul.lo.s64 	%rd1306, %rd1305, -8663945395140668459;
	xor.b64  	%rd1307, %rd1306, %rd223;
	mov.b64 	{%r703, %r704}, %rd1307;
	shf.l.wrap.b32 	%r705, %r703, %r704, 31;
	shf.l.wrap.b32 	%r706, %r704, %r703, 31;
	mov.b64 	%rd1308, {%r706, %r705};
	add.s64 	%rd1309, %rd1301, %rd1308;
	mad.lo.s64 	%rd1310, %rd1309, 5, 944331445;
	ld.local.v2.u64 	{%rd1311, %rd1312}, [%rd1290+16];
	mul.lo.s64 	%rd1313, %rd1311, -8663945395140668459;
	mul.lo.s64 	%rd1314, %rd1311, -8601547726154366976;
	shr.u64 	%rd1315, %rd1313, 33;
	or.b64  	%rd1316, %rd1315, %rd1314;
	mul.lo.s64 	%rd1317, %rd1316, 5545529020109919103;
	xor.b64  	%rd1318, %rd1317, %rd1301;
	mov.b64 	{%r707, %r708}, %rd1318;
	shf.l.wrap.b32 	%r709, %r707, %r708, 27;
	shf.l.wrap.b32 	%r710, %r708, %r707, 27;
	mov.b64 	%rd1319, {%r710, %r709};
	add.s64 	%rd1320, %rd1319, %rd1310;
	mad.lo.s64 	%rd1321, %rd1320, 5, 1390208809;
	mul.lo.s64 	%rd1322, %rd1312, 5545529020109919103;
	mul.lo.s64 	%rd1323, %rd1312, 5659660229084708864;
	shr.u64 	%rd1324, %rd1322, 31;
	or.b64  	%rd1325, %rd1324, %rd1323;
	mul.lo.s64 	%rd1326, %rd1325, -8663945395140668459;
	xor.b64  	%rd1327, %rd1326, %rd1310;
	mov.b64 	{%r711, %r712}, %rd1327;
	shf.l.wrap.b32 	%r713, %r711, %r712, 31;
	shf.l.wrap.b32 	%r714, %r712, %r711, 31;
	mov.b64 	%rd1328, {%r714, %r713};
	add.s64 	%rd1329, %rd1321, %rd1328;
	mad.lo.s64 	%rd1330, %rd1329, 5, 944331445;
	ld.local.v2.u64 	{%rd1331, %rd1332}, [%rd1290+32];
	mul.lo.s64 	%rd1333, %rd1331, -8663945395140668459;
	mul.lo.s64 	%rd1334, %rd1331, -8601547726154366976;
	shr.u64 	%rd1335, %rd1333, 33;
	or.b64  	%rd1336, %rd1335, %rd1334;
	mul.lo.s64 	%rd1337, %rd1336, 5545529020109919103;
	xor.b64  	%rd1338, %rd1337, %rd1321;
	mov.b64 	{%r715, %r716}, %rd1338;
	shf.l.wrap.b32 	%r717, %r715, %r716, 27;
	shf.l.wrap.b32 	%r718, %r716, %r715, 27;
	mov.b64 	%rd1339, {%r718, %r717};
	add.s64 	%rd1340, %rd1339, %rd1330;
	mad.lo.s64 	%rd1341, %rd1340, 5, 1390208809;
	mul.lo.s64 	%rd1342, %rd1332, 5545529020109919103;
	mul.lo.s64 	%rd1343, %rd1332, 5659660229084708864;
	shr.u64 	%rd1344, %rd1342, 31;
	or.b64  	%rd1345, %rd1344, %rd1343;
	mul.lo.s64 	%rd1346, %rd1345, -8663945395140668459;
	xor.b64  	%rd1347, %rd1346, %rd1330;
	mov.b64 	{%r719, %r720}, %rd1347;
	shf.l.wrap.b32 	%r721, %r719, %r720, 31;
	shf.l.wrap.b32 	%r722, %r720, %r719, 31;
	mov.b64 	%rd1348, {%r722, %r721};
	add.s64 	%rd1349, %rd1341, %rd1348;
	mad.lo.s64 	%rd1350, %rd1349, 5, 944331445;
	ld.local.v2.u64 	{%rd1351, %rd1352}, [%rd1290+48];
	mul.lo.s64 	%rd1353, %rd1351, -8663945395140668459;
	mul.lo.s64 	%rd1354, %rd1351, -8601547726154366976;
	shr.u64 	%rd1355, %rd1353, 33;
	or.b64  	%rd1356, %rd1355, %rd1354;
	mul.lo.s64 	%rd1357, %rd1356, 5545529020109919103;
	xor.b64  	%rd1358, %rd1357, %rd1341;
	mov.b64 	{%r723, %r724}, %rd1358;
	shf.l.wrap.b32 	%r725, %r723, %r724, 27;
	shf.l.wrap.b32 	%r726, %r724, %r723, 27;
	mov.b64 	%rd1359, {%r726, %r725};
	add.s64 	%rd1360, %rd1359, %rd1350;
	mad.lo.s64 	%rd2343, %rd1360, 5, 1390208809;
	mul.lo.s64 	%rd1361, %rd1352, 5545529020109919103;
	mul.lo.s64 	%rd1362, %rd1352, 5659660229084708864;
	shr.u64 	%rd1363, %rd1361, 31;
	or.b64  	%rd1364, %rd1363, %rd1362;
	mul.lo.s64 	%rd1365, %rd1364, -8663945395140668459;
	xor.b64  	%rd1366, %rd1365, %rd1350;
	mov.b64 	{%r727, %r728}, %rd1366;
	shf.l.wrap.b32 	%r729, %r727, %r728, 31;
	shf.l.wrap.b32 	%r730, %r728, %r727, 31;
	mov.b64 	%rd1367, {%r730, %r729};
	add.s64 	%rd1368, %rd2343, %rd1367;
	mad.lo.s64 	%rd223, %rd1368, 5, 944331445;
	add.s32 	%r1219, %r1219, 4;
	shr.u32 	%r731, %r1210, 4;
	and.b32  	%r1218, %r731, 268435452;
	setp.eq.s32 	%p154, %r1219, %r1218;
	@%p154 bra 	$L__BB6_248;
	bra.uni 	$L__BB6_247;
$L__BB6_248:
	shr.u32 	%r733, %r1210, 4;
	and.b32  	%r732, %r733, 3;
	setp.eq.s32 	%p155, %r732, 0;
	@%p155 bra 	$L__BB6_253;
	setp.eq.s32 	%p156, %r732, 1;
	@%p156 bra 	$L__BB6_251;
	shl.b32 	%r734, %r1218, 1;
	mul.wide.u32 	%rd1370, %r734, 8;
	add.s64 	%rd1371, %rd8, %rd1370;
	ld.local.v2.u64 	{%rd1372, %rd1373}, [%rd1371];
	mul.lo.s64 	%rd1374, %rd1372, -8663945395140668459;
	mul.lo.s64 	%rd1375, %rd1372, -8601547726154366976;
	shr.u64 	%rd1376, %rd1374, 33;
	or.b64  	%rd1377, %rd1376, %rd1375;
	mul.lo.s64 	%rd1378, %rd1377, 5545529020109919103;
	xor.b64  	%rd1379, %rd1378, %rd2343;
	mov.b64 	{%r735, %r736}, %rd1379;
	shf.l.wrap.b32 	%r737, %r735, %r736, 27;
	shf.l.wrap.b32 	%r738, %r736, %r735, 27;
	mov.b64 	%rd1380, {%r738, %r737};
	add.s64 	%rd1381, %rd1380, %rd223;
	mad.lo.s64 	%rd1382, %rd1381, 5, 1390208809;
	mul.lo.s64 	%rd1383, %rd1373, 5545529020109919103;
	mul.lo.s64 	%rd1384, %rd1373, 5659660229084708864;
	shr.u64 	%rd1385, %rd1383, 31;
	or.b64  	%rd1386, %rd1385, %rd1384;
	mul.lo.s64 	%rd1387, %rd1386, -8663945395140668459;
	xor.b64  	%rd1388, %rd1387, %rd223;
	mov.b64 	{%r739, %r740}, %rd1388;
	shf.l.wrap.b32 	%r741, %r739, %r740, 31;
	shf.l.wrap.b32 	%r742, %r740, %r739, 31;
	mov.b64 	%rd1389, {%r742, %r741};
	add.s64 	%rd1390, %rd1382, %rd1389;
	mad.lo.s64 	%rd1391, %rd1390, 5, 944331445;
	ld.local.v2.u64 	{%rd1392, %rd1393}, [%rd1371+16];
	mul.lo.s64 	%rd1394, %rd1392, -8663945395140668459;
	mul.lo.s64 	%rd1395, %rd1392, -8601547726154366976;
	shr.u64 	%rd1396, %rd1394, 33;
	or.b64  	%rd1397, %rd1396, %rd1395;
	mul.lo.s64 	%rd1398, %rd1397, 5545529020109919103;
	xor.b64  	%rd1399, %rd1398, %rd1382;
	mov.b64 	{%r743, %r744}, %rd1399;
	shf.l.wrap.b32 	%r745, %r743, %r744, 27;
	shf.l.wrap.b32 	%r746, %r744, %r743, 27;
	mov.b64 	%rd1400, {%r746, %r745};
	add.s64 	%rd1401, %rd1400, %rd1391;
	mad.lo.s64 	%rd2343, %rd1401, 5, 1390208809;
	mul.lo.s64 	%rd1402, %rd1393, 5545529020109919103;
	mul.lo.s64 	%rd1403, %rd1393, 5659660229084708864;
	shr.u64 	%rd1404, %rd1402, 31;
	or.b64  	%rd1405, %rd1404, %rd1403;
	mul.lo.s64 	%rd1406, %rd1405, -8663945395140668459;
	xor.b64  	%rd1407, %rd1406, %rd1391;
	mov.b64 	{%r747, %r748}, %rd1407;
	shf.l.wrap.b32 	%r749, %r747, %r748, 31;
	shf.l.wrap.b32 	%r750, %r748, %r747, 31;
	mov.b64 	%rd1408, {%r750, %r749};
	add.s64 	%rd1409, %rd2343, %rd1408;
	sub.s32 	%r751, %r734, %r1218;
	add.s32 	%r1218, %r751, 2;
	mad.lo.s64 	%rd223, %rd1409, 5, 944331445;
$L__BB6_251:
	and.b32  	%r752, %r1210, 16;
	setp.eq.s32 	%p157, %r752, 0;
	@%p157 bra 	$L__BB6_253;
	shl.b32 	%r753, %r1218, 1;
	mul.wide.u32 	%rd1410, %r753, 8;
	add.s64 	%rd1411, %rd8, %rd1410;
	ld.local.v2.u64 	{%rd1412, %rd1413}, [%rd1411];
	mul.lo.s64 	%rd1414, %rd1412, -8663945395140668459;
	mul.lo.s64 	%rd1415, %rd1412, -8601547726154366976;
	shr.u64 	%rd1416, %rd1414, 33;
	or.b64  	%rd1417, %rd1416, %rd1415;
	mul.lo.s64 	%rd1418, %rd1417, 5545529020109919103;
	xor.b64  	%rd1419, %rd1418, %rd2343;
	mov.b64 	{%r754, %r755}, %rd1419;
	shf.l.wrap.b32 	%r756, %r754, %r755, 27;
	shf.l.wrap.b32 	%r757, %r755, %r754, 27;
	mov.b64 	%rd1420, {%r757, %r756};
	add.s64 	%rd1421, %rd1420, %rd223;
	mad.lo.s64 	%rd2343, %rd1421, 5, 1390208809;
	mul.lo.s64 	%rd1422, %rd1413, 5545529020109919103;
	mul.lo.s64 	%rd1423, %rd1413, 5659660229084708864;
	shr.u64 	%rd1424, %rd1422, 31;
	or.b64  	%rd1425, %rd1424, %rd1423;
	mul.lo.s64 	%rd1426, %rd1425, -8663945395140668459;
	xor.b64  	%rd1427, %rd1426, %rd223;
	mov.b64 	{%r758, %r759}, %rd1427;
	shf.l.wrap.b32 	%r760, %r758, %r759, 31;
	shf.l.wrap.b32 	%r761, %r759, %r758, 31;
	mov.b64 	%rd1428, {%r761, %r760};
	add.s64 	%rd1429, %rd2343, %rd1428;
	mad.lo.s64 	%rd223, %rd1429, 5, 944331445;
$L__BB6_253:
	and.b32  	%r173, %r1210, 15;
	setp.eq.s32 	%p158, %r173, 0;
	@%p158 bra 	$L__BB6_290;
	setp.lt.u32 	%p159, %r173, 4;
	mov.b32 	%r1221, 0;
	@%p159 bra 	$L__BB6_257;
	mov.b32 	%r1220, 0;
$L__BB6_256:
	and.b32  	%r764, %r1210, 2147483632;
	add.s32 	%r765, %r1220, %r764;
	cvt.u64.u32 	%rd1430, %r765;
	add.s64 	%rd1431, %rd7, %rd1430;
	ld.local.u32 	%r766, [%rd1431];
	cvt.u64.u32 	%rd1432, %r1220;
	add.s64 	%rd1433, %rd3, %rd1432;
	st.local.u32 	[%rd1433], %r766;
	add.s32 	%r1220, %r1220, 4;
	and.b32  	%r1221, %r1210, 12;
	setp.ne.s32 	%p160, %r1220, %r1221;
	@%p160 bra 	$L__BB6_256;
$L__BB6_257:
	and.b32  	%r767, %r1210, 3;
	setp.eq.s32 	%p161, %r767, 0;
	@%p161 bra 	$L__BB6_261;
	and.b32  	%r768, %r1210, 2147483632;
	or.b32  	%r769, %r1221, %r768;
	cvt.u64.u32 	%rd1434, %r769;
	add.s64 	%rd1435, %rd7, %rd1434;
	ld.local.u8 	%rs44, [%rd1435];
	cvt.u64.u32 	%rd228, %r1221;
	add.s64 	%rd229, %rd3, %rd228;
	st.local.u8 	[%rd229], %rs44;
	setp.eq.s32 	%p162, %r767, 1;
	@%p162 bra 	$L__BB6_261;
	cvt.u64.u32 	%rd1436, %r768;
	or.b64  	%rd1437, %rd228, %rd1436;
	add.s64 	%rd230, %rd7, %rd1437;
	ld.local.u8 	%rs45, [%rd230+1];
	st.local.u8 	[%rd229+1], %rs45;
	and.b32  	%r772, %r1210, 3;
	setp.eq.s32 	%p163, %r772, 2;
	@%p163 bra 	$L__BB6_261;
	ld.local.u8 	%rs46, [%rd230+2];
	st.local.u8 	[%rd229+2], %rs46;
$L__BB6_261:
	mov.b64 	%rd1438, 0;
	setp.gt.s32 	%p164, %r173, 7;
	@%p164 bra 	$L__BB6_268;
	setp.gt.s32 	%p172, %r173, 3;
	@%p172 bra 	$L__BB6_265;
	setp.eq.s32 	%p176, %r173, 1;
	@%p176 bra 	$L__BB6_289;
	setp.eq.s32 	%p177, %r173, 2;
	@%p177 bra 	$L__BB6_288;
	bra.uni 	$L__BB6_287;
$L__BB6_265:
	setp.gt.s32 	%p173, %r173, 5;
	@%p173 bra 	$L__BB6_267;
	setp.eq.s32 	%p175, %r173, 4;
	@%p175 bra 	$L__BB6_286;
	bra.uni 	$L__BB6_285;
$L__BB6_267:
	setp.eq.s32 	%p174, %r173, 6;
	@%p174 bra 	$L__BB6_284;
	bra.uni 	$L__BB6_283;
$L__BB6_268:
	setp.gt.s32 	%p165, %r173, 11;
	@%p165 bra 	$L__BB6_272;
	setp.gt.s32 	%p169, %r173, 9;
	@%p169 bra 	$L__BB6_271;
	setp.eq.s32 	%p171, %r173, 8;
	@%p171 bra 	$L__BB6_282;
	bra.uni 	$L__BB6_281;
$L__BB6_271:
	setp.eq.s32 	%p170, %r173, 10;
	@%p170 bra 	$L__BB6_280;
	bra.uni 	$L__BB6_279;
$L__BB6_272:
	setp.gt.s32 	%p166, %r173, 13;
	@%p166 bra 	$L__BB6_274;
	setp.eq.s32 	%p168, %r173, 12;
	@%p168 bra 	$L__BB6_278;
	bra.uni 	$L__BB6_277;
$L__BB6_274:
	setp.eq.s32 	%p167, %r173, 14;
	@%p167 bra 	$L__BB6_276;
	ld.local.u8 	%rd1439, [%rd3+14];
	shl.b64 	%rd1438, %rd1439, 48;
$L__BB6_276:
	ld.local.u8 	%rd1440, [%rd3+13];
	shl.b64 	%rd1441, %rd1440, 40;
	xor.b64  	%rd1438, %rd1441, %rd1438;
$L__BB6_277:
	ld.local.u8 	%rd1442, [%rd3+12];
	shl.b64 	%rd1443, %rd1442, 32;
	xor.b64  	%rd1438, %rd1443, %rd1438;
$L__BB6_278:
	ld.local.u8 	%r773, [%rd3+11];
	mul.wide.u32 	%rd1444, %r773, 16777216;
	xor.b64  	%rd1438, %rd1444, %rd1438;
$L__BB6_279:
	ld.local.u8 	%r774, [%rd3+10];
	mul.wide.u32 	%rd1445, %r774, 65536;
	xor.b64  	%rd1438, %rd1445, %rd1438;
$L__BB6_280:
	ld.local.u8 	%r775, [%rd3+9];
	mul.wide.u32 	%rd1446, %r775, 256;
	xor.b64  	%rd1438, %rd1446, %rd1438;
$L__BB6_281:
	ld.local.u8 	%rd1447, [%rd3+8];
	xor.b64  	%rd1448, %rd1438, %rd1447;
	mul.lo.s64 	%rd1449, %rd1448, 5545529020109919103;
	mul.lo.s64 	%rd1450, %rd1448, 5659660229084708864;
	shr.u64 	%rd1451, %rd1449, 31;
	or.b64  	%rd1452, %rd1451, %rd1450;
	mul.lo.s64 	%rd1453, %rd1452, -8663945395140668459;
	xor.b64  	%rd223, %rd1453, %rd223;
$L__BB6_282:
	ld.local.u8 	%rd1454, [%rd3+7];
	shl.b64 	%rd1438, %rd1454, 56;
$L__BB6_283:
	ld.local.u8 	%rd1455, [%rd3+6];
	shl.b64 	%rd1456, %rd1455, 48;
	xor.b64  	%rd1438, %rd1456, %rd1438;
$L__BB6_284:
	ld.local.u8 	%rd1457, [%rd3+5];
	shl.b64 	%rd1458, %rd1457, 40;
	xor.b64  	%rd1438, %rd1458, %rd1438;
$L__BB6_285:
	ld.local.u8 	%rd1459, [%rd3+4];
	shl.b64 	%rd1460, %rd1459, 32;
	xor.b64  	%rd1438, %rd1460, %rd1438;
$L__BB6_286:
	ld.local.u8 	%r776, [%rd3+3];
	mul.wide.u32 	%rd1461, %r776, 16777216;
	xor.b64  	%rd1438, %rd1461, %rd1438;
$L__BB6_287:
	ld.local.u8 	%r777, [%rd3+2];
	mul.wide.u32 	%rd1462, %r777, 65536;
	xor.b64  	%rd1438, %rd1462, %rd1438;
$L__BB6_288:
	ld.local.u8 	%r778, [%rd3+1];
	mul.wide.u32 	%rd1463, %r778, 256;
	xor.b64  	%rd1438, %rd1463, %rd1438;
$L__BB6_289:
	ld.local.u8 	%rd1464, [%rd3];
	xor.b64  	%rd1465, %rd1438, %rd1464;
	mul.lo.s64 	%rd1466, %rd1465, -8663945395140668459;
	mul.lo.s64 	%rd1467, %rd1465, -8601547726154366976;
	shr.u64 	%rd1468, %rd1466, 33;
	or.b64  	%rd1469, %rd1468, %rd1467;
	mul.lo.s64 	%rd1470, %rd1469, 5545529020109919103;
	xor.b64  	%rd2343, %rd1470, %rd2343;
$L__BB6_290:
	ld.param.u64 	%rd2219, [_Z14get_neighboursiPiPbPmS0_iiil_param_3];
	setp.lt.s32 	%p178, %r305, 1;
	cvt.u64.u32 	%rd1471, %r1210;
	xor.b64  	%rd1472, %rd2343, %rd1471;
	xor.b64  	%rd1473, %rd223, %rd1471;
	add.s64 	%rd1474, %rd1473, %rd1472;
	add.s64 	%rd1475, %rd1474, %rd1473;
	shr.u64 	%rd1476, %rd1474, 33;
	xor.b64  	%rd1477, %rd1476, %rd1474;
	mul.lo.s64 	%rd1478, %rd1477, -49064778989728563;
	shr.u64 	%rd1479, %rd1478, 33;
	xor.b64  	%rd1480, %rd1479, %rd1478;
	mul.lo.s64 	%rd1481, %rd1480, -4265267296055464877;
	shr.u64 	%rd1482, %rd1481, 33;
	xor.b64  	%rd1483, %rd1482, %rd1481;
	shr.u64 	%rd1484, %rd1475, 33;
	xor.b64  	%rd1485, %rd1484, %rd1475;
	mul.lo.s64 	%rd1486, %rd1485, -49064778989728563;
	shr.u64 	%rd1487, %rd1486, 33;
	xor.b64  	%rd1488, %rd1487, %rd1486;
	mul.lo.s64 	%rd1489, %rd1488, -4265267296055464877;
	shr.u64 	%rd1490, %rd1489, 33;
	xor.b64  	%rd1491, %rd1490, %rd1489;
	add.s64 	%rd269, %rd1491, %rd1483;
	add.s64 	%rd270, %rd269, %rd1491;
	add.s32 	%r779, %r1207, -1;
	mad.lo.s32 	%r780, %r779, %r306, %r303;
	shl.b32 	%r781, %r780, 2;
	mul.wide.s32 	%rd1492, %r781, 64;
	cvta.to.global.u64 	%rd1493, %rd2219;
	add.s64 	%rd1494, %rd1493, %rd1492;
	st.global.u64 	[%rd1494], %rd269;
	st.global.u64 	[%rd1494+64], %rd270;
	@%p178 bra 	$L__BB6_297;
	mov.b32 	%r1222, 0;
	bra.uni 	$L__BB6_293;
$L__BB6_292:
	add.s32 	%r1222, %r1222, 1;
	setp.eq.s32 	%p181, %r1222, %r305;
	@%p181 bra 	$L__BB6_297;
$L__BB6_293:
	ld.param.u32 	%r1144, [_Z14get_neighboursiPiPbPmS0_iiil_param_5];
	and.b32  	%r783, %r1222, 255;
	cvt.u64.u32 	%rd1495, %r783;
	mad.lo.s64 	%rd271, %rd270, %rd1495, %rd269;
	cvt.s64.s32 	%rd272, %r1144;
	or.b64  	%rd1496, %rd271, %rd272;
	and.b64  	%rd1497, %rd1496, -4294967296;
	setp.ne.s64 	%p179, %rd1497, 0;
	@%p179 bra 	$L__BB6_295;
	cvt.u32.u64 	%r784, %rd272;
	cvt.u32.u64 	%r785, %rd271;
	rem.u32 	%r786, %r785, %r784;
	cvt.u64.u32 	%rd2370, %r786;
	bra.uni 	$L__BB6_296;
$L__BB6_295:
	rem.u64 	%rd2370, %rd271, %rd272;
$L__BB6_296:
	add.s64 	%rd1498, %rd1, %rd2370;
	ld.global.u8 	%rs47, [%rd1498];
	setp.ne.s16 	%p180, %rs47, 0;
	@%p180 bra 	$L__BB6_292;
	bra.uni 	$L__BB6_514;
$L__BB6_297:
	shr.s32 	%r1207, %r1207, 1;
	setp.ne.s32 	%p182, %r1207, %r146;
	@%p182 bra 	$L__BB6_221;
$L__BB6_298:
	add.s32 	%r788, %r146, -1;
	mad.lo.s32 	%r789, %r788, %r306, %r303;
	shl.b32 	%r790, %r789, 1;
	or.b32  	%r1225, %r790, 1;
	mov.b32 	%r1224, 0;
	mov.b16 	%rs86, 1;
	mov.u32 	%r1223, %r1225;
$L__BB6_299:
	mov.u32 	%r186, %r1224;
	mov.u16 	%rs3, %rs86;
	add.s32 	%r1224, %r186, 1;
	mul.hi.s32 	%r791, %r1223, 1717986919;
	shr.u32 	%r792, %r791, 31;
	shr.s32 	%r793, %r791, 2;
	add.s32 	%r188, %r793, %r792;
	add.s32 	%r794, %r1223, 9;
	setp.gt.u32 	%p183, %r794, 18;
	add.s16 	%rs86, %rs3, 1;
	mov.u32 	%r1223, %r188;
	@%p183 bra 	$L__BB6_299;
	mov.b32 	%r1226, 0;
$L__BB6_301:
	mov.u32 	%r190, %r1226;
	mul.hi.s32 	%r796, %r1225, 1717986919;
	shr.u32 	%r797, %r796, 31;
	shr.s32 	%r798, %r796, 2;
	add.s32 	%r191, %r798, %r797;
	mul.lo.s32 	%r799, %r191, 10;
	sub.s32 	%r800, %r1225, %r799;
	cvt.u16.u32 	%rs49, %r800;
	add.s16 	%rs50, %rs49, 48;
	sub.s32 	%r801, %r186, %r190;
	cvt.s64.s32 	%rd1499, %r801;
	add.s64 	%rd1500, %rd3, %rd1499;
	st.local.u8 	[%rd1500], %rs50;
	add.s32 	%r1226, %r190, 1;
	add.s32 	%r802, %r1225, 9;
	setp.gt.u32 	%p184, %r802, 18;
	mov.u32 	%r1225, %r191;
	@%p184 bra 	$L__BB6_301;
	cvt.u64.u32 	%rd1501, %r190;
	add.s64 	%rd1502, %rd3, %rd1501;
	mov.b16 	%rs51, 48;
	st.local.u8 	[%rd1502+1], %rs51;
	and.b32  	%r193, %r1224, 3;
	setp.lt.u32 	%p185, %r186, 3;
	mov.b32 	%r1229, 0;
	@%p185 bra 	$L__BB6_305;
	and.b32  	%r1229, %r1224, -4;
	mov.b32 	%r1227, 0;
$L__BB6_304:
	cvt.u64.u32 	%rd1503, %r1227;
	add.s64 	%rd1504, %rd3, %rd1503;
	ld.local.u32 	%r805, [%rd1504];
	add.s64 	%rd1505, %rd7, %rd1503;
	st.local.u32 	[%rd1505], %r805;
	add.s32 	%r1227, %r1227, 4;
	setp.ne.s32 	%p186, %r1227, %r1229;
	@%p186 bra 	$L__BB6_304;
$L__BB6_305:
	setp.eq.s32 	%p187, %r193, 0;
	@%p187 bra 	$L__BB6_308;
	mov.b32 	%r1230, 0;
$L__BB6_307:
	.pragma "nounroll";
	cvt.u64.u32 	%rd1506, %r1229;
	add.s64 	%rd1507, %rd3, %rd1506;
	ld.local.u8 	%rs52, [%rd1507];
	add.s64 	%rd1508, %rd7, %rd1506;
	st.local.u8 	[%rd1508], %rs52;
	add.s32 	%r1229, %r1229, 1;
	add.s32 	%r1230, %r1230, 1;
	setp.ne.s32 	%p188, %r1230, %r193;
	@%p188 bra 	$L__BB6_307;
$L__BB6_308:
	setp.lt.u32 	%p189, %r186, 3;
	mov.b32 	%r1231, 0;
	@%p189 bra 	$L__BB6_311;
	and.b32  	%r1231, %r1224, -4;
	mov.b32 	%r1234, 0;
$L__BB6_310:
	cvt.u64.u32 	%rd1509, %r1234;
	add.s64 	%rd1510, %rd7, %rd1509;
	ld.local.u32 	%r809, [%rd1510];
	mul.wide.u32 	%rd1511, %r1234, 8;
	add.s64 	%rd1512, %rd8, %rd1511;
	bfe.u32 	%r810, %r809, 8, 8;
	cvt.u64.u32 	%rd1513, %r810;
	and.b64  	%rd1514, %rd1513, 255;
	bfe.u32 	%r811, %r809, 0, 8;
	cvt.u64.u32 	%rd1515, %r811;
	and.b64  	%rd1516, %rd1515, 255;
	st.local.v2.u64 	[%rd1512], {%rd1516, %rd1514};
	bfe.u32 	%r812, %r809, 24, 8;
	cvt.u64.u32 	%rd1517, %r812;
	and.b64  	%rd1518, %rd1517, 255;
	bfe.u32 	%r813, %r809, 16, 8;
	cvt.u64.u32 	%rd1519, %r813;
	and.b64  	%rd1520, %rd1519, 255;
	st.local.v2.u64 	[%rd1512+16], {%rd1520, %rd1518};
	add.s32 	%r1234, %r1234, 4;
	setp.eq.s32 	%p190, %r1234, %r1231;
	@%p190 bra 	$L__BB6_311;
	bra.uni 	$L__BB6_310;
$L__BB6_311:
	setp.eq.s32 	%p191, %r193, 0;
	@%p191 bra 	$L__BB6_314;
	mov.b32 	%r1233, 0;
$L__BB6_313:
	.pragma "nounroll";
	cvt.u64.u32 	%rd1521, %r1231;
	add.s64 	%rd1522, %rd7, %rd1521;
	ld.local.u8 	%rd1523, [%rd1522];
	mul.wide.u32 	%rd1524, %r1231, 8;
	add.s64 	%rd1525, %rd8, %rd1524;
	st.local.u64 	[%rd1525], %rd1523;
	add.s32 	%r1231, %r1231, 1;
	add.s32 	%r1233, %r1233, 1;
	setp.ne.s32 	%p192, %r1233, %r193;
	@%p192 bra 	$L__BB6_313;
$L__BB6_314:
	setp.lt.u32 	%p193, %r186, 15;
	mov.b64 	%rd2379, 0;
	mov.u64 	%rd289, %rd2379;
	@%p193 bra 	$L__BB6_323;
	shr.u32 	%r816, %r1224, 4;
	max.u32 	%r208, %r816, 1;
	setp.lt.u32 	%p194, %r186, 63;
	mov.b32 	%r1235, 0;
	mov.b64 	%rd289, 0;
	mov.u64 	%rd2379, %rd289;
	@%p194 bra 	$L__BB6_318;
	mov.b32 	%r1237, 0;
	mov.b64 	%rd289, 0;
	and.b32  	%r1235, %r208, 268435452;
$L__BB6_317:
	.pragma "nounroll";
	shl.b32 	%r818, %r1237, 1;
	mul.wide.u32 	%rd1530, %r818, 8;
	add.s64 	%rd1531, %rd8, %rd1530;
	ld.local.v2.u64 	{%rd1532, %rd1533}, [%rd1531];
	mul.lo.s64 	%rd1534, %rd1532, -8663945395140668459;
	mul.lo.s64 	%rd1535, %rd1532, -8601547726154366976;
	shr.u64 	%rd1536, %rd1534, 33;
	or.b64  	%rd1537, %rd1536, %rd1535;
	mul.lo.s64 	%rd1538, %rd1537, 5545529020109919103;
	xor.b64  	%rd1539, %rd1538, %rd2379;
	mov.b64 	{%r819, %r820}, %rd1539;
	shf.l.wrap.b32 	%r821, %r819, %r820, 27;
	shf.l.wrap.b32 	%r822, %r820, %r819, 27;
	mov.b64 	%rd1540, {%r822, %r821};
	add.s64 	%rd1541, %rd1540, %rd289;
	mad.lo.s64 	%rd1542, %rd1541, 5, 1390208809;
	mul.lo.s64 	%rd1543, %rd1533, 5545529020109919103;
	mul.lo.s64 	%rd1544, %rd1533, 5659660229084708864;
	shr.u64 	%rd1545, %rd1543, 31;
	or.b64  	%rd1546, %rd1545, %rd1544;
	mul.lo.s64 	%rd1547, %rd1546, -8663945395140668459;
	xor.b64  	%rd1548, %rd1547, %rd289;
	mov.b64 	{%r823, %r824}, %rd1548;
	shf.l.wrap.b32 	%r825, %r823, %r824, 31;
	shf.l.wrap.b32 	%r826, %r824, %r823, 31;
	mov.b64 	%rd1549, {%r826, %r825};
	add.s64 	%rd1550, %rd1542, %rd1549;
	mad.lo.s64 	%rd1551, %rd1550, 5, 944331445;
	ld.local.v2.u64 	{%rd1552, %rd1553}, [%rd1531+16];
	mul.lo.s64 	%rd1554, %rd1552, -8663945395140668459;
	mul.lo.s64 	%rd1555, %rd1552, -8601547726154366976;
	shr.u64 	%rd1556, %rd1554, 33;
	or.b64  	%rd1557, %rd1556, %rd1555;
	mul.lo.s64 	%rd1558, %rd1557, 5545529020109919103;
	xor.b64  	%rd1559, %rd1558, %rd1542;
	mov.b64 	{%r827, %r828}, %rd1559;
	shf.l.wrap.b32 	%r829, %r827, %r828, 27;
	shf.l.wrap.b32 	%r830, %r828, %r827, 27;
	mov.b64 	%rd1560, {%r830, %r829};
	add.s64 	%rd1561, %rd1560, %rd1551;
	mad.lo.s64 	%rd1562, %rd1561, 5, 1390208809;
	mul.lo.s64 	%rd1563, %rd1553, 5545529020109919103;
	mul.lo.s64 	%rd1564, %rd1553, 5659660229084708864;
	shr.u64 	%rd1565, %rd1563, 31;
	or.b64  	%rd1566, %rd1565, %rd1564;
	mul.lo.s64 	%rd1567, %rd1566, -8663945395140668459;
	xor.b64  	%rd1568, %rd1567, %rd1551;
	mov.b64 	{%r831, %r832}, %rd1568;
	shf.l.wrap.b32 	%r833, %r831, %r832, 31;
	shf.l.wrap.b32 	%r834, %r832, %r831, 31;
	mov.b64 	%rd1569, {%r834, %r833};
	add.s64 	%rd1570, %rd1562, %rd1569;
	mad.lo.s64 	%rd1571, %rd1570, 5, 944331445;
	ld.local.v2.u64 	{%rd1572, %rd1573}, [%rd1531+32];
	mul.lo.s64 	%rd1574, %rd1572, -8663945395140668459;
	mul.lo.s64 	%rd1575, %rd1572, -8601547726154366976;
	shr.u64 	%rd1576, %rd1574, 33;
	or.b64  	%rd1577, %rd1576, %rd1575;
	mul.lo.s64 	%rd1578, %rd1577, 5545529020109919103;
	xor.b64  	%rd1579, %rd1578, %rd1562;
	mov.b64 	{%r835, %r836}, %rd1579;
	shf.l.wrap.b32 	%r837, %r835, %r836, 27;
	shf.l.wrap.b32 	%r838, %r836, %r835, 27;
	mov.b64 	%rd1580, {%r838, %r837};
	add.s64 	%rd1581, %rd1580, %rd1571;
	mad.lo.s64 	%rd1582, %rd1581, 5, 1390208809;
	mul.lo.s64 	%rd1583, %rd1573, 5545529020109919103;
	mul.lo.s64 	%rd1584, %rd1573, 5659660229084708864;
	shr.u64 	%rd1585, %rd1583, 31;
	or.b64  	%rd1586, %rd1585, %rd1584;
	mul.lo.s64 	%rd1587, %rd1586, -8663945395140668459;
	xor.b64  	%rd1588, %rd1587, %rd1571;
	mov.b64 	{%r839, %r840}, %rd1588;
	shf.l.wrap.b32 	%r841, %r839, %r840, 31;
	shf.l.wrap.b32 	%r842, %r840, %r839, 31;
	mov.b64 	%rd1589, {%r842, %r841};
	add.s64 	%rd1590, %rd1582, %rd1589;
	mad.lo.s64 	%rd1591, %rd1590, 5, 944331445;
	ld.local.v2.u64 	{%rd1592, %rd1593}, [%rd1531+48];
	mul.lo.s64 	%rd1594, %rd1592, -8663945395140668459;
	mul.lo.s64 	%rd1595, %rd1592, -8601547726154366976;
	shr.u64 	%rd1596, %rd1594, 33;
	or.b64  	%rd1597, %rd1596, %rd1595;
	mul.lo.s64 	%rd1598, %rd1597, 5545529020109919103;
	xor.b64  	%rd1599, %rd1598, %rd1582;
	mov.b64 	{%r843, %r844}, %rd1599;
	shf.l.wrap.b32 	%r845, %r843, %r844, 27;
	shf.l.wrap.b32 	%r846, %r844, %r843, 27;
	mov.b64 	%rd1600, {%r846, %r845};
	add.s64 	%rd1601, %rd1600, %rd1591;
	mad.lo.s64 	%rd2379, %rd1601, 5, 1390208809;
	mul.lo.s64 	%rd1602, %rd1593, 5545529020109919103;
	mul.lo.s64 	%rd1603, %rd1593, 5659660229084708864;
	shr.u64 	%rd1604, %rd1602, 31;
	or.b64  	%rd1605, %rd1604, %rd1603;
	mul.lo.s64 	%rd1606, %rd1605, -8663945395140668459;
	xor.b64  	%rd1607, %rd1606, %rd1591;
	mov.b64 	{%r847, %r848}, %rd1607;
	shf.l.wrap.b32 	%r849, %r847, %r848, 31;
	shf.l.wrap.b32 	%r850, %r848, %r847, 31;
	mov.b64 	%rd1608, {%r850, %r849};
	add.s64 	%rd1609, %rd2379, %rd1608;
	mad.lo.s64 	%rd289, %rd1609, 5, 944331445;
	add.s32 	%r1237, %r1237, 4;
	setp.eq.s32 	%p195, %r1237, %r1235;
	@%p195 bra 	$L__BB6_318;
	bra.uni 	$L__BB6_317;
$L__BB6_318:
	and.b32  	%r212, %r208, 3;
	setp.eq.s32 	%p196, %r212, 0;
	@%p196 bra 	$L__BB6_323;
	setp.eq.s32 	%p197, %r212, 1;
	@%p197 bra 	$L__BB6_321;
	shl.b32 	%r851, %r1235, 1;
	mul.wide.u32 	%rd1611, %r851, 8;
	add.s64 	%rd1612, %rd8, %rd1611;
	ld.local.v2.u64 	{%rd1613, %rd1614}, [%rd1612];
	mul.lo.s64 	%rd1615, %rd1613, -8663945395140668459;
	mul.lo.s64 	%rd1616, %rd1613, -8601547726154366976;
	shr.u64 	%rd1617, %rd1615, 33;
	or.b64  	%rd1618, %rd1617, %rd1616;
	mul.lo.s64 	%rd1619, %rd1618, 5545529020109919103;
	xor.b64  	%rd1620, %rd1619, %rd2379;
	mov.b64 	{%r852, %r853}, %rd1620;
	shf.l.wrap.b32 	%r854, %r852, %r853, 27;
	shf.l.wrap.b32 	%r855, %r853, %r852, 27;
	mov.b64 	%rd1621, {%r855, %r854};
	add.s64 	%rd1622, %rd1621, %rd289;
	mad.lo.s64 	%rd1623, %rd1622, 5, 1390208809;
	mul.lo.s64 	%rd1624, %rd1614, 5545529020109919103;
	mul.lo.s64 	%rd1625, %rd1614, 5659660229084708864;
	shr.u64 	%rd1626, %rd1624, 31;
	or.b64  	%rd1627, %rd1626, %rd1625;
	mul.lo.s64 	%rd1628, %rd1627, -8663945395140668459;
	xor.b64  	%rd1629, %rd1628, %rd289;
	mov.b64 	{%r856, %r857}, %rd1629;
	shf.l.wrap.b32 	%r858, %r856, %r857, 31;
	shf.l.wrap.b32 	%r859, %r857, %r856, 31;
	mov.b64 	%rd1630, {%r859, %r858};
	add.s64 	%rd1631, %rd1623, %rd1630;
	mad.lo.s64 	%rd1632, %rd1631, 5, 944331445;
	ld.local.v2.u64 	{%rd1633, %rd1634}, [%rd1612+16];
	mul.lo.s64 	%rd1635, %rd1633, -8663945395140668459;
	mul.lo.s64 	%rd1636, %rd1633, -8601547726154366976;
	shr.u64 	%rd1637, %rd1635, 33;
	or.b64  	%rd1638, %rd1637, %rd1636;
	mul.lo.s64 	%rd1639, %rd1638, 5545529020109919103;
	xor.b64  	%rd1640, %rd1639, %rd1623;
	mov.b64 	{%r860, %r861}, %rd1640;
	shf.l.wrap.b32 	%r862, %r860, %r861, 27;
	shf.l.wrap.b32 	%r863, %r861, %r860, 27;
	mov.b64 	%rd1641, {%r863, %r862};
	add.s64 	%rd1642, %rd1641, %rd1632;
	mad.lo.s64 	%rd2379, %rd1642, 5, 1390208809;
	mul.lo.s64 	%rd1643, %rd1634, 5545529020109919103;
	mul.lo.s64 	%rd1644, %rd1634, 5659660229084708864;
	shr.u64 	%rd1645, %rd1643, 31;
	or.b64  	%rd1646, %rd1645, %rd1644;
	mul.lo.s64 	%rd1647, %rd1646, -8663945395140668459;
	xor.b64  	%rd1648, %rd1647, %rd1632;
	mov.b64 	{%r864, %r865}, %rd1648;
	shf.l.wrap.b32 	%r866, %r864, %r865, 31;
	shf.l.wrap.b32 	%r867, %r865, %r864, 31;
	mov.b64 	%rd1649, {%r867, %r866};
	add.s64 	%rd1650, %rd2379, %rd1649;
	sub.s32 	%r868, %r851, %r1235;
	add.s32 	%r1235, %r868, 2;
	mad.lo.s64 	%rd289, %rd1650, 5, 944331445;
$L__BB6_321:
	and.b32  	%r869, %r208, 1;
	setp.eq.b32 	%p198, %r869, 1;
	not.pred 	%p199, %p198;
	@%p199 bra 	$L__BB6_323;
	shl.b32 	%r870, %r1235, 1;
	mul.wide.u32 	%rd1651, %r870, 8;
	add.s64 	%rd1652, %rd8, %rd1651;
	ld.local.v2.u64 	{%rd1653, %rd1654}, [%rd1652];
	mul.lo.s64 	%rd1655, %rd1653, -8663945395140668459;
	mul.lo.s64 	%rd1656, %rd1653, -8601547726154366976;
	shr.u64 	%rd1657, %rd1655, 33;
	or.b64  	%rd1658, %rd1657, %rd1656;
	mul.lo.s64 	%rd1659, %rd1658, 5545529020109919103;
	xor.b64  	%rd1660, %rd1659, %rd2379;
	mov.b64 	{%r871, %r872}, %rd1660;
	shf.l.wrap.b32 	%r873, %r871, %r872, 27;
	shf.l.wrap.b32 	%r874, %r872, %r871, 27;
	mov.b64 	%rd1661, {%r874, %r873};
	add.s64 	%rd1662, %rd1661, %rd289;
	mad.lo.s64 	%rd2379, %rd1662, 5, 1390208809;
	mul.lo.s64 	%rd1663, %rd1654, 5545529020109919103;
	mul.lo.s64 	%rd1664, %rd1654, 5659660229084708864;
	shr.u64 	%rd1665, %rd1663, 31;
	or.b64  	%rd1666, %rd1665, %rd1664;
	mul.lo.s64 	%rd1667, %rd1666, -8663945395140668459;
	xor.b64  	%rd1668, %rd1667, %rd289;
	mov.b64 	{%r875, %r876}, %rd1668;
	shf.l.wrap.b32 	%r877, %r875, %r876, 31;
	shf.l.wrap.b32 	%r878, %r876, %r875, 31;
	mov.b64 	%rd1669, {%r878, %r877};
	add.s64 	%rd1670, %rd2379, %rd1669;
	mad.lo.s64 	%rd289, %rd1670, 5, 944331445;
$L__BB6_323:
	and.b32  	%r215, %r1224, 15;
	setp.eq.s32 	%p200, %r215, 0;
	@%p200 bra 	$L__BB6_355;
	and.b32  	%r216, %r1224, 2147483632;
	cvt.u32.u16 	%r880, %rs3;
	and.b32  	%r217, %r880, 15;
	mov.b32 	%r1238, 0;
$L__BB6_325:
	add.s32 	%r881, %r1238, %r216;
	cvt.u64.u32 	%rd1671, %r881;
	add.s64 	%rd1672, %rd7, %rd1671;
	ld.local.u8 	%rs53, [%rd1672];
	cvt.u64.u32 	%rd1673, %r1238;
	add.s64 	%rd1674, %rd3, %rd1673;
	st.local.u8 	[%rd1674], %rs53;
	add.s32 	%r1238, %r1238, 1;
	setp.ne.s32 	%p201, %r1238, %r217;
	@%p201 bra 	$L__BB6_325;
	mov.b64 	%rd1675, 0;
	setp.gt.s32 	%p202, %r215, 7;
	@%p202 bra 	$L__BB6_333;
	setp.gt.s32 	%p210, %r215, 3;
	@%p210 bra 	$L__BB6_330;
	setp.eq.s32 	%p214, %r215, 1;
	@%p214 bra 	$L__BB6_354;
	setp.eq.s32 	%p215, %r215, 2;
	@%p215 bra 	$L__BB6_353;
	bra.uni 	$L__BB6_352;
$L__BB6_330:
	setp.gt.s32 	%p211, %r215, 5;
	@%p211 bra 	$L__BB6_332;
	setp.eq.s32 	%p213, %r215, 4;
	@%p213 bra 	$L__BB6_351;
	bra.uni 	$L__BB6_350;
$L__BB6_332:
	setp.eq.s32 	%p212, %r215, 6;
	@%p212 bra 	$L__BB6_349;
	bra.uni 	$L__BB6_348;
$L__BB6_333:
	setp.gt.s32 	%p203, %r215, 11;
	@%p203 bra 	$L__BB6_337;
	setp.gt.s32 	%p207, %r215, 9;
	@%p207 bra 	$L__BB6_336;
	setp.eq.s32 	%p209, %r215, 8;
	@%p209 bra 	$L__BB6_347;
	bra.uni 	$L__BB6_346;
$L__BB6_336:
	setp.eq.s32 	%p208, %r215, 10;
	@%p208 bra 	$L__BB6_345;
	bra.uni 	$L__BB6_344;
$L__BB6_337:
	setp.gt.s32 	%p204, %r215, 13;
	@%p204 bra 	$L__BB6_339;
	setp.eq.s32 	%p206, %r215, 12;
	@%p206 bra 	$L__BB6_343;
	bra.uni 	$L__BB6_342;
$L__BB6_339:
	setp.eq.s32 	%p205, %r215, 14;
	@%p205 bra 	$L__BB6_341;
	ld.local.u8 	%rd1676, [%rd3+14];
	shl.b64 	%rd1675, %rd1676, 48;
$L__BB6_341:
	ld.local.u8 	%rd1677, [%rd3+13];
	shl.b64 	%rd1678, %rd1677, 40;
	xor.b64  	%rd1675, %rd1678, %rd1675;
$L__BB6_342:
	ld.local.u8 	%rd1679, [%rd3+12];
	shl.b64 	%rd1680, %rd1679, 32;
	xor.b64  	%rd1675, %rd1680, %rd1675;
$L__BB6_343:
	ld.local.u8 	%r882, [%rd3+11];
	mul.wide.u32 	%rd1681, %r882, 16777216;
	xor.b64  	%rd1675, %rd1681, %rd1675;
$L__BB6_344:
	ld.local.u8 	%r883, [%rd3+10];
	mul.wide.u32 	%rd1682, %r883, 65536;
	xor.b64  	%rd1675, %rd1682, %rd1675;
$L__BB6_345:
	ld.local.u8 	%r884, [%rd3+9];
	mul.wide.u32 	%rd1683, %r884, 256;
	xor.b64  	%rd1675, %rd1683, %rd1675;
$L__BB6_346:
	ld.local.u8 	%rd1684, [%rd3+8];
	xor.b64  	%rd1685, %rd1675, %rd1684;
	mul.lo.s64 	%rd1686, %rd1685, 5545529020109919103;
	mul.lo.s64 	%rd1687, %rd1685, 5659660229084708864;
	shr.u64 	%rd1688, %rd1686, 31;
	or.b64  	%rd1689, %rd1688, %rd1687;
	mul.lo.s64 	%rd1690, %rd1689, -8663945395140668459;
	xor.b64  	%rd289, %rd1690, %rd289;
$L__BB6_347:
	ld.local.u8 	%rd1691, [%rd3+7];
	shl.b64 	%rd1675, %rd1691, 56;
$L__BB6_348:
	ld.local.u8 	%rd1692, [%rd3+6];
	shl.b64 	%rd1693, %rd1692, 48;
	xor.b64  	%rd1675, %rd1693, %rd1675;
$L__BB6_349:
	ld.local.u8 	%rd1694, [%rd3+5];
	shl.b64 	%rd1695, %rd1694, 40;
	xor.b64  	%rd1675, %rd1695, %rd1675;
$L__BB6_350:
	ld.local.u8 	%rd1696, [%rd3+4];
	shl.b64 	%rd1697, %rd1696, 32;
	xor.b64  	%rd1675, %rd1697, %rd1675;
$L__BB6_351:
	ld.local.u8 	%r885, [%rd3+3];
	mul.wide.u32 	%rd1698, %r885, 16777216;
	xor.b64  	%rd1675, %rd1698, %rd1675;
$L__BB6_352:
	ld.local.u8 	%r886, [%rd3+2];
	mul.wide.u32 	%rd1699, %r886, 65536;
	xor.b64  	%rd1675, %rd1699, %rd1675;
$L__BB6_353:
	ld.local.u8 	%r887, [%rd3+1];
	mul.wide.u32 	%rd1700, %r887, 256;
	xor.b64  	%rd1675, %rd1700, %rd1675;
$L__BB6_354:
	ld.local.u8 	%rd1701, [%rd3];
	xor.b64  	%rd1702, %rd1675, %rd1701;
	mul.lo.s64 	%rd1703, %rd1702, -8663945395140668459;
	mul.lo.s64 	%rd1704, %rd1702, -8601547726154366976;
	shr.u64 	%rd1705, %rd1703, 33;
	or.b64  	%rd1706, %rd1705, %rd1704;
	mul.lo.s64 	%rd1707, %rd1706, 5545529020109919103;
	xor.b64  	%rd2379, %rd1707, %rd2379;
$L__BB6_355:
	ld.param.u64 	%rd2220, [_Z14get_neighboursiPiPbPmS0_iiil_param_3];
	cvt.u64.u32 	%rd1708, %r1224;
	xor.b64  	%rd1709, %rd2379, %rd1708;
	xor.b64  	%rd1710, %rd289, %rd1708;
	add.s64 	%rd1711, %rd1710, %rd1709;
	add.s64 	%rd1712, %rd1711, %rd1710;
	shr.u64 	%rd1713, %rd1711, 33;
	xor.b64  	%rd1714, %rd1713, %rd1711;
	mul.lo.s64 	%rd1715, %rd1714, -49064778989728563;
	shr.u64 	%rd1716, %rd1715, 33;
	xor.b64  	%rd1717, %rd1716, %rd1715;
	mul.lo.s64 	%rd1718, %rd1717, -4265267296055464877;
	shr.u64 	%rd1719, %rd1718, 33;
	xor.b64  	%rd1720, %rd1719, %rd1718;
	shr.u64 	%rd1721, %rd1712, 33;
	xor.b64  	%rd1722, %rd1721, %rd1712;
	mul.lo.s64 	%rd1723, %rd1722, -49064778989728563;
	shr.u64 	%rd1724, %rd1723, 33;
	xor.b64  	%rd1725, %rd1724, %rd1723;
	mul.lo.s64 	%rd1726, %rd1725, -4265267296055464877;
	shr.u64 	%rd1727, %rd1726, 33;
	xor.b64  	%rd1728, %rd1727, %rd1726;
	add.s64 	%rd332, %rd1728, %rd1720;
	add.s64 	%rd333, %rd332, %rd1728;
	add.s32 	%r888, %r146, -1;
	mad.lo.s32 	%r889, %r888, %r306, %r303;
	shl.b32 	%r890, %r889, 2;
	or.b32  	%r891, %r890, 2;
	mul.wide.s32 	%rd1729, %r891, 64;
	cvta.to.global.u64 	%rd1730, %rd2220;
	add.s64 	%rd1731, %rd1730, %rd1729;
	st.global.u64 	[%rd1731], %rd332;
	st.global.u64 	[%rd1731+64], %rd333;
	setp.lt.s32 	%p216, %r305, 1;
	@%p216 bra 	$L__BB6_362;
	ld.param.u32 	%r1145, [_Z14get_neighboursiPiPbPmS0_iiil_param_5];
	cvt.s64.s32 	%rd334, %r1145;
	mov.b32 	%r1239, 0;
	bra.uni 	$L__BB6_358;
$L__BB6_357:
	add.s32 	%r1239, %r1239, 1;
	setp.eq.s32 	%p219, %r1239, %r305;
	@%p219 bra 	$L__BB6_362;
$L__BB6_358:
	and.b32  	%r893, %r1239, 255;
	cvt.u64.u32 	%rd1732, %r893;
	mad.lo.s64 	%rd335, %rd333, %rd1732, %rd332;
	or.b64  	%rd1733, %rd335, %rd334;
	and.b64  	%rd1734, %rd1733, -4294967296;
	setp.ne.s64 	%p217, %rd1734, 0;
	@%p217 bra 	$L__BB6_360;
	cvt.u32.u64 	%r894, %rd334;
	cvt.u32.u64 	%r895, %rd335;
	rem.u32 	%r896, %r895, %r894;
	cvt.u64.u32 	%rd2406, %r896;
	bra.uni 	$L__BB6_361;
$L__BB6_360:
	rem.u64 	%rd2406, %rd335, %rd334;
$L__BB6_361:
	add.s64 	%rd1735, %rd1, %rd2406;
	ld.global.u8 	%rs54, [%rd1735];
	setp.ne.s16 	%p218, %rs54, 0;
	@%p218 bra 	$L__BB6_357;
	bra.uni 	$L__BB6_514;
$L__BB6_362:
	add.s32 	%r897, %r1204, 1;
	shr.s32 	%r226, %r897, 1;
	setp.eq.s32 	%p220, %r226, %r146;
	@%p220 bra 	$L__BB6_513;
	ld.param.u32 	%r1146, [_Z14get_neighboursiPiPbPmS0_iiil_param_5];
	cvt.s64.s32 	%rd339, %r1146;
$L__BB6_364:
	add.s32 	%r228, %r226, -1;
	shl.b32 	%r898, %r228, 1;
	or.b32  	%r899, %r898, 1;
	setp.ne.s32 	%p221, %r1204, %r899;
	@%p221 bra 	$L__BB6_441;
	mad.lo.s32 	%r1021, %r228, %r306, %r303;
	shl.b32 	%r1245, %r1021, 1;
	setp.eq.s32 	%p265, %r1245, 0;
	mov.b32 	%r1244, 0;
	@%p265 bra 	$L__BB6_368;
	mov.b32 	%r1244, 0;
	mov.u32 	%r1243, %r1245;
$L__BB6_367:
	add.s32 	%r1244, %r1244, 1;
	mul.hi.s32 	%r1023, %r1243, 1717986919;
	shr.u32 	%r1024, %r1023, 31;
	shr.s32 	%r1025, %r1023, 2;
	add.s32 	%r234, %r1025, %r1024;
	add.s32 	%r1026, %r1243, 9;
	setp.lt.u32 	%p266, %r1026, 19;
	mov.u32 	%r1243, %r234;
	@%p266 bra 	$L__BB6_368;
	bra.uni 	$L__BB6_367;
$L__BB6_368:
	setp.eq.s32 	%p267, %r1245, 0;
	mov.b64 	%rd2407, 0;
	@%p267 bra 	$L__BB6_372;
	mov.b32 	%r1246, 0;
$L__BB6_370:
	mul.hi.s32 	%r1028, %r1245, 1717986919;
	shr.u32 	%r1029, %r1028, 31;
	shr.s32 	%r1030, %r1028, 2;
	add.s32 	%r237, %r1030, %r1029;
	mul.lo.s32 	%r1031, %r237, 10;
	sub.s32 	%r1032, %r1245, %r1031;
	cvt.u16.u32 	%rs70, %r1032;
	add.s16 	%rs71, %rs70, 48;
	not.b32 	%r1033, %r1246;
	add.s32 	%r1034, %r1244, %r1033;
	cvt.s64.s32 	%rd1973, %r1034;
	add.s64 	%rd1974, %rd10, %rd1973;
	st.local.u8 	[%rd1974], %rs71;
	add.s32 	%r1246, %r1246, 1;
	add.s32 	%r1035, %r1245, 9;
	setp.gt.u32 	%p268, %r1035, 18;
	mov.u32 	%r1245, %r237;
	@%p268 bra 	$L__BB6_370;
	cvt.u64.u32 	%rd2407, %r1246;
$L__BB6_372:
	add.s64 	%rd1975, %rd10, %rd2407;
	mov.b16 	%rs72, 48;
	st.local.u8 	[%rd1975], %rs72;
	setp.eq.s32 	%p269, %r1244, 0;
	@%p269 bra 	$L__BB6_380;
	and.b32  	%r239, %r1244, 3;
	setp.lt.u32 	%p270, %r1244, 4;
	mov.b32 	%r1248, 0;
	@%p270 bra 	$L__BB6_376;
	and.b32  	%r1248, %r1244, -4;
	mov.b32 	%r1247, 0;
$L__BB6_375:
	cvt.u64.u32 	%rd1976, %r1247;
	add.s64 	%rd1977, %rd10, %rd1976;
	ld.local.v2.u8 	{%rs73, %rs74}, [%rd1977];
	add.s64 	%rd1978, %rd7, %rd1976;
	ld.local.v2.u8 	{%rs75, %rs76}, [%rd1977+2];
	cvt.u32.u16 	%r1038, %rs76;
	cvt.u32.u16 	%r1039, %rs75;
	prmt.b32 	%r1040, %r1039, %r1038, 0x3340U;
	cvt.u32.u16 	%r1041, %rs74;
	cvt.u32.u16 	%r1042, %rs73;
	prmt.b32 	%r1043, %r1042, %r1041, 0x3340U;
	prmt.b32 	%r1044, %r1043, %r1040, 0x5410U;
	st.local.u32 	[%rd1978], %r1044;
	add.s32 	%r1247, %r1247, 4;
	setp.ne.s32 	%p271, %r1247, %r1248;
	@%p271 bra 	$L__BB6_375;
$L__BB6_376:
	setp.eq.s32 	%p272, %r239, 0;
	@%p272 bra 	$L__BB6_380;
	cvt.u64.u32 	%rd1979, %r1248;
	add.s64 	%rd342, %rd10, %rd1979;
	ld.local.u8 	%rs77, [%rd342];
	add.s64 	%rd343, %rd7, %rd1979;
	st.local.u8 	[%rd343], %rs77;
	setp.eq.s32 	%p273, %r239, 1;
	@%p273 bra 	$L__BB6_380;
	ld.local.u8 	%rs78, [%rd342+1];
	st.local.u8 	[%rd343+1], %rs78;
	setp.eq.s32 	%p274, %r239, 2;
	@%p274 bra 	$L__BB6_380;
	ld.local.u8 	%rs79, [%rd342+2];
	st.local.u8 	[%rd343+2], %rs79;
$L__BB6_380:
	setp.eq.s32 	%p275, %r1244, 0;
	shr.u32 	%r244, %r1244, 4;
	@%p275 bra 	$L__BB6_388;
	and.b32  	%r245, %r1244, 3;
	setp.lt.u32 	%p276, %r1244, 4;
	mov.b32 	%r1249, 0;
	@%p276 bra 	$L__BB6_384;
	mov.b32 	%r1250, 0;
$L__BB6_383:
	cvt.u64.u32 	%rd1980, %r1250;
	add.s64 	%rd1981, %rd7, %rd1980;
	ld.local.u32 	%r1047, [%rd1981];
	mul.wide.u32 	%rd1982, %r1250, 8;
	add.s64 	%rd1983, %rd8, %rd1982;
	bfe.u32 	%r1048, %r1047, 8, 8;
	cvt.u64.u32 	%rd1984, %r1048;
	and.b64  	%rd1985, %rd1984, 255;
	bfe.u32 	%r1049, %r1047, 0, 8;
	cvt.u64.u32 	%rd1986, %r1049;
	and.b64  	%rd1987, %rd1986, 255;
	st.local.v2.u64 	[%rd1983], {%rd1987, %rd1985};
	bfe.u32 	%r1050, %r1047, 24, 8;
	cvt.u64.u32 	%rd1988, %r1050;
	and.b64  	%rd1989, %rd1988, 255;
	bfe.u32 	%r1051, %r1047, 16, 8;
	cvt.u64.u32 	%rd1990, %r1051;
	and.b64  	%rd1991, %rd1990, 255;
	st.local.v2.u64 	[%rd1983+16], {%rd1991, %rd1989};
	add.s32 	%r1250, %r1250, 4;
	and.b32  	%r1249, %r1244, -4;
	setp.eq.s32 	%p277, %r1250, %r1249;
	@%p277 bra 	$L__BB6_384;
	bra.uni 	$L__BB6_383;
$L__BB6_384:
	setp.eq.s32 	%p278, %r245, 0;
	@%p278 bra 	$L__BB6_388;
	cvt.u64.u32 	%rd1992, %r1249;
	add.s64 	%rd344, %rd7, %rd1992;
	ld.local.u8 	%rd1993, [%rd344];
	mul.wide.u32 	%rd1994, %r1249, 8;
	add.s64 	%rd345, %rd8, %rd1994;
	st.local.u64 	[%rd345], %rd1993;
	setp.eq.s32 	%p279, %r245, 1;
	@%p279 bra 	$L__BB6_388;
	ld.local.u8 	%rd1995, [%rd344+1];
	st.local.u64 	[%rd345+8], %rd1995;
	setp.eq.s32 	%p280, %r245, 2;
	@%p280 bra 	$L__BB6_388;
	ld.local.u8 	%rd1996, [%rd344+2];
	st.local.u64 	[%rd345+16], %rd1996;
$L__BB6_388:
	setp.lt.u32 	%p281, %r1244, 16;
	mov.b64 	%rd2416, 0;
	mov.u64 	%rd359, %rd2416;
	@%p281 bra 	$L__BB6_397;
	add.s32 	%r1053, %r244, -1;
	setp.lt.u32 	%p282, %r1053, 3;
	mov.b32 	%r1252, 0;
	mov.b64 	%rd359, 0;
	mov.u64 	%rd2416, %rd359;
	@%p282 bra 	$L__BB6_392;
	mov.b32 	%r1253, 0;
	mov.b64 	%rd359, 0;
$L__BB6_391:
	.pragma "nounroll";
	shl.b32 	%r1055, %r1253, 1;
	mul.wide.u32 	%rd2001, %r1055, 8;
	add.s64 	%rd2002, %rd8, %rd2001;
	ld.local.v2.u64 	{%rd2003, %rd2004}, [%rd2002];
	mul.lo.s64 	%rd2005, %rd2003, -8663945395140668459;
	mul.lo.s64 	%rd2006, %rd2003, -8601547726154366976;
	shr.u64 	%rd2007, %rd2005, 33;
	or.b64  	%rd2008, %rd2007, %rd2006;
	mul.lo.s64 	%rd2009, %rd2008, 5545529020109919103;
	xor.b64  	%rd2010, %rd2009, %rd2416;
	mov.b64 	{%r1056, %r1057}, %rd2010;
	shf.l.wrap.b32 	%r1058, %r1056, %r1057, 27;
	shf.l.wrap.b32 	%r1059, %r1057, %r1056, 27;
	mov.b64 	%rd2011, {%r1059, %r1058};
	add.s64 	%rd2012, %rd2011, %rd359;
	mad.lo.s64 	%rd2013, %rd2012, 5, 1390208809;
	mul.lo.s64 	%rd2014, %rd2004, 5545529020109919103;
	mul.lo.s64 	%rd2015, %rd2004, 5659660229084708864;
	shr.u64 	%rd2016, %rd2014, 31;
	or.b64  	%rd2017, %rd2016, %rd2015;
	mul.lo.s64 	%rd2018, %rd2017, -8663945395140668459;
	xor.b64  	%rd2019, %rd2018, %rd359;
	mov.b64 	{%r1060, %r1061}, %rd2019;
	shf.l.wrap.b32 	%r1062, %r1060, %r1061, 31;
	shf.l.wrap.b32 	%r1063, %r1061, %r1060, 31;
	mov.b64 	%rd2020, {%r1063, %r1062};
	add.s64 	%rd2021, %rd2013, %rd2020;
	mad.lo.s64 	%rd2022, %rd2021, 5, 944331445;
	ld.local.v2.u64 	{%rd2023, %rd2024}, [%rd2002+16];
	mul.lo.s64 	%rd2025, %rd2023, -8663945395140668459;
	mul.lo.s64 	%rd2026, %rd2023, -8601547726154366976;
	shr.u64 	%rd2027, %rd2025, 33;
	or.b64  	%rd2028, %rd2027, %rd2026;
	mul.lo.s64 	%rd2029, %rd2028, 5545529020109919103;
	xor.b64  	%rd2030, %rd2029, %rd2013;
	mov.b64 	{%r1064, %r1065}, %rd2030;
	shf.l.wrap.b32 	%r1066, %r1064, %r1065, 27;
	shf.l.wrap.b32 	%r1067, %r1065, %r1064, 27;
	mov.b64 	%rd2031, {%r1067, %r1066};
	add.s64 	%rd2032, %rd2031, %rd2022;
	mad.lo.s64 	%rd2033, %rd2032, 5, 1390208809;
	mul.lo.s64 	%rd2034, %rd2024, 5545529020109919103;
	mul.lo.s64 	%rd2035, %rd2024, 5659660229084708864;
	shr.u64 	%rd2036, %rd2034, 31;
	or.b64  	%rd2037, %rd2036, %rd2035;
	mul.lo.s64 	%rd2038, %rd2037, -8663945395140668459;
	xor.b64  	%rd2039, %rd2038, %rd2022;
	mov.b64 	{%r1068, %r1069}, %rd2039;
	shf.l.wrap.b32 	%r1070, %r1068, %r1069, 31;
	shf.l.wrap.b32 	%r1071, %r1069, %r1068, 31;
	mov.b64 	%rd2040, {%r1071, %r1070};
	add.s64 	%rd2041, %rd2033, %rd2040;
	mad.lo.s64 	%rd2042, %rd2041, 5, 944331445;
	ld.local.v2.u64 	{%rd2043, %rd2044}, [%rd2002+32];
	mul.lo.s64 	%rd2045, %rd2043, -8663945395140668459;
	mul.lo.s64 	%rd2046, %rd2043, -8601547726154366976;
	shr.u64 	%rd2047, %rd2045, 33;
	or.b64  	%rd2048, %rd2047, %rd2046;
	mul.lo.s64 	%rd2049, %rd2048, 5545529020109919103;
	xor.b64  	%rd2050, %rd2049, %rd2033;
	mov.b64 	{%r1072, %r1073}, %rd2050;
	shf.l.wrap.b32 	%r1074, %r1072, %r1073, 27;
	shf.l.wrap.b32 	%r1075, %r1073, %r1072, 27;
	mov.b64 	%rd2051, {%r1075, %r1074};
	add.s64 	%rd2052, %rd2051, %rd2042;
	mad.lo.s64 	%rd2053, %rd2052, 5, 1390208809;
	mul.lo.s64 	%rd2054, %rd2044, 5545529020109919103;
	mul.lo.s64 	%rd2055, %rd2044, 5659660229084708864;
	shr.u64 	%rd2056, %rd2054, 31;
	or.b64  	%rd2057, %rd2056, %rd2055;
	mul.lo.s64 	%rd2058, %rd2057, -8663945395140668459;
	xor.b64  	%rd2059, %rd2058, %rd2042;
	mov.b64 	{%r1076, %r1077}, %rd2059;
	shf.l.wrap.b32 	%r1078, %r1076, %r1077, 31;
	shf.l.wrap.b32 	%r1079, %r1077, %r1076, 31;
	mov.b64 	%rd2060, {%r1079, %r1078};
	add.s64 	%rd2061, %rd2053, %rd2060;
	mad.lo.s64 	%rd2062, %rd2061, 5, 944331445;
	ld.local.v2.u64 	{%rd2063, %rd2064}, [%rd2002+48];
	mul.lo.s64 	%rd2065, %rd2063, -8663945395140668459;
	mul.lo.s64 	%rd2066, %rd2063, -8601547726154366976;
	shr.u64 	%rd2067, %rd2065, 33;
	or.b64  	%rd2068, %rd2067, %rd2066;
	mul.lo.s64 	%rd2069, %rd2068, 5545529020109919103;
	xor.b64  	%rd2070, %rd2069, %rd2053;
	mov.b64 	{%r1080, %r1081}, %rd2070;
	shf.l.wrap.b32 	%r1082, %r1080, %r1081, 27;
	shf.l.wrap.b32 	%r1083, %r1081, %r1080, 27;
	mov.b64 	%rd2071, {%r1083, %r1082};
	add.s64 	%rd2072, %rd2071, %rd2062;
	mad.lo.s64 	%rd2416, %rd2072, 5, 1390208809;
	mul.lo.s64 	%rd2073, %rd2064, 5545529020109919103;
	mul.lo.s64 	%rd2074, %rd2064, 5659660229084708864;
	shr.u64 	%rd2075, %rd2073, 31;
	or.b64  	%rd2076, %rd2075, %rd2074;
	mul.lo.s64 	%rd2077, %rd2076, -8663945395140668459;
	xor.b64  	%rd2078, %rd2077, %rd2062;
	mov.b64 	{%r1084, %r1085}, %rd2078;
	shf.l.wrap.b32 	%r1086, %r1084, %r1085, 31;
	shf.l.wrap.b32 	%r1087, %r1085, %r1084, 31;
	mov.b64 	%rd2079, {%r1087, %r1086};
	add.s64 	%rd2080, %rd2416, %rd2079;
	mad.lo.s64 	%rd359, %rd2080, 5, 944331445;
	add.s32 	%r1253, %r1253, 4;
	shr.u32 	%r1088, %r1244, 4;
	and.b32  	%r1252, %r1088, 268435452;
	setp.eq.s32 	%p283, %r1253, %r1252;
	@%p283 bra 	$L__BB6_392;
	bra.uni 	$L__BB6_391;
$L__BB6_392:
	shr.u32 	%r1090, %r1244, 4;
	and.b32  	%r1089, %r1090, 3;
	setp.eq.s32 	%p284, %r1089, 0;
	@%p284 bra 	$L__BB6_397;
	setp.eq.s32 	%p285, %r1089, 1;
	@%p285 bra 	$L__BB6_395;
	shl.b32 	%r1091, %r1252, 1;
	mul.wide.u32 	%rd2082, %r1091, 8;
	add.s64 	%rd2083, %rd8, %rd2082;
	ld.local.v2.u64 	{%rd2084, %rd2085}, [%rd2083];
	mul.lo.s64 	%rd2086, %rd2084, -8663945395140668459;
	mul.lo.s64 	%rd2087, %rd2084, -8601547726154366976;
	shr.u64 	%rd2088, %rd2086, 33;
	or.b64  	%rd2089, %rd2088, %rd2087;
	mul.lo.s64 	%rd2090, %rd2089, 5545529020109919103;
	xor.b64  	%rd2091, %rd2090, %rd2416;
	mov.b64 	{%r1092, %r1093}, %rd2091;
	shf.l.wrap.b32 	%r1094, %r1092, %r1093, 27;
	shf.l.wrap.b32 	%r1095, %r1093, %r1092, 27;
	mov.b64 	%rd2092, {%r1095, %r1094};
	add.s64 	%rd2093, %rd2092, %rd359;
	mad.lo.s64 	%rd2094, %rd2093, 5, 1390208809;
	mul.lo.s64 	%rd2095, %rd2085, 5545529020109919103;
	mul.lo.s64 	%rd2096, %rd2085, 5659660229084708864;
	shr.u64 	%rd2097, %rd2095, 31;
	or.b64  	%rd2098, %rd2097, %rd2096;
	mul.lo.s64 	%rd2099, %rd2098, -8663945395140668459;
	xor.b64  	%rd2100, %rd2099, %rd359;
	mov.b64 	{%r1096, %r1097}, %rd2100;
	shf.l.wrap.b32 	%r1098, %r1096, %r1097, 31;
	shf.l.wrap.b32 	%r1099, %r1097, %r1096, 31;
	mov.b64 	%rd2101, {%r1099, %r1098};
	add.s64 	%rd2102, %rd2094, %rd2101;
	mad.lo.s64 	%rd2103, %rd2102, 5, 944331445;
	ld.local.v2.u64 	{%rd2104, %rd2105}, [%rd2083+16];
	mul.lo.s64 	%rd2106, %rd2104, -8663945395140668459;
	mul.lo.s64 	%rd2107, %rd2104, -8601547726154366976;
	shr.u64 	%rd2108, %rd2106, 33;
	or.b64  	%rd2109, %rd2108, %rd2107;
	mul.lo.s64 	%rd2110, %rd2109, 5545529020109919103;
	xor.b64  	%rd2111, %rd2110, %rd2094;
	mov.b64 	{%r1100, %r1101}, %rd2111;
	shf.l.wrap.b32 	%r1102, %r1100, %r1101, 27;
	shf.l.wrap.b32 	%r1103, %r1101, %r1100, 27;
	mov.b64 	%rd2112, {%r1103, %r1102};
	add.s64 	%rd2113, %rd2112, %rd2103;
	mad.lo.s64 	%rd2416, %rd2113, 5, 1390208809;
	mul.lo.s64 	%rd2114, %rd2105, 5545529020109919103;
	mul.lo.s64 	%rd2115, %rd2105, 5659660229084708864;
	shr.u64 	%rd2116, %rd2114, 31;
	or.b64  	%rd2117, %rd2116, %rd2115;
	mul.lo.s64 	%rd2118, %rd2117, -8663945395140668459;
	xor.b64  	%rd2119, %rd2118, %rd2103;
	mov.b64 	{%r1104, %r1105}, %rd2119;
	shf.l.wrap.b32 	%r1106, %r1104, %r1105, 31;
	shf.l.wrap.b32 	%r1107, %r1105, %r1104, 31;
	mov.b64 	%rd2120, {%r1107, %r1106};
	add.s64 	%rd2121, %rd2416, %rd2120;
	sub.s32 	%r1108, %r1091, %r1252;
	add.s32 	%r1252, %r1108, 2;
	mad.lo.s64 	%rd359, %rd2121, 5, 944331445;
$L__BB6_395:
	and.b32  	%r1109, %r1244, 16;
	setp.eq.s32 	%p286, %r1109, 0;
	@%p286 bra 	$L__BB6_397;
	shl.b32 	%r1110, %r1252, 1;
	mul.wide.u32 	%rd2122, %r1110, 8;
	add.s64 	%rd2123, %rd8, %rd2122;
	ld.local.v2.u64 	{%rd2124, %rd2125}, [%rd2123];
	mul.lo.s64 	%rd2126, %rd2124, -8663945395140668459;
	mul.lo.s64 	%rd2127, %rd2124, -8601547726154366976;
	shr.u64 	%rd2128, %rd2126, 33;
	or.b64  	%rd2129, %rd2128, %rd2127;
	mul.lo.s64 	%rd2130, %rd2129, 5545529020109919103;
	xor.b64  	%rd2131, %rd2130, %rd2416;
	mov.b64 	{%r1111, %r1112}, %rd2131;
	shf.l.wrap.b32 	%r1113, %r1111, %r1112, 27;
	shf.l.wrap.b32 	%r1114, %r1112, %r1111, 27;
	mov.b64 	%rd2132, {%r1114, %r1113};
	add.s64 	%rd2133, %rd2132, %rd359;
	mad.lo.s64 	%rd2416, %rd2133, 5, 1390208809;
	mul.lo.s64 	%rd2134, %rd2125, 5545529020109919103;
	mul.lo.s64 	%rd2135, %rd2125, 5659660229084708864;
	shr.u64 	%rd2136, %rd2134, 31;
	or.b64  	%rd2137, %rd2136, %rd2135;
	mul.lo.s64 	%rd2138, %rd2137, -8663945395140668459;
	xor.b64  	%rd2139, %rd2138, %rd359;
	mov.b64 	{%r1115, %r1116}, %rd2139;
	shf.l.wrap.b32 	%r1117, %r1115, %r1116, 31;
	shf.l.wrap.b32 	%r1118, %r1116, %r1115, 31;
	mov.b64 	%rd2140, {%r1118, %r1117};
	add.s64 	%rd2141, %rd2416, %rd2140;
	mad.lo.s64 	%rd359, %rd2141, 5, 944331445;
$L__BB6_397:
	and.b32  	%r253, %r1244, 15;
	setp.eq.s32 	%p287, %r253, 0;
	@%p287 bra 	$L__BB6_434;
	and.b32  	%r254, %r1244, 2147483632;
	and.b32  	%r255, %r1244, 3;
	setp.lt.u32 	%p288, %r253, 4;
	mov.b32 	%r1255, 0;
	@%p288 bra 	$L__BB6_401;
	mov.b32 	%r1254, 0;
$L__BB6_400:
	add.s32 	%r1121, %r1254, %r254;
	cvt.u64.u32 	%rd2142, %r1121;
	add.s64 	%rd2143, %rd7, %rd2142;
	ld.local.u32 	%r1122, [%rd2143];
	cvt.u64.u32 	%rd2144, %r1254;
	add.s64 	%rd2145, %rd9, %rd2144;
	st.local.u32 	[%rd2145], %r1122;
	add.s32 	%r1254, %r1254, 4;
	and.b32  	%r1255, %r1244, 12;
	setp.ne.s32 	%p289, %r1254, %r1255;
	@%p289 bra 	$L__BB6_400;
$L__BB6_401:
	setp.eq.s32 	%p290, %r255, 0;
	@%p290 bra 	$L__BB6_405;
	add.s32 	%r1123, %r1255, %r254;
	cvt.u64.u32 	%rd2146, %r1123;
	add.s64 	%rd2147, %rd7, %rd2146;
	ld.local.u8 	%rs80, [%rd2147];
	cvt.u64.u32 	%rd364, %r1255;
	add.s64 	%rd365, %rd9, %rd364;
	st.local.u8 	[%rd365], %rs80;
	setp.eq.s32 	%p291, %r255, 1;
	@%p291 bra 	$L__BB6_405;
	and.b32  	%r1124, %r1244, 2147483632;
	cvt.u64.u32 	%rd2148, %r1124;
	or.b64  	%rd2149, %rd364, %rd2148;
	add.s64 	%rd366, %rd7, %rd2149;
	ld.local.u8 	%rs81, [%rd366+1];
	st.local.u8 	[%rd365+1], %rs81;
	and.b32  	%r1125, %r1244, 3;
	setp.eq.s32 	%p292, %r1125, 2;
	@%p292 bra 	$L__BB6_405;
	ld.local.u8 	%rs82, [%rd366+2];
	st.local.u8 	[%rd365+2], %rs82;
$L__BB6_405:
	mov.b64 	%rd2150, 0;
	setp.gt.s32 	%p293, %r253, 7;
	@%p293 bra 	$L__BB6_412;
	setp.gt.s32 	%p301, %r253, 3;
	@%p301 bra 	$L__BB6_409;
	setp.eq.s32 	%p305, %r253, 1;
	@%p305 bra 	$L__BB6_433;
	setp.eq.s32 	%p306, %r253, 2;
	@%p306 bra 	$L__BB6_432;
	bra.uni 	$L__BB6_431;
$L__BB6_409:
	setp.gt.s32 	%p302, %r253, 5;
	@%p302 bra 	$L__BB6_411;
	setp.eq.s32 	%p304, %r253, 4;
	@%p304 bra 	$L__BB6_430;
	bra.uni 	$L__BB6_429;
$L__BB6_411:
	setp.eq.s32 	%p303, %r253, 6;
	@%p303 bra 	$L__BB6_428;
	bra.uni 	$L__BB6_427;
$L__BB6_412:
	setp.gt.s32 	%p294, %r253, 11;
	@%p294 bra 	$L__BB6_416;
	setp.gt.s32 	%p298, %r253, 9;
	@%p298 bra 	$L__BB6_415;
	setp.eq.s32 	%p300, %r253, 8;
	@%p300 bra 	$L__BB6_426;
	bra.uni 	$L__BB6_425;
$L__BB6_415:
	setp.eq.s32 	%p299, %r253, 10;
	@%p299 bra 	$L__BB6_424;
	bra.uni 	$L__BB6_423;
$L__BB6_416:
	setp.gt.s32 	%p295, %r253, 13;
	@%p295 bra 	$L__BB6_418;
	setp.eq.s32 	%p297, %r253, 12;
	@%p297 bra 	$L__BB6_422;
	bra.uni 	$L__BB6_421;
$L__BB6_418:
	setp.eq.s32 	%p296, %r253, 14;
	@%p296 bra 	$L__BB6_420;
	ld.local.u8 	%rd2151, [%rd9+14];
	shl.b64 	%rd2150, %rd2151, 48;
$L__BB6_420:
	ld.local.u8 	%rd2152, [%rd9+13];
	shl.b64 	%rd2153, %rd2152, 40;
	xor.b64  	%rd2150, %rd2153, %rd2150;
$L__BB6_421:
	ld.local.u8 	%rd2154, [%rd9+12];
	shl.b64 	%rd2155, %rd2154, 32;
	xor.b64  	%rd2150, %rd2155, %rd2150;
$L__BB6_422:
	ld.local.u8 	%r1126, [%rd9+11];
	mul.wide.u32 	%rd2156, %r1126, 16777216;
	xor.b64  	%rd2150, %rd2156, %rd2150;
$L__BB6_423:
	ld.local.u8 	%r1127, [%rd9+10];
	mul.wide.u32 	%rd2157, %r1127, 65536;
	xor.b64  	%rd2150, %rd2157, %rd2150;
$L__BB6_424:
	ld.local.u8 	%r1128, [%rd9+9];
	mul.wide.u32 	%rd2158, %r1128, 256;
	xor.b64  	%rd2150, %rd2158, %rd2150;
$L__BB6_425:
	ld.local.u8 	%rd2159, [%rd9+8];
	xor.b64  	%rd2160, %rd2150, %rd2159;
	mul.lo.s64 	%rd2161, %rd2160, 5545529020109919103;
	mul.lo.s64 	%rd2162, %rd2160, 5659660229084708864;
	shr.u64 	%rd2163, %rd2161, 31;
	or.b64  	%rd2164, %rd2163, %rd2162;
	mul.lo.s64 	%rd2165, %rd2164, -8663945395140668459;
	xor.b64  	%rd359, %rd2165, %rd359;
$L__BB6_426:
	ld.local.u8 	%rd2166, [%rd9+7];
	shl.b64 	%rd2150, %rd2166, 56;
$L__BB6_427:
	ld.local.u8 	%rd2167, [%rd9+6];
	shl.b64 	%rd2168, %rd2167, 48;
	xor.b64  	%rd2150, %rd2168, %rd2150;
$L__BB6_428:
	ld.local.u8 	%rd2169, [%rd9+5];
	shl.b64 	%rd2170, %rd2169, 40;
	xor.b64  	%rd2150, %rd2170, %rd2150;
$L__BB6_429:
	ld.local.u8 	%rd2171, [%rd9+4];
	shl.b64 	%rd2172, %rd2171, 32;
	xor.b64  	%rd2150, %rd2172, %rd2150;
$L__BB6_430:
	ld.local.u8 	%r1129, [%rd9+3];
	mul.wide.u32 	%rd2173, %r1129, 16777216;
	xor.b64  	%rd2150, %rd2173, %rd2150;
$L__BB6_431:
	ld.local.u8 	%r1130, [%rd9+2];
	mul.wide.u32 	%rd2174, %r1130, 65536;
	xor.b64  	%rd2150, %rd2174, %rd2150;
$L__BB6_432:
	ld.local.u8 	%r1131, [%rd9+1];
	mul.wide.u32 	%rd2175, %r1131, 256;
	xor.b64  	%rd2150, %rd2175, %rd2150;
$L__BB6_433:
	ld.local.u8 	%rd2176, [%rd9];
	xor.b64  	%rd2177, %rd2150, %rd2176;
	mul.lo.s64 	%rd2178, %rd2177, -8663945395140668459;
	mul.lo.s64 	%rd2179, %rd2177, -8601547726154366976;
	shr.u64 	%rd2180, %rd2178, 33;
	or.b64  	%rd2181, %rd2180, %rd2179;
	mul.lo.s64 	%rd2182, %rd2181, 5545529020109919103;
	xor.b64  	%rd2416, %rd2182, %rd2416;
$L__BB6_434:
	ld.param.u64 	%rd2222, [_Z14get_neighboursiPiPbPmS0_iiil_param_3];
	setp.lt.s32 	%p307, %r305, 1;
	cvt.u64.u32 	%rd2183, %r1244;
	xor.b64  	%rd2184, %rd2416, %rd2183;
	xor.b64  	%rd2185, %rd359, %rd2183;
	add.s64 	%rd2186, %rd2185, %rd2184;
	add.s64 	%rd2187, %rd2186, %rd2185;
	shr.u64 	%rd2188, %rd2186, 33;
	xor.b64  	%rd2189, %rd2188, %rd2186;
	mul.lo.s64 	%rd2190, %rd2189, -49064778989728563;
	shr.u64 	%rd2191, %rd2190, 33;
	xor.b64  	%rd2192, %rd2191, %rd2190;
	mul.lo.s64 	%rd2193, %rd2192, -4265267296055464877;
	shr.u64 	%rd2194, %rd2193, 33;
	xor.b64  	%rd2195, %rd2194, %rd2193;
	shr.u64 	%rd2196, %rd2187, 33;
	xor.b64  	%rd2197, %rd2196, %rd2187;
	mul.lo.s64 	%rd2198, %rd2197, -49064778989728563;
	shr.u64 	%rd2199, %rd2198, 33;
	xor.b64  	%rd2200, %rd2199, %rd2198;
	mul.lo.s64 	%rd2201, %rd2200, -4265267296055464877;
	shr.u64 	%rd2202, %rd2201, 33;
	xor.b64  	%rd2203, %rd2202, %rd2201;
	add.s64 	%rd405, %rd2203, %rd2195;
	add.s64 	%rd406, %rd405, %rd2203;
	add.s32 	%r1132, %r226, -1;
	mad.lo.s32 	%r1133, %r1132, %r306, %r303;
	shl.b32 	%r1134, %r1133, 2;
	mul.wide.s32 	%rd2204, %r1134, 64;
	cvta.to.global.u64 	%rd2205, %rd2222;
	add.s64 	%rd2206, %rd2205, %rd2204;
	st.global.u64 	[%rd2206], %rd405;
	st.global.u64 	[%rd2206+64], %rd406;
	@%p307 bra 	$L__BB6_512;
	mov.b32 	%r1256, 0;
	bra.uni 	$L__BB6_437;
$L__BB6_436:
	add.s32 	%r1256, %r1256, 1;
	setp.eq.s32 	%p310, %r1256, %r305;
	@%p310 bra 	$L__BB6_512;
$L__BB6_437:
	and.b32  	%r1136, %r1256, 255;
	cvt.u64.u32 	%rd2207, %r1136;
	mad.lo.s64 	%rd407, %rd406, %rd2207, %rd405;
	or.b64  	%rd2208, %rd407, %rd339;
	and.b64  	%rd2209, %rd2208, -4294967296;
	setp.ne.s64 	%p308, %rd2209, 0;
	@%p308 bra 	$L__BB6_439;
	cvt.u32.u64 	%r1137, %rd339;
	cvt.u32.u64 	%r1138, %rd407;
	rem.u32 	%r1139, %r1138, %r1137;
	cvt.u64.u32 	%rd2443, %r1139;
	bra.uni 	$L__BB6_440;
$L__BB6_439:
	rem.u64 	%rd2443, %rd407, %rd339;
$L__BB6_440:
	add.s64 	%rd2210, %rd1, %rd2443;
	ld.global.u8 	%rs83, [%rd2210];
	setp.ne.s16 	%p309, %rs83, 0;
	@%p309 bra 	$L__BB6_436;
	bra.uni 	$L__BB6_514;
$L__BB6_441:
	mad.lo.s32 	%r901, %r228, %r306, %r303;
	shl.b32 	%r902, %r901, 1;
	or.b32  	%r1259, %r902, 1;
	mov.b32 	%r1258, 0;
	mov.b16 	%rs87, 1;
	mov.u32 	%r1257, %r1259;
$L__BB6_442:
	mov.u32 	%r267, %r1258;
	mov.u16 	%rs5, %rs87;
	add.s32 	%r1258, %r267, 1;
	mul.hi.s32 	%r903, %r1257, 1717986919;
	shr.u32 	%r904, %r903, 31;
	shr.s32 	%r905, %r903, 2;
	add.s32 	%r269, %r905, %r904;
	add.s32 	%r906, %r1257, 9;
	setp.gt.u32 	%p222, %r906, 18;
	add.s16 	%rs87, %rs5, 1;
	mov.u32 	%r1257, %r269;
	@%p222 bra 	$L__BB6_442;
	mov.b32 	%r1260, 0;
$L__BB6_444:
	mov.u32 	%r271, %r1260;
	mul.hi.s32 	%r908, %r1259, 1717986919;
	shr.u32 	%r909, %r908, 31;
	shr.s32 	%r910, %r908, 2;
	add.s32 	%r272, %r910, %r909;
	mul.lo.s32 	%r911, %r272, 10;
	sub.s32 	%r912, %r1259, %r911;
	cvt.u16.u32 	%rs56, %r912;
	add.s16 	%rs57, %rs56, 48;
	sub.s32 	%r913, %r267, %r271;
	cvt.s64.s32 	%rd1736, %r913;
	add.s64 	%rd1737, %rd6, %rd1736;
	st.local.u8 	[%rd1737], %rs57;
	add.s32 	%r1260, %r271, 1;
	add.s32 	%r914, %r1259, 9;
	setp.gt.u32 	%p223, %r914, 18;
	mov.u32 	%r1259, %r272;
	@%p223 bra 	$L__BB6_444;
	cvt.u64.u32 	%rd1738, %r271;
	add.s64 	%rd1739, %rd6, %rd1738;
	mov.b16 	%rs58, 48;
	st.local.u8 	[%rd1739+1], %rs58;
	and.b32  	%r274, %r1258, 3;
	setp.lt.u32 	%p224, %r267, 3;
	mov.b32 	%r1262, 0;
	@%p224 bra 	$L__BB6_448;
	add.s64 	%rd2444, %rd6, 2;
	and.b32  	%r916, %r1258, -4;
	neg.s32 	%r1261, %r916;
	mov.u64 	%rd2445, %rd3;
$L__BB6_447:
	and.b32  	%r1262, %r1258, -4;
	ld.local.v2.u8 	{%rs59, %rs60}, [%rd2444+-2];
	ld.local.v2.u8 	{%rs61, %rs62}, [%rd2444];
	cvt.u32.u16 	%r917, %rs62;
	cvt.u32.u16 	%r918, %rs61;
	prmt.b32 	%r919, %r918, %r917, 0x3340U;
	cvt.u32.u16 	%r920, %rs60;
	cvt.u32.u16 	%r921, %rs59;
	prmt.b32 	%r922, %r921, %r920, 0x3340U;
	prmt.b32 	%r923, %r922, %r919, 0x5410U;
	st.local.u32 	[%rd2445], %r923;
	add.s32 	%r1261, %r1261, 4;
	add.s64 	%rd2445, %rd2445, 4;
	add.s64 	%rd2444, %rd2444, 4;
	setp.ne.s32 	%p225, %r1261, 0;
	@%p225 bra 	$L__BB6_447;
$L__BB6_448:
	setp.eq.s32 	%p226, %r274, 0;
	@%p226 bra 	$L__BB6_452;
	cvt.u64.u32 	%rd1740, %r1262;
	add.s64 	%rd416, %rd6, %rd1740;
	ld.local.u8 	%rs63, [%rd416];
	add.s64 	%rd417, %rd3, %rd1740;
	st.local.u8 	[%rd417], %rs63;
	setp.eq.s32 	%p227, %r274, 1;
	@%p227 bra 	$L__BB6_452;
	ld.local.u8 	%rs64, [%rd416+1];
	st.local.u8 	[%rd417+1], %rs64;
	setp.eq.s32 	%p228, %r274, 2;
	@%p228 bra 	$L__BB6_452;
	ld.local.u8 	%rs65, [%rd416+2];
	st.local.u8 	[%rd417+2], %rs65;
$L__BB6_452:
	setp.lt.u32 	%p229, %r267, 3;
	mov.b32 	%r1263, 0;
	@%p229 bra 	$L__BB6_455;
	mov.b32 	%r1264, 0;
$L__BB6_454:
	cvt.u64.u32 	%rd1741, %r1264;
	add.s64 	%rd1742, %rd3, %rd1741;
	ld.local.u32 	%r926, [%rd1742];
	mul.wide.u32 	%rd1743, %r1264, 8;
	add.s64 	%rd1744, %rd4, %rd1743;
	bfe.u32 	%r927, %r926, 8, 8;
	cvt.u64.u32 	%rd1745, %r927;
	and.b64  	%rd1746, %rd1745, 255;
	bfe.u32 	%r928, %r926, 0, 8;
	cvt.u64.u32 	%rd1747, %r928;
	and.b64  	%rd1748, %rd1747, 255;
	st.local.v2.u64 	[%rd1744], {%rd1748, %rd1746};
	bfe.u32 	%r929, %r926, 24, 8;
	cvt.u64.u32 	%rd1749, %r929;
	and.b64  	%rd1750, %rd1749, 255;
	bfe.u32 	%r930, %r926, 16, 8;
	cvt.u64.u32 	%rd1751, %r930;
	and.b64  	%rd1752, %rd1751, 255;
	st.local.v2.u64 	[%rd1744+16], {%rd1752, %rd1750};
	add.s32 	%r1264, %r1264, 4;
	and.b32  	%r1263, %r1258, -4;
	setp.eq.s32 	%p230, %r1264, %r1263;
	@%p230 bra 	$L__BB6_455;
	bra.uni 	$L__BB6_454;
$L__BB6_455:
	setp.eq.s32 	%p231, %r274, 0;
	@%p231 bra 	$L__BB6_459;
	cvt.u64.u32 	%rd1753, %r1263;
	add.s64 	%rd418, %rd3, %rd1753;
	ld.local.u8 	%rd1754, [%rd418];
	mul.wide.u32 	%rd1755, %r1263, 8;
	add.s64 	%rd419, %rd4, %rd1755;
	st.local.u64 	[%rd419], %rd1754;
	setp.eq.s32 	%p232, %r274, 1;
	@%p232 bra 	$L__BB6_459;
	ld.local.u8 	%rd1756, [%rd418+1];
	st.local.u64 	[%rd419+8], %rd1756;
	setp.eq.s32 	%p233, %r274, 2;
	@%p233 bra 	$L__BB6_459;
	ld.local.u8 	%rd1757, [%rd418+2];
	st.local.u64 	[%rd419+16], %rd1757;
$L__BB6_459:
	setp.lt.u32 	%p234, %r267, 15;
	mov.b64 	%rd2454, 0;
	mov.u64 	%rd433, %rd2454;
	@%p234 bra 	$L__BB6_468;
	shr.u32 	%r932, %r1258, 4;
	max.u32 	%r281, %r932, 1;
	setp.lt.u32 	%p235, %r267, 63;
	mov.b32 	%r1266, 0;
	mov.b64 	%rd433, 0;
	mov.u64 	%rd2454, %rd433;
	@%p235 bra 	$L__BB6_463;
	mov.b32 	%r1267, 0;
	mov.b64 	%rd433, 0;
$L__BB6_462:
	.pragma "nounroll";
	shl.b32 	%r934, %r1267, 1;
	mul.wide.u32 	%rd1762, %r934, 8;
	add.s64 	%rd1763, %rd4, %rd1762;
	ld.local.v2.u64 	{%rd1764, %rd1765}, [%rd1763];
	mul.lo.s64 	%rd1766, %rd1764, -8663945395140668459;
	mul.lo.s64 	%rd1767, %rd1764, -8601547726154366976;
	shr.u64 	%rd1768, %rd1766, 33;
	or.b64  	%rd1769, %rd1768, %rd1767;
	mul.lo.s64 	%rd1770, %rd1769, 5545529020109919103;
	xor.b64  	%rd1771, %rd1770, %rd2454;
	mov.b64 	{%r935, %r936}, %rd1771;
	shf.l.wrap.b32 	%r937, %r935, %r936, 27;
	shf.l.wrap.b32 	%r938, %r936, %r935, 27;
	mov.b64 	%rd1772, {%r938, %r937};
	add.s64 	%rd1773, %rd1772, %rd433;
	mad.lo.s64 	%rd1774, %rd1773, 5, 1390208809;
	mul.lo.s64 	%rd1775, %rd1765, 5545529020109919103;
	mul.lo.s64 	%rd1776, %rd1765, 5659660229084708864;
	shr.u64 	%rd1777, %rd1775, 31;
	or.b64  	%rd1778, %rd1777, %rd1776;
	mul.lo.s64 	%rd1779, %rd1778, -8663945395140668459;
	xor.b64  	%rd1780, %rd1779, %rd433;
	mov.b64 	{%r939, %r940}, %rd1780;
	shf.l.wrap.b32 	%r941, %r939, %r940, 31;
	shf.l.wrap.b32 	%r942, %r940, %r939, 31;
	mov.b64 	%rd1781, {%r942, %r941};
	add.s64 	%rd1782, %rd1774, %rd1781;
	mad.lo.s64 	%rd1783, %rd1782, 5, 944331445;
	ld.local.v2.u64 	{%rd1784, %rd1785}, [%rd1763+16];
	mul.lo.s64 	%rd1786, %rd1784, -8663945395140668459;
	mul.lo.s64 	%rd1787, %rd1784, -8601547726154366976;
	shr.u64 	%rd1788, %rd1786, 33;
	or.b64  	%rd1789, %rd1788, %rd1787;
	mul.lo.s64 	%rd1790, %rd1789, 5545529020109919103;
	xor.b64  	%rd1791, %rd1790, %rd1774;
	mov.b64 	{%r943, %r944}, %rd1791;
	shf.l.wrap.b32 	%r945, %r943, %r944, 27;
	shf.l.wrap.b32 	%r946, %r944, %r943, 27;
	mov.b64 	%rd1792, {%r946, %r945};
	add.s64 	%rd1793, %rd1792, %rd1783;
	mad.lo.s64 	%rd1794, %rd1793, 5, 1390208809;
	mul.lo.s64 	%rd1795, %rd1785, 5545529020109919103;
	mul.lo.s64 	%rd1796, %rd1785, 5659660229084708864;
	shr.u64 	%rd1797, %rd1795, 31;
	or.b64  	%rd1798, %rd1797, %rd1796;
	mul.lo.s64 	%rd1799, %rd1798, -8663945395140668459;
	xor.b64  	%rd1800, %rd1799, %rd1783;
	mov.b64 	{%r947, %r948}, %rd1800;
	shf.l.wrap.b32 	%r949, %r947, %r948, 31;
	shf.l.wrap.b32 	%r950, %r948, %r947, 31;
	mov.b64 	%rd1801, {%r950, %r949};
	add.s64 	%rd1802, %rd1794, %rd1801;
	mad.lo.s64 	%rd1803, %rd1802, 5, 944331445;
	ld.local.v2.u64 	{%rd1804, %rd1805}, [%rd1763+32];
	mul.lo.s64 	%rd1806, %rd1804, -8663945395140668459;
	mul.lo.s64 	%rd1807, %rd1804, -8601547726154366976;
	shr.u64 	%rd1808, %rd1806, 33;
	or.b64  	%rd1809, %rd1808, %rd1807;
	mul.lo.s64 	%rd1810, %rd1809, 5545529020109919103;
	xor.b64  	%rd1811, %rd1810, %rd1794;
	mov.b64 	{%r951, %r952}, %rd1811;
	shf.l.wrap.b32 	%r953, %r951, %r952, 27;
	shf.l.wrap.b32 	%r954, %r952, %r951, 27;
	mov.b64 	%rd1812, {%r954, %r953};
	add.s64 	%rd1813, %rd1812, %rd1803;
	mad.lo.s64 	%rd1814, %rd1813, 5, 1390208809;
	mul.lo.s64 	%rd1815, %rd1805, 5545529020109919103;
	mul.lo.s64 	%rd1816, %rd1805, 5659660229084708864;
	shr.u64 	%rd1817, %rd1815, 31;
	or.b64  	%rd1818, %rd1817, %rd1816;
	mul.lo.s64 	%rd1819, %rd1818, -8663945395140668459;
	xor.b64  	%rd1820, %rd1819, %rd1803;
	mov.b64 	{%r955, %r956}, %rd1820;
	shf.l.wrap.b32 	%r957, %r955, %r956, 31;
	shf.l.wrap.b32 	%r958, %r956, %r955, 31;
	mov.b64 	%rd1821, {%r958, %r957};
	add.s64 	%rd1822, %rd1814, %rd1821;
	mad.lo.s64 	%rd1823, %rd1822, 5, 944331445;
	ld.local.v2.u64 	{%rd1824, %rd1825}, [%rd1763+48];
	mul.lo.s64 	%rd1826, %rd1824, -8663945395140668459;
	mul.lo.s64 	%rd1827, %rd1824, -8601547726154366976;
	shr.u64 	%rd1828, %rd1826, 33;
	or.b64  	%rd1829, %rd1828, %rd1827;
	mul.lo.s64 	%rd1830, %rd1829, 5545529020109919103;
	xor.b64  	%rd1831, %rd1830, %rd1814;
	mov.b64 	{%r959, %r960}, %rd1831;
	shf.l.wrap.b32 	%r961, %r959, %r960, 27;
	shf.l.wrap.b32 	%r962, %r960, %r959, 27;
	mov.b64 	%rd1832, {%r962, %r961};
	add.s64 	%rd1833, %rd1832, %rd1823;
	mad.lo.s64 	%rd2454, %rd1833, 5, 1390208809;
	mul.lo.s64 	%rd1834, %rd1825, 5545529020109919103;
	mul.lo.s64 	%rd1835, %rd1825, 5659660229084708864;
	shr.u64 	%rd1836, %rd1834, 31;
	or.b64  	%rd1837, %rd1836, %rd1835;
	mul.lo.s64 	%rd1838, %rd1837, -8663945395140668459;
	xor.b64  	%rd1839, %rd1838, %rd1823;
	mov.b64 	{%r963, %r964}, %rd1839;
	shf.l.wrap.b32 	%r965, %r963, %r964, 31;
	shf.l.wrap.b32 	%r966, %r964, %r963, 31;
	mov.b64 	%rd1840, {%r966, %r965};
	add.s64 	%rd1841, %rd2454, %rd1840;
	mad.lo.s64 	%rd433, %rd1841, 5, 944331445;
	add.s32 	%r1267, %r1267, 4;
	and.b32  	%r1266, %r281, 268435452;
	setp.eq.s32 	%p236, %r1267, %r1266;
	@%p236 bra 	$L__BB6_463;
	bra.uni 	$L__BB6_462;
$L__BB6_463:
	and.b32  	%r286, %r281, 3;
	setp.eq.s32 	%p237, %r286, 0;
	@%p237 bra 	$L__BB6_468;
	setp.eq.s32 	%p238, %r286, 1;
	@%p238 bra 	$L__BB6_466;
	shl.b32 	%r967, %r1266, 1;
	mul.wide.u32 	%rd1843, %r967, 8;
	add.s64 	%rd1844, %rd4, %rd1843;
	ld.local.v2.u64 	{%rd1845, %rd1846}, [%rd1844];
	mul.lo.s64 	%rd1847, %rd1845, -8663945395140668459;
	mul.lo.s64 	%rd1848, %rd1845, -8601547726154366976;
	shr.u64 	%rd1849, %rd1847, 33;
	or.b64  	%rd1850, %rd1849, %rd1848;
	mul.lo.s64 	%rd1851, %rd1850, 5545529020109919103;
	xor.b64  	%rd1852, %rd1851, %rd2454;
	mov.b64 	{%r968, %r969}, %rd1852;
	shf.l.wrap.b32 	%r970, %r968, %r969, 27;
	shf.l.wrap.b32 	%r971, %r969, %r968, 27;
	mov.b64 	%rd1853, {%r971, %r970};
	add.s64 	%rd1854, %rd1853, %rd433;
	mad.lo.s64 	%rd1855, %rd1854, 5, 1390208809;
	mul.lo.s64 	%rd1856, %rd1846, 5545529020109919103;
	mul.lo.s64 	%rd1857, %rd1846, 5659660229084708864;
	shr.u64 	%rd1858, %rd1856, 31;
	or.b64  	%rd1859, %rd1858, %rd1857;
	mul.lo.s64 	%rd1860, %rd1859, -8663945395140668459;
	xor.b64  	%rd1861, %rd1860, %rd433;
	mov.b64 	{%r972, %r973}, %rd1861;
	shf.l.wrap.b32 	%r974, %r972, %r973, 31;
	shf.l.wrap.b32 	%r975, %r973, %r972, 31;
	mov.b64 	%rd1862, {%r975, %r974};
	add.s64 	%rd1863, %rd1855, %rd1862;
	mad.lo.s64 	%rd1864, %rd1863, 5, 944331445;
	ld.local.v2.u64 	{%rd1865, %rd1866}, [%rd1844+16];
	mul.lo.s64 	%rd1867, %rd1865, -8663945395140668459;
	mul.lo.s64 	%rd1868, %rd1865, -8601547726154366976;
	shr.u64 	%rd1869, %rd1867, 33;
	or.b64  	%rd1870, %rd1869, %rd1868;
	mul.lo.s64 	%rd1871, %rd1870, 5545529020109919103;
	xor.b64  	%rd1872, %rd1871, %rd1855;
	mov.b64 	{%r976, %r977}, %rd1872;
	shf.l.wrap.b32 	%r978, %r976, %r977, 27;
	shf.l.wrap.b32 	%r979, %r977, %r976, 27;
	mov.b64 	%rd1873, {%r979, %r978};
	add.s64 	%rd1874, %rd1873, %rd1864;
	mad.lo.s64 	%rd2454, %rd1874, 5, 1390208809;
	mul.lo.s64 	%rd1875, %rd1866, 5545529020109919103;
	mul.lo.s64 	%rd1876, %rd1866, 5659660229084708864;
	shr.u64 	%rd1877, %rd1875, 31;
	or.b64  	%rd1878, %rd1877, %rd1876;
	mul.lo.s64 	%rd1879, %rd1878, -8663945395140668459;
	xor.b64  	%rd1880, %rd1879, %rd1864;
	mov.b64 	{%r980, %r981}, %rd1880;
	shf.l.wrap.b32 	%r982, %r980, %r981, 31;
	shf.l.wrap.b32 	%r983, %r981, %r980, 31;
	mov.b64 	%rd1881, {%r983, %r982};
	add.s64 	%rd1882, %rd2454, %rd1881;
	sub.s32 	%r984, %r967, %r1266;
	add.s32 	%r1266, %r984, 2;
	mad.lo.s64 	%rd433, %rd1882, 5, 944331445;
$L__BB6_466:
	and.b32  	%r985, %r281, 1;
	setp.eq.b32 	%p239, %r985, 1;
	not.pred 	%p240, %p239;
	@%p240 bra 	$L__BB6_468;
	shl.b32 	%r986, %r1266, 1;
	mul.wide.u32 	%rd1883, %r986, 8;
	add.s64 	%rd1884, %rd4, %rd1883;
	ld.local.v2.u64 	{%rd1885, %rd1886}, [%rd1884];
	mul.lo.s64 	%rd1887, %rd1885, -8663945395140668459;
	mul.lo.s64 	%rd1888, %rd1885, -8601547726154366976;
	shr.u64 	%rd1889, %rd1887, 33;
	or.b64  	%rd1890, %rd1889, %rd1888;
	mul.lo.s64 	%rd1891, %rd1890, 5545529020109919103;
	xor.b64  	%rd1892, %rd1891, %rd2454;
	mov.b64 	{%r987, %r988}, %rd1892;
	shf.l.wrap.b32 	%r989, %r987, %r988, 27;
	shf.l.wrap.b32 	%r990, %r988, %r987, 27;
	mov.b64 	%rd1893, {%r990, %r989};
	add.s64 	%rd1894, %rd1893, %rd433;
	mad.lo.s64 	%rd2454, %rd1894, 5, 1390208809;
	mul.lo.s64 	%rd1895, %rd1886, 5545529020109919103;
	mul.lo.s64 	%rd1896, %rd1886, 5659660229084708864;
	shr.u64 	%rd1897, %rd1895, 31;
	or.b64  	%rd1898, %rd1897, %rd1896;
	mul.lo.s64 	%rd1899, %rd1898, -8663945395140668459;
	xor.b64  	%rd1900, %rd1899, %rd433;
	mov.b64 	{%r991, %r992}, %rd1900;
	shf.l.wrap.b32 	%r993, %r991, %r992, 31;
	shf.l.wrap.b32 	%r994, %r992, %r991, 31;
	mov.b64 	%rd1901, {%r994, %r993};
	add.s64 	%rd1902, %rd2454, %rd1901;
	mad.lo.s64 	%rd433, %rd1902, 5, 944331445;
$L__BB6_468:
	and.b32  	%r289, %r1258, 15;
	setp.eq.s32 	%p241, %r289, 0;
	@%p241 bra 	$L__BB6_505;
	cvt.u32.u16 	%r996, %rs5;
	and.b32  	%r290, %r996, 15;
	add.s32 	%r997, %r290, -1;
	and.b32  	%r291, %r996, 3;
	setp.lt.u32 	%p242, %r997, 3;
	mov.b32 	%r1269, 0;
	@%p242 bra 	$L__BB6_472;
	and.b32  	%r1269, %r290, 12;
	mov.b32 	%r1268, 0;
$L__BB6_471:
	and.b32  	%r999, %r1258, 2147483632;
	add.s32 	%r1000, %r1268, %r999;
	cvt.u64.u32 	%rd1903, %r1000;
	add.s64 	%rd1904, %rd3, %rd1903;
	ld.local.u32 	%r1001, [%rd1904];
	cvt.u64.u32 	%rd1905, %r1268;
	add.s64 	%rd1906, %rd5, %rd1905;
	st.local.u32 	[%rd1906], %r1001;
	add.s32 	%r1268, %r1268, 4;
	setp.ne.s32 	%p243, %r1268, %r1269;
	@%p243 bra 	$L__BB6_471;
$L__BB6_472:
	setp.eq.s32 	%p244, %r291, 0;
	@%p244 bra 	$L__BB6_476;
	and.b32  	%r1002, %r1258, 2147483632;
	or.b32  	%r1003, %r1269, %r1002;
	cvt.u64.u32 	%rd1907, %r1003;
	add.s64 	%rd1908, %rd3, %rd1907;
	ld.local.u8 	%rs66, [%rd1908];
	cvt.u64.u32 	%rd438, %r1269;
	add.s64 	%rd439, %rd5, %rd438;
	st.local.u8 	[%rd439], %rs66;
	setp.eq.s32 	%p245, %r291, 1;
	@%p245 bra 	$L__BB6_476;
	and.b32  	%r1004, %r1258, 2147483632;
	cvt.u64.u32 	%rd1909, %r1004;
	or.b64  	%rd1910, %rd438, %rd1909;
	add.s64 	%rd440, %rd3, %rd1910;
	ld.local.u8 	%rs67, [%rd440+1];
	st.local.u8 	[%rd439+1], %rs67;
	setp.eq.s32 	%p246, %r291, 2;
	@%p246 bra 	$L__BB6_476;
	ld.local.u8 	%rs68, [%rd440+2];
	st.local.u8 	[%rd439+2], %rs68;
$L__BB6_476:
	mov.b64 	%rd1911, 0;
	setp.gt.s32 	%p247, %r289, 7;
	@%p247 bra 	$L__BB6_483;
	setp.gt.s32 	%p255, %r289, 3;
	@%p255 bra 	$L__BB6_480;
	setp.eq.s32 	%p259, %r289, 1;
	@%p259 bra 	$L__BB6_504;
	setp.eq.s32 	%p260, %r289, 2;
	@%p260 bra 	$L__BB6_503;
	bra.uni 	$L__BB6_502;
$L__BB6_480:
	setp.gt.s32 	%p256, %r289, 5;
	@%p256 bra 	$L__BB6_482;
	setp.eq.s32 	%p258, %r289, 4;
	@%p258 bra 	$L__BB6_501;
	bra.uni 	$L__BB6_500;
$L__BB6_482:
	setp.eq.s32 	%p257, %r289, 6;
	@%p257 bra 	$L__BB6_499;
	bra.uni 	$L__BB6_498;
$L__BB6_483:
	setp.gt.s32 	%p248, %r289, 11;
	@%p248 bra 	$L__BB6_487;
	setp.gt.s32 	%p252, %r289, 9;
	@%p252 bra 	$L__BB6_486;
	setp.eq.s32 	%p254, %r289, 8;
	@%p254 bra 	$L__BB6_497;
	bra.uni 	$L__BB6_496;
$L__BB6_486:
	setp.eq.s32 	%p253, %r289, 10;
	@%p253 bra 	$L__BB6_495;
	bra.uni 	$L__BB6_494;
$L__BB6_487:
	setp.gt.s32 	%p249, %r289, 13;
	@%p249 bra 	$L__BB6_489;
	setp.eq.s32 	%p251, %r289, 12;
	@%p251 bra 	$L__BB6_493;
	bra.uni 	$L__BB6_492;
$L__BB6_489:
	setp.eq.s32 	%p250, %r289, 14;
	@%p250 bra 	$L__BB6_491;
	ld.local.u8 	%rd1912, [%rd5+14];
	shl.b64 	%rd1911, %rd1912, 48;
$L__BB6_491:
	ld.local.u8 	%rd1913, [%rd5+13];
	shl.b64 	%rd1914, %rd1913, 40;
	xor.b64  	%rd1911, %rd1914, %rd1911;
$L__BB6_492:
	ld.local.u8 	%rd1915, [%rd5+12];
	shl.b64 	%rd1916, %rd1915, 32;
	xor.b64  	%rd1911, %rd1916, %rd1911;
$L__BB6_493:
	ld.local.u8 	%r1005, [%rd5+11];
	mul.wide.u32 	%rd1917, %r1005, 16777216;
	xor.b64  	%rd1911, %rd1917, %rd1911;
$L__BB6_494:
	ld.local.u8 	%r1006, [%rd5+10];
	mul.wide.u32 	%rd1918, %r1006, 65536;
	xor.b64  	%rd1911, %rd1918, %rd1911;
$L__BB6_495:
	ld.local.u8 	%r1007, [%rd5+9];
	mul.wide.u32 	%rd1919, %r1007, 256;
	xor.b64  	%rd1911, %rd1919, %rd1911;
$L__BB6_496:
	ld.local.u8 	%rd1920, [%rd5+8];
	xor.b64  	%rd1921, %rd1911, %rd1920;
	mul.lo.s64 	%rd1922, %rd1921, 5545529020109919103;
	mul.lo.s64 	%rd1923, %rd1921, 5659660229084708864;
	shr.u64 	%rd1924, %rd1922, 31;
	or.b64  	%rd1925, %rd1924, %rd1923;
	mul.lo.s64 	%rd1926, %rd1925, -8663945395140668459;
	xor.b64  	%rd433, %rd1926, %rd433;
$L__BB6_497:
	ld.local.u8 	%rd1927, [%rd5+7];
	shl.b64 	%rd1911, %rd1927, 56;
$L__BB6_498:
	ld.local.u8 	%rd1928, [%rd5+6];
	shl.b64 	%rd1929, %rd1928, 48;
	xor.b64  	%rd1911, %rd1929, %rd1911;
$L__BB6_499:
	ld.local.u8 	%rd1930, [%rd5+5];
	shl.b64 	%rd1931, %rd1930, 40;
	xor.b64  	%rd1911, %rd1931, %rd1911;
$L__BB6_500:
	ld.local.u8 	%rd1932, [%rd5+4];
	shl.b64 	%rd1933, %rd1932, 32;
	xor.b64  	%rd1911, %rd1933, %rd1911;
$L__BB6_501:
	ld.local.u8 	%r1008, [%rd5+3];
	mul.wide.u32 	%rd1934, %r1008, 16777216;
	xor.b64  	%rd1911, %rd1934, %rd1911;
$L__BB6_502:
	ld.local.u8 	%r1009, [%rd5+2];
	mul.wide.u32 	%rd1935, %r1009, 65536;
	xor.b64  	%rd1911, %rd1935, %rd1911;
$L__BB6_503:
	ld.local.u8 	%r1010, [%rd5+1];
	mul.wide.u32 	%rd1936, %r1010, 256;
	xor.b64  	%rd1911, %rd1936, %rd1911;
$L__BB6_504:
	ld.local.u8 	%rd1937, [%rd5];
	xor.b64  	%rd1938, %rd1911, %rd1937;
	mul.lo.s64 	%rd1939, %rd1938, -8663945395140668459;
	mul.lo.s64 	%rd1940, %rd1938, -8601547726154366976;
	shr.u64 	%rd1941, %rd1939, 33;
	or.b64  	%rd1942, %rd1941, %rd1940;
	mul.lo.s64 	%rd1943, %rd1942, 5545529020109919103;
	xor.b64  	%rd2454, %rd1943, %rd2454;
$L__BB6_505:
	ld.param.u64 	%rd2221, [_Z14get_neighboursiPiPbPmS0_iiil_param_3];
	setp.lt.s32 	%p261, %r305, 1;
	cvt.u64.u32 	%rd1944, %r1258;
	xor.b64  	%rd1945, %rd2454, %rd1944;
	xor.b64  	%rd1946, %rd433, %rd1944;
	add.s64 	%rd1947, %rd1946, %rd1945;
	add.s64 	%rd1948, %rd1947, %rd1946;
	shr.u64 	%rd1949, %rd1947, 33;
	xor.b64  	%rd1950, %rd1949, %rd1947;
	mul.lo.s64 	%rd1951, %rd1950, -49064778989728563;
	shr.u64 	%rd1952, %rd1951, 33;
	xor.b64  	%rd1953, %rd1952, %rd1951;
	mul.lo.s64 	%rd1954, %rd1953, -4265267296055464877;
	shr.u64 	%rd1955, %rd1954, 33;
	xor.b64  	%rd1956, %rd1955, %rd1954;
	shr.u64 	%rd1957, %rd1948, 33;
	xor.b64  	%rd1958, %rd1957, %rd1948;
	mul.lo.s64 	%rd1959, %rd1958, -49064778989728563;
	shr.u64 	%rd1960, %rd1959, 33;
	xor.b64  	%rd1961, %rd1960, %rd1959;
	mul.lo.s64 	%rd1962, %rd1961, -4265267296055464877;
	shr.u64 	%rd1963, %rd1962, 33;
	xor.b64  	%rd1964, %rd1963, %rd1962;
	add.s64 	%rd479, %rd1964, %rd1956;
	add.s64 	%rd480, %rd479, %rd1964;
	add.s32 	%r1011, %r226, -1;
	mad.lo.s32 	%r1012, %r1011, %r306, %r303;
	shl.b32 	%r1013, %r1012, 2;
	or.b32  	%r1014, %r1013, 2;
	mul.wide.s32 	%rd1965, %r1014, 64;
	cvta.to.global.u64 	%rd1966, %rd2221;
	add.s64 	%rd1967, %rd1966, %rd1965;
	st.global.u64 	[%rd1967], %rd479;
	st.global.u64 	[%rd1967+64], %rd480;
	@%p261 bra 	$L__BB6_512;
	mov.b32 	%r1270, 0;
	bra.uni 	$L__BB6_508;
$L__BB6_507:
	add.s32 	%r1270, %r1270, 1;
	setp.eq.s32 	%p264, %r1270, %r305;
	@%p264 bra 	$L__BB6_512;
$L__BB6_508:
	and.b32  	%r1016, %r1270, 255;
	cvt.u64.u32 	%rd1968, %r1016;
	mad.lo.s64 	%rd481, %rd480, %rd1968, %rd479;
	or.b64  	%rd1969, %rd481, %rd339;
	and.b64  	%rd1970, %rd1969, -4294967296;
	setp.ne.s64 	%p262, %rd1970, 0;
	@%p262 bra 	$L__BB6_510;
	cvt.u32.u64 	%r1017, %rd339;
	cvt.u32.u64 	%r1018, %rd481;
	rem.u32 	%r1019, %r1018, %r1017;
	cvt.u64.u32 	%rd2481, %r1019;
	bra.uni 	$L__BB6_511;
$L__BB6_510:
	rem.u64 	%rd2481, %rd481, %rd339;
$L__BB6_511:
	add.s64 	%rd1971, %rd1, %rd2481;
	ld.global.u8 	%rs69, [%rd1971];
	setp.ne.s16 	%p263, %rs69, 0;
	@%p263 bra 	$L__BB6_507;
	bra.uni 	$L__BB6_514;
$L__BB6_512:
	add.s32 	%r1204, %r226, -1;
	shr.s32 	%r226, %r226, 1;
	setp.ne.s32 	%p311, %r226, %r146;
	@%p311 bra 	$L__BB6_364;
$L__BB6_513:
	ld.param.u64 	%rd2216, [_Z14get_neighboursiPiPbPmS0_iiil_param_2];
	ld.param.u64 	%rd2215, [_Z14get_neighboursiPiPbPmS0_iiil_param_1];
	cvta.to.global.u64 	%rd2211, %rd2215;
	atom.global.add.u32 	%r1140, [%rd2211], 1;
	cvt.u64.u32 	%rd2212, %r2;
	cvta.to.global.u64 	%rd2213, %rd2216;
	add.s64 	%rd2214, %rd2213, %rd2212;
	mov.b16 	%rs84, 1;
	st.global.u8 	[%rd2214], %rs84;
$L__BB6_514:
	ret;

}
	// .globl	_Z10print_hashPmi
.visible .entry _Z10print_hashPmi(
	.param .u64 .ptr .align 1 _Z10print_hashPmi_param_0,
	.param .u32 _Z10print_hashPmi_param_1
)
{
	.local .align 8 .b8 	__local_depot7[16];
	.reg .b64 	%SP;
	.reg .b64 	%SPL;
	.reg .pred 	%p<2>;
	.reg .b32 	%r<23>;
	.reg .b64 	%rd<10>;

	mov.u64 	%SPL, __local_depot7;
	cvta.local.u64 	%SP, %SPL;
	ld.param.u64 	%rd1, [_Z10print_hashPmi_param_0];
	ld.param.u32 	%r2, [_Z10print_hashPmi_param_1];
	mov.u32 	%r3, %ctaid.z;
	mov.u32 	%r4, %nctaid.x;
	mov.u32 	%r5, %nctaid.y;
	mov.u32 	%r6, %ctaid.y;
	mov.u32 	%r7, %ctaid.x;
	mad.lo.s32 	%r8, %r3, %r5, %r6;
	mad.lo.s32 	%r9, %r8, %r4, %r7;
	mov.u32 	%r10, %tid.z;
	mov.u32 	%r11, %ntid.x;
	mov.u32 	%r12, %ntid.y;
	mov.u32 	%r13, %tid.y;
	mov.u32 	%r14, %tid.x;
	mov.u32 	%r15, %ntid.z;
	mad.lo.s32 	%r16, %r9, %r15, %r10;
	mad.lo.s32 	%r17, %r16, %r12, %r13;
	mad.lo.s32 	%r1, %r17, %r11, %r14;
	add.s32 	%r18, %r2, -1;
	mul.lo.s32 	%r19, %r2, %r18;
	shl.b32 	%r20, %r19, 2;
	setp.ge.s32 	%p1, %r1, %r20;
	@%p1 bra 	$L__BB7_2;
	add.u64 	%rd2, %SP, 0;
	add.u64 	%rd3, %SPL, 0;
	cvta.to.global.u64 	%rd4, %rd1;
	mul.wide.s32 	%rd5, %r1, 64;
	add.s64 	%rd6, %rd4, %rd5;
	ld.global.u64 	%rd7, [%rd6];
	st.local.u64 	[%rd3], %rd7;
	st.local.u32 	[%rd3+8], %r1;
	mov.u64 	%rd8, $str;
	cvta.global.u64 	%rd9, %rd8;
	{ // callseq 0, 0
	.param .b64 param0;
	st.param.b64 	[param0], %rd9;
	.param .b64 param1;
	st.param.b64 	[param1], %rd2;
	.param .b32 retval0;
	call.uni (retval0), 
	vprintf, 
	(
	param0, 
	param1
	);
	ld.param.b32 	%r21, [retval0];
	} // callseq 0
$L__BB7_2:
	ret;

}


// ===== COMPILED SASS (sm_100) =====

	.target	sm_100

	.elftype	@"ET_EXEC"


//--------------------- .note.nv.tkinfo           --------------------------
	.section	.note.nv.tkinfo,"",@"SHT_NOTE"
	.sectionflags	@"SHF_NOTE_NV_TKINFO"
	.tkinfo
        /*0018*/ 	.word	0x00000002
        /*0030*/ 	.string	""
        /*0030*/ 	.string	"ptxas"
        /*0030*/ 	.string	"Cuda compilation tools, release 13.0, V13.0.88"
        /*0030*/ 	.string	"Build cuda_13.0.r13.0/compiler.36424714_0"
        /*0030*/ 	.string	"-arch sm_100 -m 64 "



//--------------------- .note.nv.cuinfo           --------------------------
	.section	.note.nv.cuinfo,"",@"SHT_NOTE"
	.sectionflags	@"SHF_NOTE_NV_CUINFO"
        /*0018*/ 	.short	0x0002
        /*001a*/ 	.short	0x0064
        /*001c*/ 	.short	0x0082
	.zero		2


//--------------------- .nv.info                  --------------------------
	.section	.nv.info,"",@"SHT_CUDA_INFO"
	.align	4


	//----- nvinfo : EIATTR_REGCOUNT
	.align		4
        /*0000*/ 	.byte	0x04, 0x2f
        /*0002*/ 	.short	(.L_2 - .L_1)
	.align		4
.L_1:
        /*0004*/ 	.word	index@(_Z9init_maskPbi)
        /*0008*/ 	.word	0x0000000a


	//----- nvinfo : EIATTR_FRAME_SIZE
	.align		4
.L_2:
        /*000c*/ 	.byte	0x04, 0x11
        /*000e*/ 	.short	(.L_4 - .L_3)
	.align		4
.L_3:
        /*0010*/ 	.word	index@(_Z9init_maskPbi)
        /*0014*/ 	.word	0x00000000


	//----- nvinfo : EIATTR_REGCOUNT
	.align		4
.L_4:
        /*0018*/ 	.byte	0x04, 0x2f
        /*001a*/ 	.short	(.L_6 - .L_5)
	.align		4
.L_5:
        /*001c*/ 	.word	index@(_Z9init_bitsPbi)
        /*0020*/ 	.word	0x00000006


	//----- nvinfo : EIATTR_FRAME_SIZE
	.align		4
.L_6:
        /*0024*/ 	.byte	0x04, 0x11
        /*0026*/ 	.short	(.L_8 - .L_7)
	.align		4
.L_7:
        /*0028*/ 	.word	index@(_Z9init_bitsPbi)
        /*002c*/ 	.word	0x00000000


	//----- nvinfo : EIATTR_REGCOUNT
	.align		4
.L_8:
        /*0030*/ 	.byte	0x04, 0x2f
        /*0032*/ 	.short	(.L_10 - .L_9)
	.align		4
.L_9:
        /*0034*/ 	.word	index@(_Z8get_maskPiS_Pbiil)
        /*0038*/ 	.word	0x00000018


	//----- nvinfo : EIATTR_FRAME_SIZE
	.align		4
.L_10:
        /*003c*/ 	.byte	0x04, 0x11
        /*003e*/ 	.short	(.L_12 - .L_11)
	.align		4
.L_11:
        /*0040*/ 	.word	index@($__internal_4_$__cuda_sm3x_div_rn_noftz_f32_slowpath)
        /*0044*/ 	.word	0x00000000


	//----- nvinfo : EIATTR_FRAME_SIZE
	.align		4
.L_12:
        /*0048*/ 	.byte	0x04, 0x11
        /*004a*/ 	.short	(.L_14 - .L_13)
	.align		4
.L_13:
        /*004c*/ 	.word	index@(_Z8get_maskPiS_Pbiil)
        /*0050*/ 	.word	0x00000000


	//----- nvinfo : EIATTR_REGCOUNT
	.align		4
.L_14:
        /*0054*/ 	.byte	0x04, 0x2f
        /*0056*/ 	.short	(.L_16 - .L_15)
	.align		4
.L_15:
        /*0058*/ 	.word	index@(_Z8get_hashPbPmi)
        /*005c*/ 	.word	0x00000024


	//----- nvinfo : EIATTR_FRAME_SIZE
	.align		4
.L_16:
        /*0060*/ 	.byte	0x04, 0x11
        /*0062*/ 	.short	(.L_18 - .L_17)
	.align		4
.L_17:
        /*0064*/ 	.word	index@(_Z8get_hashPbPmi)
        /*0068*/ 	.word	0x000000a0


	//----- nvinfo : EIATTR_REGCOUNT
	.align		4
.L_18:
        /*006c*/ 	.byte	0x04, 0x2f
        /*006e*/ 	.short	(.L_20 - .L_19)
	.align		4
.L_19:
        /*0070*/ 	.word	index@(_Z9set_bloomPbS_Pmiii)
        /*0074*/ 	.word	0x00000010


	//----- nvinfo : EIATTR_FRAME_SIZE
	.align		4
.L_20:
        /*0078*/ 	.byte	0x04, 0x11
        /*007a*/ 	.short	(.L_22 - .L_21)
	.align		4
.L_21:
        /*007c*/ 	.word	index@($__internal_3_$__cuda_sm20_rem_u64)
        /*0080*/ 	.word	0x00000000


	//----- nvinfo : EIATTR_FRAME_SIZE
	.align		4
.L_22:
        /*0084*/ 	.byte	0x04, 0x11
        /*0086*/ 	.short	(.L_24 - .L_23)
	.align		4
.L_23:
        /*0088*/ 	.word	index@(_Z9set_bloomPbS_Pmiii)
        /*008c*/ 	.word	0x00000000


	//----- nvinfo : EIATTR_REGCOUNT
	.align		4
.L_24:
        /*0090*/ 	.byte	0x04, 0x2f
        /*0092*/ 	.short	(.L_26 - .L_25)
	.align		4
.L_25:
        /*0094*/ 	.word	index@(_Z11check_bloomPiPbS0_Pmiii)
        /*0098*/ 	.word	0x00000010


	//----- nvinfo : EIATTR_FRAME_SIZE
	.align		4
.L_26:
        /*009c*/ 	.byte	0x04, 0x11
        /*009e*/ 	.short	(.L_28 - .L_27)
	.align		4
.L_27:
        /*00a0*/ 	.word	index@($__internal_2_$__cuda_sm20_rem_u64)
        /*00a4*/ 	.word	0x00000000


	//----- nvinfo : EIATTR_FRAME_SIZE
	.align		4
.L_28:
        /*00a8*/ 	.byte	0x04, 0x11
        /*00aa*/ 	.short	(.L_30 - .L_29)
	.align		4
.L_29:
        /*00ac*/ 	.word	index@(_Z11check_bloomPiPbS0_Pmiii)
        /*00b0*/ 	.word	0x00000000


	//----- nvinfo : EIATTR_REGCOUNT
	.align		4
.L_30:
        /*00b4*/ 	.byte	0x04, 0x2f
        /*00b6*/ 	.short	(.L_32 - .L_31)
	.align		4
.L_31:
        /*00b8*/ 	.word	index@(_Z14get_neighboursiPiPbPmS0_iiil)
        /*00bc*/ 	.word	0x00000026


	//----- nvinfo : EIATTR_FRAME_SIZE
	.align		4
.L_32:
        /*00c0*/ 	.byte	0x04, 0x11
        /*00c2*/ 	.short	(.L_34 - .L_33)
	.align		4
.L_33:
        /*00c4*/ 	.word	index@($__internal_1_$__cuda_sm3x_div_rn_noftz_f32_slowpath)
        /*00c8*/ 	.word	0x000000b0


	//----- nvinfo : EIATTR_FRAME_SIZE
	.align		4
.L_34:
        /*00cc*/ 	.byte	0x04, 0x11
        /*00ce*/ 	.short	(.L_36 - .L_35)
	.align		4
.L_35:
        /*00d0*/ 	.word	index@($__internal_0_$__cuda_sm20_rem_u64)
        /*00d4*/ 	.word	0x000000b0


	//----- nvinfo : EIATTR_FRAME_SIZE
	.align		4
.L_36:
        /*00d8*/ 	.byte	0x04, 0x11
        /*00da*/ 	.short	(.L_38 - .L_37)
	.align		4
.L_37:
        /*00dc*/ 	.word	index@(_Z14get_neighboursiPiPbPmS0_iiil)
        /*00e0*/ 	.word	0x000000b0


	//----- nvinfo : EIATTR_REGCOUNT
	.align		4
.L_38:
        /*00e4*/ 	.byte	0x04, 0x2f
        /*00e6*/ 	.short	(.L_40 - .L_39)
	.align		4
.L_39:
        /*00e8*/ 	.word	index@(_Z10print_hashPmi)
        /*00ec*/ 	.word	0x00000018


	//----- nvinfo : EIATTR_FRAME_SIZE
	.align		4
.L_40:
        /*00f0*/ 	.byte	0x04, 0x11
        /*00f2*/ 	.short	(.L_42 - .L_41)
	.align		4
.L_41:
        /*00f4*/ 	.word	index@(_Z10print_hashPmi)
        /*00f8*/ 	.word	0x00000010


	//----- nvinfo : EIATTR_MIN_STACK_SIZE
	.align		4
.L_42:
        /*00fc*/ 	.byte	0x04, 0x12
        /*00fe*/ 	.short	(.L_44 - .L_43)
	.align		4
.L_43:
        /*0100*/ 	.word	index@(_Z10print_hashPmi)
        /*0104*/ 	.word	0x00000010


	//----- nvinfo : EIATTR_MIN_STACK_SIZE
	.align		4
.L_44:
        /*0108*/ 	.byte	0x04, 0x12
        /*010a*/ 	.short	(.L_46 - .L_45)
	.align		4
.L_45:
        /*010c*/ 	.word	index@(_Z14get_neighboursiPiPbPmS0_iiil)
        /*0110*/ 	.word	0x000000b0


	//----- nvinfo : EIATTR_MIN_STACK_SIZE
	.align		4
.L_46:
        /*0114*/ 	.byte	0x04, 0x12
        /*0116*/ 	.short	(.L_48 - .L_47)
	.align		4
.L_47:
        /*0118*/ 	.word	index@(_Z11check_bloomPiPbS0_Pmiii)
        /*011c*/ 	.word	0x00000000


	//----- nvinfo : EIATTR_MIN_STACK_SIZE
	.align		4
.L_48:
        /*0120*/ 	.byte	0x04, 0x12
        /*0122*/ 	.short	(.L_50 - .L_49)
	.align		4
.L_49:
        /*0124*/ 	.word	index@(_Z9set_bloomPbS_Pmiii)
        /*0128*/ 	.word	0x00000000


	//----- nvinfo : EIATTR_MIN_STACK_SIZE
	.align		4
.L_50:
        /*012c*/ 	.byte	0x04, 0x12
        /*012e*/ 	.short	(.L_52 - .L_51)
	.align		4
.L_51:
        /*0130*/ 	.word	index@(_Z8get_hashPbPmi)
        /*0134*/ 	.word	0x000000a0


	//----- nvinfo : EIATTR_MIN_STACK_SIZE
	.align		4
.L_52:
        /*0138*/ 	.byte	0x04, 0x12
        /*013a*/ 	.short	(.L_54 - .L_53)
	.align		4
.L_53:
        /*013c*/ 	.word	index@(_Z8get_maskPiS_Pbiil)
        /*0140*/ 	.word	0x00000000


	//----- nvinfo : EIATTR_MIN_STACK_SIZE
	.align		4
.L_54:
        /*0144*/ 	.byte	0x04, 0x12
        /*0146*/ 	.short	(.L_56 - .L_55)
	.align		4
.L_55:
        /*0148*/ 	.word	index@(_Z9init_bitsPbi)
        /*014c*/ 	.word	0x00000000


	//----- nvinfo : EIATTR_MIN_STACK_SIZE
	.align		4
.L_56:
        /*0150*/ 	.byte	0x04, 0x12
        /*0152*/ 	.short	(.L_58 - .L_57)
	.align		4
.L_57:
        /*0154*/ 	.word	index@(_Z9init_maskPbi)
        /*0158*/ 	.word	0x00000000
.L_58:


//--------------------- .nv.compat                --------------------------
	.section	.nv.compat,"",@"SHT_CUDA_COMPAT_INFO"
	.align	4
        /*0000*/ 	.byte	0x02, 0x09, 0x00, 0x00, 0x02, 0x02, 0x01, 0x00, 0x02, 0x05, 0x05, 0x00, 0x03, 0x07, 0x01, 0x01
        /*0010*/ 	.byte	0x02, 0x03, 0x00, 0x00, 0x02, 0x06, 0x01, 0x00, 0x04, 0x0b, 0x08, 0x00, 0x01, 0x00, 0x00, 0x00
        /*0020*/ 	.byte	0x00, 0x00, 0x00, 0x00


//--------------------- .nv.info._Z10print_hashPmi --------------------------
	.section	.nv.info._Z10print_hashPmi,"",@"SHT_CUDA_INFO"
	.sectionflags	@""
	.align	4


	//----- nvinfo : EIATTR_CUDA_API_VERSION
	.align		4
        /*0000*/ 	.byte	0x04, 0x37
        /*0002*/ 	.short	(.L_60 - .L_59)
.L_59:
        /*0004*/ 	.word	0x00000082


	//----- nvinfo : EIATTR_KPARAM_INFO
	.align		4
.L_60:
        /*0008*/ 	.byte	0x04, 0x17
        /*000a*/ 	.short	(.L_62 - .L_61)
.L_61:
        /*000c*/ 	.word	0x00000000
        /*0010*/ 	.short	0x0001
        /*0012*/ 	.short	0x0008
        /*0014*/ 	.byte	0x00, 0xf0, 0x11, 0x00


	//----- nvinfo : EIATTR_KPARAM_INFO
	.align		4
.L_62:
        /*0018*/ 	.byte	0x04, 0x17
        /*001a*/ 	.short	(.L_64 - .L_63)
.L_63:
        /*001c*/ 	.word	0x00000000
        /*0020*/ 	.short	0x0000
        /*0022*/ 	.short	0x0000
        /*0024*/ 	.byte	0x00, 0xf5, 0x21, 0x00


	//----- nvinfo : EIATTR_SPARSE_MMA_MASK
	.align		4
.L_64:
        /*0028*/ 	.byte	0x03, 0x50
        /*002a*/ 	.short	0x0000


	//----- nvinfo : EIATTR_MAXREG_COUNT
	.align		4
        /*002c*/ 	.byte	0x03, 0x1b
        /*002e*/ 	.short	0x00ff


	//----- nvinfo : EIATTR_EXTERNS
	.align		4
        /*0030*/ 	.byte	0x04, 0x0f
        /*0032*/ 	.short	(.L_66 - .L_65)


	//   ....[0]....
	.align		4
.L_65:
        /*0034*/ 	.word	index@(vprintf)


	//----- nvinfo : EIATTR_MERCURY_ISA_VERSION
	.align		4
.L_66:
        /*0038*/ 	.byte	0x03, 0x5f
        /*003a*/ 	.short	0x0101


	//----- nvinfo : EIATTR_VRC_CTA_INIT_COUNT
	.align		4
        /*003c*/ 	.byte	0x02, 0x4a
	.zero		1
	.zero		1


	//----- nvinfo : EIATTR_SYSCALL_OFFSETS
	.align		4
        /*0040*/ 	.byte	0x04, 0x46
        /*0042*/ 	.short	(.L_68 - .L_67)


	//   ....[0]....
.L_67:
        /*0044*/ 	.word	0x00000280


	//----- nvinfo : EIATTR_EXIT_INSTR_OFFSETS
	.align		4
.L_68:
        /*0048*/ 	.byte	0x04, 0x1c
        /*004a*/ 	.short	(.L_70 - .L_69)


	//   ....[0]....
.L_69:
        /*004c*/ 	.word	0x000001b0


	//   ....[1]....
        /*0050*/ 	.word	0x00000290


	//----- nvinfo : EIATTR_CRS_STACK_SIZE
	.align		4
.L_70:
        /*0054*/ 	.byte	0x04, 0x1e
        /*0056*/ 	.short	(.L_72 - .L_71)
.L_71:
        /*0058*/ 	.word	0x00000000


	//----- nvinfo : EIATTR_CBANK_PARAM_SIZE
	.align		4
.L_72:
        /*005c*/ 	.byte	0x03, 0x19
        /*005e*/ 	.short	0x000c


	//----- nvinfo : EIATTR_PARAM_CBANK
	.align		4
        /*0060*/ 	.byte	0x04, 0x0a
        /*0062*/ 	.short	(.L_74 - .L_73)
	.align		4
.L_73:
        /*0064*/ 	.word	index@(.nv.constant0._Z10print_hashPmi)
        /*0068*/ 	.short	0x0380
        /*006a*/ 	.short	0x000c


	//----- nvinfo : EIATTR_SW_WAR
	.align		4
.L_74:
        /*006c*/ 	.byte	0x04, 0x36
        /*006e*/ 	.short	(.L_76 - .L_75)
.L_75:
        /*0070*/ 	.word	0x00000008
.L_76:


//--------------------- .nv.info._Z14get_neighboursiPiPbPmS0_iiil --------------------------
	.section	.nv.info._Z14get_neighboursiPiPbPmS0_iiil,"",@"SHT_CUDA_INFO"
	.sectionflags	@""
	.align	4


	//----- nvinfo : EIATTR_CUDA_API_VERSION
	.align		4
        /*0000*/ 	.byte	0x04, 0x37
        /*0002*/ 	.short	(.L_78 - .L_77)
.L_77:
        /*0004*/ 	.word	0x00000082


	//----- nvinfo : EIATTR_KPARAM_INFO
	.align		4
.L_78:
        /*0008*/ 	.byte	0x04, 0x17
        /*000a*/ 	.short	(.L_80 - .L_79)
.L_79:
        /*000c*/ 	.word	0x00000000
        /*0010*/ 	.short	0x0008
        /*0012*/ 	.short	0x0038
        /*0014*/ 	.byte	0x00, 0xf0, 0x21, 0x00


	//----- nvinfo : EIATTR_KPARAM_INFO
	.align		4
.L_80:
        /*0018*/ 	.byte	0x04, 0x17
        /*001a*/ 	.short	(.L_82 - .L_81)
.L_81:
        /*001c*/ 	.word	0x00000000
        /*0020*/ 	.short	0x0007
        /*0022*/ 	.short	0x0030
        /*0024*/ 	.byte	0x00, 0xf0, 0x11, 0x00


	//----- nvinfo : EIATTR_KPARAM_INFO
	.align		4
.L_82:
        /*0028*/ 	.byte	0x04, 0x17
        /*002a*/ 	.short	(.L_84 - .L_83)
.L_83:
        /*002c*/ 	.word	0x00000000
        /*0030*/ 	.short	0x0006
        /*0032*/ 	.short	0x002c
        /*0034*/ 	.byte	0x00, 0xf0, 0x11, 0x00


	//----- nvinfo : EIATTR_KPARAM_INFO
	.align		4
.L_84:
        /*0038*/ 	.byte	0x04, 0x17
        /*003a*/ 	.short	(.L_86 - .L_85)
.L_85:
        /*003c*/ 	.word	0x00000000
        /*0040*/ 	.short	0x0005
        /*0042*/ 	.short	0x0028
        /*0044*/ 	.byte	0x00, 0xf0, 0x11, 0x00


	//----- nvinfo : EIATTR_KPARAM_INFO
	.align		4
.L_86:
        /*0048*/ 	.byte	0x04, 0x17
        /*004a*/ 	.short	(.L_88 - .L_87)
.L_87:
        /*004c*/ 	.word	0x00000000
        /*0050*/ 	.short	0x0004
        /*0052*/ 	.short	0x0020
        /*0054*/ 	.byte	0x00, 0xf5, 0x21, 0x00


	//----- nvinfo : EIATTR_KPARAM_INFO
	.align		4
.L_88:
        /*0058*/ 	.byte	0x04, 0x17
        /*005a*/ 	.short	(.L_90 - .L_89)
.L_89:
        /*005c*/ 	.word	0x00000000
        /*0060*/ 	.short	0x0003
        /*0062*/ 	.short	0x0018
        /*0064*/ 	.byte	0x00, 0xf5, 0x21, 0x00


	//----- nvinfo : EIATTR_KPARAM_INFO
	.align		4
.L_90:
        /*0068*/ 	.byte	0x04, 0x17
        /*006a*/ 	.short	(.L_92 - .L_91)
.L_91:
        /*006c*/ 	.word	0x00000000
        /*0070*/ 	.short	0x0002
        /*0072*/ 	.short	0x0010
        /*0074*/ 	.byte	0x00, 0xf5, 0x21, 0x00


	//----- nvinfo : EIATTR_KPARAM_INFO
	.align		4
.L_92:
        /*0078*/ 	.byte	0x04, 0x17
        /*007a*/ 	.short	(.L_94 - .L_93)
.L_93:
        /*007c*/ 	.word	0x00000000
        /*0080*/ 	.short	0x0001
        /*0082*/ 	.short	0x0008
        /*0084*/ 	.byte	0x00, 0xf5, 0x21, 0x00


	//----- nvinfo : EIATTR_KPARAM_INFO
	.align		4
.L_94:
        /*0088*/ 	.byte	0x04, 0x17
        /*008a*/ 	.short	(.L_96 - .L_95)
.L_95:
        /*008c*/ 	.word	0x00000000
        /*0090*/ 	.short	0x0000
        /*0092*/ 	.short	0x0000
        /*0094*/ 	.byte	0x00, 0xf0, 0x11, 0x00


	//----- nvinfo : EIATTR_SPARSE_MMA_MASK
	.align		4
.L_96:
        /*0098*/ 	.byte	0x03, 0x50
        /*009a*/ 	.short	0x0000


	//----- nvinfo : EIATTR_MAXREG_COUNT
	.align		4
        /*009c*/ 	.byte	0x03, 0x1b
        /*009e*/ 	.short	0x00ff


	//----- nvinfo : EIATTR_NUM_BARRIERS
	.align		4
        /*00a0*/ 	.byte	0x02, 0x4c
        /*00a2*/ 	.byte	0x01
	.zero		1


	//----- nvinfo : EIATTR_MERCURY_ISA_VERSION
	.align		4
        /*00a4*/ 	.byte	0x03, 0x5f
        /*00a6*/ 	.short	0x0101


	//----- nvinfo : EIATTR_INT_WARP_WIDE_INSTR_OFFSETS
	.align		4
        /*00a8*/ 	.byte	0x04, 0x31
        /*00aa*/ 	.short	(.L_98 - .L_97)


	//   ....[0]....
.L_97:
        /*00ac*/ 	.word	0x00015850


	//----- nvinfo : EIATTR_VRC_CTA_INIT_COUNT
	.align		4
.L_98:
        /*00b0*/ 	.byte	0x02, 0x4a
	.zero		1
	.zero		1


	//----- nvinfo : EIATTR_EXIT_INSTR_OFFSETS
	.align		4
        /*00b4*/ 	.byte	0x04, 0x1c
        /*00b6*/ 	.short	(.L_100 - .L_99)


	//   ....[0]....
.L_99:
        /*00b8*/ 	.word	0x00000050


	//   ....[1]....
        /*00bc*/ 	.word	0x00003710


	//   ....[2]....
        /*00c0*/ 	.word	0x00006450


	//   ....[3]....
        /*00c4*/ 	.word	0x00009120


	//   ....[4]....
        /*00c8*/ 	.word	0x0000c3b0


	//   ....[5]....
        /*00cc*/ 	.word	0x0000f120


	//   ....[6]....
        /*00d0*/ 	.word	0x000121d0


	//   ....[7]....
        /*00d4*/ 	.word	0x000157b0


	//   ....[8]....
        /*00d8*/ 	.word	0x00015900


	//----- nvinfo : EIATTR_CRS_STACK_SIZE
	.align		4
.L_100:
        /*00dc*/ 	.byte	0x04, 0x1e
        /*00de*/ 	.short	(.L_102 - .L_101)
.L_101:
        /*00e0*/ 	.word	0x00000000


	//----- nvinfo : EIATTR_CBANK_PARAM_SIZE
	.align		4
.L_102:
        /*00e4*/ 	.byte	0x03, 0x19
        /*00e6*/ 	.short	0x0040


	//----- nvinfo : EIATTR_PARAM_CBANK
	.align		4
        /*00e8*/ 	.byte	0x04, 0x0a
        /*00ea*/ 	.short	(.L_104 - .L_103)
	.align		4
.L_103:
        /*00ec*/ 	.word	index@(.nv.constant0._Z14get_neighboursiPiPbPmS0_iiil)
        /*00f0*/ 	.short	0x0380
        /*00f2*/ 	.short	0x0040


	//----- nvinfo : EIATTR_SW_WAR
	.align		4
.L_104:
        /*00f4*/ 	.byte	0x04, 0x36
        /*00f6*/ 	.short	(.L_106 - .L_105)
.L_105:
        /*00f8*/ 	.word	0x00000008
.L_106:


//--------------------- .nv.info._Z11check_bloomPiPbS0_Pmiii --------------------------
	.section	.nv.info._Z11check_bloomPiPbS0_Pmiii,"",@"SHT_CUDA_INFO"
	.sectionflags	@""
	.align	4


	//----- nvinfo : EIATTR_CUDA_API_VERSION
	.align		4
        /*0000*/ 	.byte	0x04, 0x37
        /*0002*/ 	.short	(.L_108 - .L_107)
.L_107:
        /*0004*/ 	.word	0x00000082


	//----- nvinfo : EIATTR_KPARAM_INFO
	.align		4
.L_108:
        /*0008*/ 	.byte	0x04, 0x17
        /*000a*/ 	.short	(.L_110 - .L_109)
.L_109:
        /*000c*/ 	.word	0x00000000
        /*0010*/ 	.short	0x0006
        /*0012*/ 	.short	0x0028
        /*0014*/ 	.byte	0x00, 0xf0, 0x11, 0x00


	//----- nvinfo : EIATTR_KPARAM_INFO
	.align		4
.L_110:
        /*0018*/ 	.byte	0x04, 0x17
        /*001a*/ 	.short	(.L_112 - .L_111)
.L_111:
        /*001c*/ 	.word	0x00000000
        /*0020*/ 	.short	0x0005
        /*0022*/ 	.short	0x0024
        /*0024*/ 	.byte	0x00, 0xf0, 0x11, 0x00


	//----- nvinfo : EIATTR_KPARAM_INFO
	.align		4
.L_112:
        /*0028*/ 	.byte	0x04, 0x17
        /*002a*/ 	.short	(.L_114 - .L_113)
.L_113:
        /*002c*/ 	.word	0x00000000
        /*0030*/ 	.short	0x0004
        /*0032*/ 	.short	0x0020
        /*0034*/ 	.byte	0x00, 0xf0, 0x11, 0x00


	//----- nvinfo : EIATTR_KPARAM_INFO
	.align		4
.L_114:
        /*0038*/ 	.byte	0x04, 0x17
        /*003a*/ 	.short	(.L_116 - .L_115)
.L_115:
        /*003c*/ 	.word	0x00000000
        /*0040*/ 	.short	0x0003
        /*0042*/ 	.short	0x0018
        /*0044*/ 	.byte	0x00, 0xf5, 0x21, 0x00


	//----- nvinfo : EIATTR_KPARAM_INFO
	.align		4
.L_116:
        /*0048*/ 	.byte	0x04, 0x17
        /*004a*/ 	.short	(.L_118 - .L_117)
.L_117:
        /*004c*/ 	.word	0x00000000
        /*0050*/ 	.short	0x0002
        /*0052*/ 	.short	0x0010
        /*0054*/ 	.byte	0x00, 0xf5, 0x21, 0x00


	//----- nvinfo : EIATTR_KPARAM_INFO
	.align		4
.L_118:
        /*0058*/ 	.byte	0x04, 0x17
        /*005a*/ 	.short	(.L_120 - .L_119)
.L_119:
        /*005c*/ 	.word	0x00000000
        /*0060*/ 	.short	0x0001
        /*0062*/ 	.short	0x0008
        /*0064*/ 	.byte	0x00, 0xf5, 0x21, 0x00


	//----- nvinfo : EIATTR_KPARAM_INFO
	.align		4
.L_120:
        /*0068*/ 	.byte	0x04, 0x17
        /*006a*/ 	.short	(.L_122 - .L_121)
.L_121:
        /*006c*/ 	.word	0x00000000
        /*0070*/ 	.short	0x0000
        /*0072*/ 	.short	0x0000
        /*0074*/ 	.byte	0x00, 0xf5, 0x21, 0x00


	//----- nvinfo : EIATTR_SPARSE_MMA_MASK
	.align		4
.L_122:
        /*0078*/ 	.byte	0x03, 0x50
        /*007a*/ 	.short	0x0000


	//----- nvinfo : EIATTR_MAXREG_COUNT
	.align		4
        /*007c*/ 	.byte	0x03, 0x1b
        /*007e*/ 	.short	0x00ff


	//----- nvinfo : EIATTR_MERCURY_ISA_VERSION
	.align		4
        /*0080*/ 	.byte	0x03, 0x5f
        /*0082*/ 	.short	0x0101


	//----- nvinfo : EIATTR_INT_WARP_WIDE_INSTR_OFFSETS
	.align		4
        /*0084*/ 	.byte	0x04, 0x31
        /*0086*/ 	.short	(.L_124 - .L_123)


	//   ....[0]....
.L_123:
        /*0088*/ 	.word	0x00000410


	//----- nvinfo : EIATTR_VRC_CTA_INIT_COUNT
	.align		4
.L_124:
        /*008c*/ 	.byte	0x02, 0x4a
	.zero		1
	.zero		1


	//----- nvinfo : EIATTR_EXIT_INSTR_OFFSETS
	.align		4
        /*0090*/ 	.byte	0x04, 0x1c
        /*0092*/ 	.short	(.L_126 - .L_125)


	//   ....[0]....
.L_125:
        /*0094*/ 	.word	0x00000040


	//   ....[1]....
        /*0098*/ 	.word	0x00000090


	//   ....[2]....
        /*009c*/ 	.word	0x00000120


	//   ....[3]....
        /*00a0*/ 	.word	0x000003e0


	//   ....[4]....
        /*00a4*/ 	.word	0x00000460


	//----- nvinfo : EIATTR_CRS_STACK_SIZE
	.align		4
.L_126:
        /*00a8*/ 	.byte	0x04, 0x1e
        /*00aa*/ 	.short	(.L_128 - .L_127)
.L_127:
        /*00ac*/ 	.word	0x00000000


	//----- nvinfo : EIATTR_CBANK_PARAM_SIZE
	.align		4
.L_128:
        /*00b0*/ 	.byte	0x03, 0x19
        /*00b2*/ 	.short	0x002c


	//----- nvinfo : EIATTR_PARAM_CBANK
	.align		4
        /*00b4*/ 	.byte	0x04, 0x0a
        /*00b6*/ 	.short	(.L_130 - .L_129)
	.align		4
.L_129:
        /*00b8*/ 	.word	index@(.nv.constant0._Z11check_bloomPiPbS0_Pmiii)
        /*00bc*/ 	.short	0x0380
        /*00be*/ 	.short	0x002c


	//----- nvinfo : EIATTR_SW_WAR
	.align		4
.L_130:
        /*00c0*/ 	.byte	0x04, 0x36
        /*00c2*/ 	.short	(.L_132 - .L_131)
.L_131:
        /*00c4*/ 	.word	0x00000008
.L_132:


//--------------------- .nv.info._Z9set_bloomPbS_Pmiii --------------------------
	.section	.nv.info._Z9set_bloomPbS_Pmiii,"",@"SHT_CUDA_INFO"
	.sectionflags	@""
	.align	4


	//----- nvinfo : EIATTR_CUDA_API_VERSION
	.align		4
        /*0000*/ 	.byte	0x04, 0x37
        /*0002*/ 	.short	(.L_134 - .L_133)
.L_133:
        /*0004*/ 	.word	0x00000082


	//----- nvinfo : EIATTR_KPARAM_INFO
	.align		4
.L_134:
        /*0008*/ 	.byte	0x04, 0x17
        /*000a*/ 	.short	(.L_136 - .L_135)
.L_135:
        /*000c*/ 	.word	0x00000000
        /*0010*/ 	.short	0x0005
        /*0012*/ 	.short	0x0020
        /*0014*/ 	.byte	0x00, 0xf0, 0x11, 0x00


	//----- nvinfo : EIATTR_KPARAM_INFO
	.align		4
.L_136:
        /*0018*/ 	.byte	0x04, 0x17
        /*001a*/ 	.short	(.L_138 - .L_137)
.L_137:
        /*001c*/ 	.word	0x00000000
        /*0020*/ 	.short	0x0004
        /*0022*/ 	.short	0x001c
        /*0024*/ 	.byte	0x00, 0xf0, 0x11, 0x00


	//----- nvinfo : EIATTR_KPARAM_INFO
	.align		4
.L_138:
        /*0028*/ 	.byte	0x04, 0x17
        /*002a*/ 	.short	(.L_140 - .L_139)
.L_139:
        /*002c*/ 	.word	0x00000000
        /*0030*/ 	.short	0x0003
        /*0032*/ 	.short	0x0018
        /*0034*/ 	.byte	0x00, 0xf0, 0x11, 0x00


	//----- nvinfo : EIATTR_KPARAM_INFO
	.align		4
.L_140:
        /*0038*/ 	.byte	0x04, 0x17
        /*003a*/ 	.short	(.L_142 - .L_141)
.L_141:
        /*003c*/ 	.word	0x00000000
        /*0040*/ 	.short	0x0002
        /*0042*/ 	.short	0x0010
        /*0044*/ 	.byte	0x00, 0xf5, 0x21, 0x00


	//----- nvinfo : EIATTR_KPARAM_INFO
	.align		4
.L_142:
        /*0048*/ 	.byte	0x04, 0x17
        /*004a*/ 	.short	(.L_144 - .L_143)
.L_143:
        /*004c*/ 	.word	0x00000000
        /*0050*/ 	.short	0x0001
        /*0052*/ 	.short	0x0008
        /*0054*/ 	.byte	0x00, 0xf5, 0x21, 0x00


	//----- nvinfo : EIATTR_KPARAM_INFO
	.align		4
.L_144:
        /*0058*/ 	.byte	0x04, 0x17
        /*005a*/ 	.short	(.L_146 - .L_145)
.L_145:
        /*005c*/ 	.word	0x00000000
        /*0060*/ 	.short	0x0000
        /*0062*/ 	.short	0x0000
        /*0064*/ 	.byte	0x00, 0xf5, 0x21, 0x00


	//----- nvinfo : EIATTR_SPARSE_MMA_MASK
	.align		4
.L_146:
        /*0068*/ 	.byte	0x03, 0x50
        /*006a*/ 	.short	0x0000


	//----- nvinfo : EIATTR_MAXREG_COUNT
	.align		4
        /*006c*/ 	.byte	0x03, 0x1b
        /*006e*/ 	.short	0x00ff


	//----- nvinfo : EIATTR_MERCURY_ISA_VERSION
	.align		4
        /*0070*/ 	.byte	0x03, 0x5f
        /*0072*/ 	.short	0x0101


	//----- nvinfo : EIATTR_VRC_CTA_INIT_COUNT
	.align		4
        /*0074*/ 	.byte	0x02, 0x4a
	.zero		1
	.zero		1


	//----- nvinfo : EIATTR_EXIT_INSTR_OFFSETS
	.align		4
        /*0078*/ 	.byte	0x04, 0x1c
        /*007a*/ 	.short	(.L_148 - .L_147)


	//   ....[0]....
.L_147:
        /*007c*/ 	.word	0x00000040


	//   ....[1]....
        /*0080*/ 	.word	0x000000e0


	//   ....[2]....
        /*0084*/ 	.word	0x000003a0


	//----- nvinfo : EIATTR_CRS_STACK_SIZE
	.align		4
.L_148:
        /*0088*/ 	.byte	0x04, 0x1e
        /*008a*/ 	.short	(.L_150 - .L_149)
.L_149:
        /*008c*/ 	.word	0x00000000


	//----- nvinfo : EIATTR_CBANK_PARAM_SIZE
	.align		4
.L_150:
        /*0090*/ 	.byte	0x03, 0x19
        /*0092*/ 	.short	0x0024


	//----- nvinfo : EIATTR_PARAM_CBANK
	.align		4
        /*0094*/ 	.byte	0x04, 0x0a
        /*0096*/ 	.short	(.L_152 - .L_151)
	.align		4
.L_151:
        /*0098*/ 	.word	index@(.nv.constant0._Z9set_bloomPbS_Pmiii)
        /*009c*/ 	.short	0x0380
        /*009e*/ 	.short	0x0024


	//----- nvinfo : EIATTR_SW_WAR
	.align		4
.L_152:
        /*00a0*/ 	.byte	0x04, 0x36
        /*00a2*/ 	.short	(.L_154 - .L_153)
.L_153:
        /*00a4*/ 	.word	0x00000008
.L_154:


//--------------------- .nv.info._Z8get_hashPbPmi --------------------------
	.section	.nv.info._Z8get_hashPbPmi,"",@"SHT_CUDA_INFO"
	.sectionflags	@""
	.align	4


	//----- nvinfo : EIATTR_CUDA_API_VERSION
	.align		4
        /*0000*/ 	.byte	0x04, 0x37
        /*0002*/ 	.short	(.L_156 - .L_155)
.L_155:
        /*0004*/ 	.word	0x00000082


	//----- nvinfo : EIATTR_KPARAM_INFO
	.align		4
.L_156:
        /*0008*/ 	.byte	0x04, 0x17
        /*000a*/ 	.short	(.L_158 - .L_157)
.L_157:
        /*000c*/ 	.word	0x00000000
        /*0010*/ 	.short	0x0002
        /*0012*/ 	.short	0x0010
        /*0014*/ 	.byte	0x00, 0xf0, 0x11, 0x00


	//----- nvinfo : EIATTR_KPARAM_INFO
	.align		4
.L_158:
        /*0018*/ 	.byte	0x04, 0x17
        /*001a*/ 	.short	(.L_160 - .L_159)
.L_159:
        /*001c*/ 	.word	0x00000000
        /*0020*/ 	.short	0x0001
        /*0022*/ 	.short	0x0008
        /*0024*/ 	.byte	0x00, 0xf5, 0x21, 0x00


	//----- nvinfo : EIATTR_KPARAM_INFO
	.align		4
.L_160:
        /*0028*/ 	.byte	0x04, 0x17
        /*002a*/ 	.short	(.L_162 - .L_161)
.L_161:
        /*002c*/ 	.word	0x00000000
        /*0030*/ 	.short	0x0000
        /*0032*/ 	.short	0x0000
        /*0034*/ 	.byte	0x00, 0xf5, 0x21, 0x00


	//----- nvinfo : EIATTR_SPARSE_MMA_MASK
	.align		4
.L_162:
        /*0038*/ 	.byte	0x03, 0x50
        /*003a*/ 	.short	0x0000


	//----- nvinfo : EIATTR_MAXREG_COUNT
	.align		4
        /*003c*/ 	.byte	0x03, 0x1b
        /*003e*/ 	.short	0x00ff


	//----- nvinfo : EIATTR_MERCURY_ISA_VERSION
	.align		4
        /*0040*/ 	.byte	0x03, 0x5f
        /*0042*/ 	.short	0x0101


	//----- nvinfo : EIATTR_VRC_CTA_INIT_COUNT
	.align		4
        /*0044*/ 	.byte	0x02, 0x4a
	.zero		1
	.zero		1


	//----- nvinfo : EIATTR_EXIT_INSTR_OFFSETS
	.align		4
        /*0048*/ 	.byte	0x04, 0x1c
        /*004a*/ 	.short	(.L_164 - .L_163)


	//   ....[0]....
.L_163:
        /*004c*/ 	.word	0x00000170


	//   ....[1]....
        /*0050*/ 	.word	0x000001e0


	//   ....[2]....
        /*0054*/ 	.word	0x00002f50


	//----- nvinfo : EIATTR_CRS_STACK_SIZE
	.align		4
.L_164:
        /*0058*/ 	.byte	0x04, 0x1e
        /*005a*/ 	.short	(.L_166 - .L_165)
.L_165:
        /*005c*/ 	.word	0x00000000


	//----- nvinfo : EIATTR_CBANK_PARAM_SIZE
	.align		4
.L_166:
        /*0060*/ 	.byte	0x03, 0x19
        /*0062*/ 	.short	0x0014


	//----- nvinfo : EIATTR_PARAM_CBANK
	.align		4
        /*0064*/ 	.byte	0x04, 0x0a
        /*0066*/ 	.short	(.L_168 - .L_167)
	.align		4
.L_167:
        /*0068*/ 	.word	index@(.nv.constant0._Z8get_hashPbPmi)
        /*006c*/ 	.short	0x0380
        /*006e*/ 	.short	0x0014


	//----- nvinfo : EIATTR_SW_WAR
	.align		4
.L_168:
        /*0070*/ 	.byte	0x04, 0x36
        /*0072*/ 	.short	(.L_170 - .L_169)
.L_169:
        /*0074*/ 	.word	0x00000008
.L_170:


//--------------------- .nv.info._Z8get_maskPiS_Pbiil --------------------------
	.section	.nv.info._Z8get_maskPiS_Pbiil,"",@"SHT_CUDA_INFO"
	.sectionflags	@""
	.align	4


	//----- nvinfo : EIATTR_CUDA_API_VERSION
	.align		4
        /*0000*/ 	.byte	0x04, 0x37
        /*0002*/ 	.short	(.L_172 - .L_171)
.L_171:
        /*0004*/ 	.word	0x00000082


	//----- nvinfo : EIATTR_KPARAM_INFO
	.align		4
.L_172:
        /*0008*/ 	.byte	0x04, 0x17
        /*000a*/ 	.short	(.L_174 - .L_173)
.L_173:
        /*000c*/ 	.word	0x00000000
        /*0010*/ 	.short	0x0005
        /*0012*/ 	.short	0x0020
        /*0014*/ 	.byte	0x00, 0xf0, 0x21, 0x00


	//----- nvinfo : EIATTR_KPARAM_INFO
	.align		4
.L_174:
        /*0018*/ 	.byte	0x04, 0x17
        /*001a*/ 	.short	(.L_176 - .L_175)
.L_175:
        /*001c*/ 	.word	0x00000000
        /*0020*/ 	.short	0x0004
        /*0022*/ 	.short	0x001c
        /*0024*/ 	.byte	0x00, 0xf0, 0x11, 0x00


	//----- nvinfo : EIATTR_KPARAM_INFO
	.align		4
.L_176:
        /*0028*/ 	.byte	0x04, 0x17
        /*002a*/ 	.short	(.L_178 - .L_177)
.L_177:
        /*002c*/ 	.word	0x00000000
        /*0030*/ 	.short	0x0003
        /*0032*/ 	.short	0x0018
        /*0034*/ 	.byte	0x00, 0xf0, 0x11, 0x00


	//----- nvinfo : EIATTR_KPARAM_INFO
	.align		4
.L_178:
        /*0038*/ 	.byte	0x04, 0x17
        /*003a*/ 	.short	(.L_180 - .L_179)
.L_179:
        /*003c*/ 	.word	0x00000000
        /*0040*/ 	.short	0x0002
        /*0042*/ 	.short	0x0010
        /*0044*/ 	.byte	0x00, 0xf5, 0x21, 0x00


	//----- nvinfo : EIATTR_KPARAM_INFO
	.align		4
.L_180:
        /*0048*/ 	.byte	0x04, 0x17
        /*004a*/ 	.short	(.L_182 - .L_181)
.L_181:
        /*004c*/ 	.word	0x00000000
        /*0050*/ 	.short	0x0001
        /*0052*/ 	.short	0x0008
        /*0054*/ 	.byte	0x00, 0xf5, 0x21, 0x00


	//----- nvinfo : EIATTR_KPARAM_INFO
	.align		4
.L_182:
        /*0058*/ 	.byte	0x04, 0x17
        /*005a*/ 	.short	(.L_184 - .L_183)
.L_183:
        /*005c*/ 	.word	0x00000000
        /*0060*/ 	.short	0x0000
        /*0062*/ 	.short	0x0000
        /*0064*/ 	.byte	0x00, 0xf5, 0x21, 0x00


	//----- nvinfo : EIATTR_SPARSE_MMA_MASK
	.align		4
.L_184:
        /*0068*/ 	.byte	0x03, 0x50
        /*006a*/ 	.short	0x0000


	//----- nvinfo : EIATTR_MAXREG_COUNT
	.align		4
        /*006c*/ 	.byte	0x03, 0x1b
        /*006e*/ 	.short	0x00ff


	//----- nvinfo : EIATTR_NUM_BARRIERS
	.align		4
        /*0070*/ 	.byte	0x02, 0x4c
        /*0072*/ 	.byte	0x01
	.zero		1


	//----- nvinfo : EIATTR_MERCURY_ISA_VERSION
	.align		4
        /*0074*/ 	.byte	0x03, 0x5f
        /*0076*/ 	.short	0x0101


	//----- nvinfo : EIATTR_VRC_CTA_INIT_COUNT
	.align		4
        /*0078*/ 	.byte	0x02, 0x4a
	.zero		1
	.zero		1


	//----- nvinfo : EIATTR_EXIT_INSTR_OFFSETS
	.align		4
        /*007c*/ 	.byte	0x04, 0x1c
        /*007e*/ 	.short	(.L_186 - .L_185)


	//   ....[0]....
.L_185:
        /*0080*/ 	.word	0x00000070


	//   ....[1]....
        /*0084*/ 	.word	0x00000d70


	//----- nvinfo : EIATTR_CRS_STACK_SIZE
	.align		4
.L_186:
        /*0088*/ 	.byte	0x04, 0x1e
        /*008a*/ 	.short	(.L_188 - .L_187)
.L_187:
        /*008c*/ 	.word	0x00000000


	//----- nvinfo : EIATTR_CBANK_PARAM_SIZE
	.align		4
.L_188:
        /*0090*/ 	.byte	0x03, 0x19
        /*0092*/ 	.short	0x0028


	//----- nvinfo : EIATTR_PARAM_CBANK
	.align		4
        /*0094*/ 	.byte	0x04, 0x0a
        /*0096*/ 	.short	(.L_190 - .L_189)
	.align		4
.L_189:
        /*0098*/ 	.word	index@(.nv.constant0._Z8get_maskPiS_Pbiil)
        /*009c*/ 	.short	0x0380
        /*009e*/ 	.short	0x0028


	//----- nvinfo : EIATTR_SW_WAR
	.align		4
.L_190:
        /*00a0*/ 	.byte	0x04, 0x36
        /*00a2*/ 	.short	(.L_192 - .L_191)
.L_191:
        /*00a4*/ 	.word	0x00000008
.L_192:


//--------------------- .nv.info._Z9init_bitsPbi  --------------------------
	.section	.nv.info._Z9init_bitsPbi,"",@"SHT_CUDA_INFO"
	.sectionflags	@""
	.align	4


	//----- nvinfo : EIATTR_CUDA_API_VERSION
	.align		4
        /*0000*/ 	.byte	0x04, 0x37
        /*0002*/ 	.short	(.L_194 - .L_193)
.L_193:
        /*0004*/ 	.word	0x00000082


	//----- nvinfo : EIATTR_KPARAM_INFO
	.align		4
.L_194:
        /*0008*/ 	.byte	0x04, 0x17
        /*000a*/ 	.short	(.L_196 - .L_195)
.L_195:
        /*000c*/ 	.word	0x00000000
        /*0010*/ 	.short	0x0001
        /*0012*/ 	.short	0x0008
        /*0014*/ 	.byte	0x00, 0xf0, 0x11, 0x00


	//----- nvinfo : EIATTR_KPARAM_INFO
	.align		4
.L_196:
        /*0018*/ 	.byte	0x04, 0x17
        /*001a*/ 	.short	(.L_198 - .L_197)
.L_197:
        /*001c*/ 	.word	0x00000000
        /*0020*/ 	.short	0x0000
        /*0022*/ 	.short	0x0000
        /*0024*/ 	.byte	0x00, 0xf5, 0x21, 0x00


	//----- nvinfo : EIATTR_SPARSE_MMA_MASK
	.align		4
.L_198:
        /*0028*/ 	.byte	0x03, 0x50
        /*002a*/ 	.short	0x0000


	//----- nvinfo : EIATTR_MAXREG_COUNT
	.align		4
        /*002c*/ 	.byte	0x03, 0x1b
        /*002e*/ 	.short	0x00ff


	//----- nvinfo : EIATTR_MERCURY_ISA_VERSION
	.align		4
        /*0030*/ 	.byte	0x03, 0x5f
        /*0032*/ 	.short	0x0101


	//----- nvinfo : EIATTR_VRC_CTA_INIT_COUNT
	.align		4
        /*0034*/ 	.byte	0x02, 0x4a
	.zero		1
	.zero		1


	//----- nvinfo : EIATTR_EXIT_INSTR_OFFSETS
	.align		4
        /*0038*/ 	.byte	0x04, 0x1c
        /*003a*/ 	.short	(.L_200 - .L_199)


	//   ....[0]....
.L_199:
        /*003c*/ 	.word	0x00000070


	//   ....[1]....
        /*0040*/ 	.word	0x000000d0


	//----- nvinfo : EIATTR_CBANK_PARAM_SIZE
	.align		4
.L_200:
        /*0044*/ 	.byte	0x03, 0x19
        /*0046*/ 	.short	0x000c


	//----- nvinfo : EIATTR_PARAM_CBANK
	.align		4
        /*0048*/ 	.byte	0x04, 0x0a
        /*004a*/ 	.short	(.L_202 - .L_201)
	.align		4
.L_201:
        /*004c*/ 	.word	index@(.nv.constant0._Z9init_bitsPbi)
        /*0050*/ 	.short	0x0380
        /*0052*/ 	.short	0x000c


	//----- nvinfo : EIATTR_SW_WAR
	.align		4
.L_202:
        /*0054*/ 	.byte	0x04, 0x36
        /*0056*/ 	.short	(.L_204 - .L_203)
.L_203:
        /*0058*/ 	.word	0x00000008
.L_204:


//--------------------- .nv.info._Z9init_maskPbi  --------------------------
	.section	.nv.info._Z9init_maskPbi,"",@"SHT_CUDA_INFO"
	.sectionflags	@""
	.align	4


	//----- nvinfo : EIATTR_CUDA_API_VERSION
	.align		4
        /*0000*/ 	.byte	0x04, 0x37
        /*0002*/ 	.short	(.L_206 - .L_205)
.L_205:
        /*0004*/ 	.word	0x00000082


	//----- nvinfo : EIATTR_KPARAM_INFO
	.align		4
.L_206:
        /*0008*/ 	.byte	0x04, 0x17
        /*000a*/ 	.short	(.L_208 - .L_207)
.L_207:
        /*000c*/ 	.word	0x00000000
        /*0010*/ 	.short	0x0001
        /*0012*/ 	.short	0x0008
        /*0014*/ 	.byte	0x00, 0xf0, 0x11, 0x00


	//----- nvinfo : EIATTR_KPARAM_INFO
	.align		4
.L_208:
        /*0018*/ 	.byte	0x04, 0x17
        /*001a*/ 	.short	(.L_210 - .L_209)
.L_209:
        /*001c*/ 	.word	0x00000000
        /*0020*/ 	.short	0x0000
        /*0022*/ 	.short	0x0000
        /*0024*/ 	.byte	0x00, 0xf5, 0x21, 0x00


	//----- nvinfo : EIATTR_SPARSE_MMA_MASK
	.align		4
.L_210:
        /*0028*/ 	.byte	0x03, 0x50
        /*002a*/ 	.short	0x0000


	//----- nvinfo : EIATTR_MAXREG_COUNT
	.align		4
        /*002c*/ 	.byte	0x03, 0x1b
        /*002e*/ 	.short	0x00ff


	//----- nvinfo : EIATTR_MERCURY_ISA_VERSION
	.align		4
        /*0030*/ 	.byte	0x03, 0x5f
        /*0032*/ 	.short	0x0101


	//----- nvinfo : EIATTR_VRC_CTA_INIT_COUNT
	.align		4
        /*0034*/ 	.byte	0x02, 0x4a
	.zero		1
	.zero		1


	//----- nvinfo : EIATTR_EXIT_INSTR_OFFSETS
	.align		4
        /*0038*/ 	.byte	0x04, 0x1c
        /*003a*/ 	.short	(.L_212 - .L_211)


	//   ....[0]....
.L_211:
        /*003c*/ 	.word	0x00000160


	//   ....[1]....
        /*0040*/ 	.word	0x000001c0


	//----- nvinfo : EIATTR_CBANK_PARAM_SIZE
	.align		4
.L_212:
        /*0044*/ 	.byte	0x03, 0x19
        /*0046*/ 	.short	0x000c


	//----- nvinfo : EIATTR_PARAM_CBANK
	.align		4
        /*0048*/ 	.byte	0x04, 0x0a
        /*004a*/ 	.short	(.L_214 - .L_213)
	.align		4
.L_213:
        /*004c*/ 	.word	index@(.nv.constant0._Z9init_maskPbi)
        /*0050*/ 	.short	0x0380
        /*0052*/ 	.short	0x000c


	//----- nvinfo : EIATTR_SW_WAR
	.align		4
.L_214:
        /*0054*/ 	.byte	0x04, 0x36
        /*0056*/ 	.short	(.L_216 - .L_215)
.L_215:
        /*0058*/ 	.word	0x00000008
.L_216:


//--------------------- .nv.callgraph             --------------------------
	.section	.nv.callgraph,"",@"SHT_CUDA_CALLGRAPH"
	.align	4
	.sectionentsize	8
	.align		4
        /*0000*/ 	.word	0x00000000
	.align		4
        /*0004*/ 	.word	0xffffffff
	.align		4
        /*0008*/ 	.word	index@(_Z10print_hashPmi)
	.align		4
        /*000c*/ 	.word	index@(vprintf)
	.align		4
        /*0010*/ 	.word	0x00000000
	.align		4
        /*0014*/ 	.word	0xfffffffe
	.align		4
        /*0018*/ 	.word	0x00000000
	.align		4
        /*001c*/ 	.word	0xfffffffd
	.align		4
        /*0020*/ 	.word	0x00000000
	.align		4
        /*0024*/ 	.word	0xfffffffc


//--------------------- .nv.constant4             --------------------------
	.section	.nv.constant4,"a",@progbits
	.align	8
	.align		8
.nv.constant4:
        /*0000*/ 	.dword	vprintf
	.align		8
        /*0008*/ 	.dword	$str


//--------------------- .text._Z10print_hashPmi   --------------------------
	.section	.text._Z10print_hashPmi,"ax",@progbits
	.align	128
        .global         _Z10print_hashPmi
        .type           _Z10print_hashPmi,@function
        .size           _Z10print_hashPmi,(.L_x_550 - _Z10print_hashPmi)
        .other          _Z10print_hashPmi,@"STO_CUDA_ENTRY STV_DEFAULT"
_Z10print_hashPmi:
.text._Z10print_hashPmi:
[----:B------:R-:W0:Y:S08]  /*0000*/  LDC R1, c[0x0][0x37c] ;  /* 0x0000df00ff017b82 */ /* 0x000e300000000800 */
[----:B------:R-:W-:Y:S01]  /*0010*/  S2UR UR4, SR_CTAID.Z ;  /* 0x00000000000479c3 */ /* 0x000fe20000002700 */
[----:B------:R-:W1:Y:S01]  /*0020*/  S2R R0, SR_TID.Z ;  /* 0x0000000000007919 */ /* 0x000e620000002300 */
[----:B------:R-:W2:Y:S01]  /*0030*/  LDCU UR10, c[0x0][0x2fc] ;  /* 0x00005f80ff0a77ac */ /* 0x000ea20008000800 */
[----:B0-----:R-:W-:Y:S01]  /*0040*/  VIADD R1, R1, 0xfffffff0 ;  /* 0xfffffff001017836 */ /* 0x001fe20000000000 */
[----:B------:R-:W0:Y:S01]  /*0050*/  S2R R3, SR_TID.Y ;  /* 0x0000000000037919 */ /* 0x000e220000002200 */
[----:B------:R-:W3:Y:S03]  /*0060*/  LDCU UR5, c[0x0][0x370] ;  /* 0x00006e00ff0577ac */ /* 0x000ee60008000800 */
[----:B------:R-:W4:Y:S01]  /*0070*/  S2UR UR7, SR_CTAID.Y ;  /* 0x00000000000779c3 */ /* 0x000f220000002600 */
[----:B------:R-:W5:Y:S01]  /*0080*/  S2R R5, SR_TID.X ;  /* 0x0000000000057919 */ /* 0x000f620000002100 */
[----:B------:R-:W4:Y:S01]  /*0090*/  LDCU UR6, c[0x0][0x374] ;  /* 0x00006e80ff0677ac */ /* 0x000f220008000800 */
[----:B------:R-:W5:Y:S05]  /*00a0*/  LDCU UR11, c[0x0][0x360] ;  /* 0x00006c00ff0b77ac */ /* 0x000f6a0008000800 */
[----:B------:R-:W3:Y:S01]  /*00b0*/  S2UR UR8, SR_CTAID.X ;  /* 0x00000000000879c3 */ /* 0x000ee20000002500 */
[----:B------:R-:W0:Y:S01]  /*00c0*/  LDCU UR12, c[0x0][0x364] ;  /* 0x00006c80ff0c77ac */ /* 0x000e220008000800 */
[----:B------:R-:W2:Y:S06]  /*00d0*/  LDCU UR9, c[0x0][0x388] ;  /* 0x00007100ff0977ac */ /* 0x000eac0008000800 */
[----:B------:R-:W1:Y:S01]  /*00e0*/  LDC R7, c[0x0][0x368] ;  /* 0x0000da00ff077b82 */ /* 0x000e620000000800 */
[----:B----4-:R-:W-:Y:S01]  /*00f0*/  UIMAD UR4, UR4, UR6, UR7 ;  /* 0x00000006040472a4 */ /* 0x010fe2000f8e0207 */
[----:B------:R-:W4:Y:S03]  /*0100*/  LDCU UR6, c[0x0][0x2f8] ;  /* 0x00005f00ff0677ac */ /* 0x000f260008000800 */
[----:B---3--:R-:W-:-:S02]  /*0110*/  UIMAD UR4, UR4, UR5, UR8 ;  /* 0x00000005040472a4 */ /* 0x008fc4000f8e0208 */
[----:B--2---:R-:W-:-:S04]  /*0120*/  UIADD3 UR5, UPT, UPT, UR9, -0x1, URZ ;  /* 0xffffffff09057890 */ /* 0x004fc8000fffe0ff */
[----:B------:R-:W-:Y:S01]  /*0130*/  UIMAD UR5, UR5, UR9, URZ ;  /* 0x00000009050572a4 */ /* 0x000fe2000f8e02ff */
[----:B-1----:R-:W-:-:S03]  /*0140*/  IMAD R0, R7, UR4, R0 ;  /* 0x0000000407007c24 */ /* 0x002fc6000f8e0200 */
[----:B------:R-:W-:Y:S01]  /*0150*/  USHF.L.U32 UR5, UR5, 0x2, URZ ;  /* 0x0000000205057899 */ /* 0x000fe200080006ff */
[----:B0-----:R-:W-:Y:S01]  /*0160*/  IMAD R0, R0, UR12, R3 ;  /* 0x0000000c00007c24 */ /* 0x001fe2000f8e0203 */
[----:B----4-:R-:W-:-:S03]  /*0170*/  IADD3 R6, P1, PT, R1, UR6, RZ ;  /* 0x0000000601067c10 */ /* 0x010fc6000ff3e0ff */
[----:B-----5:R-:W-:Y:S02]  /*0180*/  IMAD R0, R0, UR11, R5 ;  /* 0x0000000b00007c24 */ /* 0x020fe4000f8e0205 */
[----:B------:R-:W-:-:S03]  /*0190*/  IMAD.X R7, RZ, RZ, UR10, P1 ;  /* 0x0000000aff077e24 */ /* 0x000fc600088e06ff */
[----:B------:R-:W-:-:S13]  /*01a0*/  ISETP.GE.AND P0, PT, R0, UR5, PT ;  /* 0x0000000500007c0c */ /* 0x000fda000bf06270 */
[----:B------:R-:W-:Y:S05]  /*01b0*/  @P0 EXIT ;  /* 0x000000000000094d */ /* 0x000fea0003800000 */
[----:B------:R-:W0:Y:S01]  /*01c0*/  LDC.64 R2, c[0x0][0x380] ;  /* 0x0000e000ff027b82 */ /* 0x000e220000000a00 */
[----:B------:R-:W1:Y:S01]  /*01d0*/  LDCU.64 UR4, c[0x0][0x358] ;  /* 0x00006b00ff0477ac */ /* 0x000e620008000a00 */
[----:B0-----:R-:W-:-:S06]  /*01e0*/  IMAD.WIDE R2, R0, 0x40, R2 ;  /* 0x0000004000027825 */ /* 0x001fcc00078e0202 */
[----:B-1----:R-:W2:Y:S01]  /*01f0*/  LDG.E.64 R2, desc[UR4][R2.64] ;  /* 0x0000000402027981 */ /* 0x002ea2000c1e1b00 */
[----:B------:R-:W-:Y:S01]  /*0200*/  MOV R8, 0x0 ;  /* 0x0000000000087802 */ /* 0x000fe20000000f00 */
[----:B------:R-:W0:Y:S02]  /*0210*/  LDCU.64 UR4, c[0x4][0x8] ;  /* 0x01000100ff0477ac */ /* 0x000e240008000a00 */
[----:B------:R1:W-:Y:S03]  /*0220*/  STL [R1+0x8], R0 ;  /* 0x0000080001007387 */ /* 0x0003e60000100800 */
[----:B------:R-:W3:Y:S01]  /*0230*/  LDC.64 R8, c[0x4][R8] ;  /* 0x0100000008087b82 */ /* 0x000ee20000000a00 */
[----:B0-----:R-:W-:Y:S02]  /*0240*/  MOV R4, UR4 ;  /* 0x0000000400047c02 */ /* 0x001fe40008000f00 */
[----:B------:R-:W-:Y:S01]  /*0250*/  MOV R5, UR5 ;  /* 0x0000000500057c02 */ /* 0x000fe20008000f00 */
[----:B--23--:R1:W-:Y:S06]  /*0260*/  STL.64 [R1], R2 ;  /* 0x0000000201007387 */ /* 0x00c3ec0000100a00 */
[----:B------:R-:W-:-:S07]  /*0270*/  LEPC R20, `(.L_x_0) ;  /* 0x000000001014794e */ /* 0x000fce0000000000 */
[----:B-1----:R-:W-:Y:S05]  /*0280*/  CALL.ABS.NOINC R8 ;  /* 0x0000000008007343 */ /* 0x002fea0003c00000 */
.L_x_0:
[----:B------:R-:W-:Y:S05]  /*0290*/  EXIT ;  /* 0x000000000000794d */ /* 0x000fea0003800000 */
.L_x_1:
[----:B------:R-:W-:-:S00]  /*02a0*/  BRA `(.L_x_1) ;  /* 0xfffffffc00fc7947 */ /* 0x000fc0000383ffff */
[----:B------:R-:W-:-:S00]  /*02b0*/  NOP ;  /* 0x0000000000007918 */ /* 0x000fc00000000000 */
        /* <DEDUP_REMOVED lines=12> */
.L_x_550:


//--------------------- .text._Z14get_neighboursiPiPbPmS0_iiil --------------------------
	.section	.text._Z14get_neighboursiPiPbPmS0_iiil,"ax",@progbits
	.align	128
        .global         _Z14get_neighboursiPiPbPmS0_iiil
        .type           _Z14get_neighboursiPiPbPmS0_iiil,@function
        .size           _Z14get_neighboursiPiPbPmS0_iiil,(.L_x_546 - _Z14get_neighboursiPiPbPmS0_iiil)
        .other          _Z14get_neighboursiPiPbPmS0_iiil,@"STO_CUDA_ENTRY STV_DEFAULT"
_Z14get_neighboursiPiPbPmS0_iiil:
.text._Z14get_neighboursiPiPbPmS0_iiil:
[----:B------:R-:W0:Y:S01]  /*0000*/  LDC R1, c[0x0][0x37c] ;  /* 0x0000df00ff017b82 */ /* 0x000e220000000800 */
[----:B------:R-:W1:Y:S01]  /*0010*/  S2R R3, SR_TID.X ;  /* 0x0000000000037919 */ /* 0x000e620000002100 */
[----:B------:R-:W1:Y:S01]  /*0020*/  LDCU UR5, c[0x0][0x3b0] ;  /* 0x00007600ff0577ac */ /* 0x000e620008000800 */
[----:B0-----:R-:W-:Y:S01]  /*0030*/  VIADD R1, R1, 0xffffff50 ;  /* 0xffffff5001017836 */ /* 0x001fe20000000000 */
[----:B-1----:R-:W-:-:S13]  /*0040*/  ISETP.GE.AND P0, PT, R3, UR5, PT ;  /* 0x0000000503007c0c */ /* 0x002fda000bf06270 */
[----:B------:R-:W-:Y:S05]  /*0050*/  @P0 EXIT ;  /* 0x000000000000094d */ /* 0x000fea0003800000 */
[----:B------:R-:W0:Y:S01]  /*0060*/  LDC R0, c[0x0][0x380] ;  /* 0x0000e000ff007b82 */ /* 0x000e220000000800 */
[----:B------:R-:W1:Y:S01]  /*0070*/  LDCU.64 UR10, c[0x0][0x3b8] ;  /* 0x00007700ff0a77ac */ /* 0x000e620008000a00 */
[C---:B------:R-:W-:Y:S01]  /*0080*/  VIADD R17, R3.reuse, 0x1 ;  /* 0x0000000103117836 */ /* 0x040fe20000000000 */
[----:B------:R-:W-:Y:S01]  /*0090*/  BSSY.RECONVERGENT B0, `(.L_x_2) ;  /* 0x000090b000007945 */ /* 0x000fe20003800200 */
[----:B------:R-:W2:Y:S01]  /*00a0*/  LDCU.64 UR6, c[0x0][0x358] ;  /* 0x00006b00ff0677ac */ /* 0x000ea20008000a00 */
[----:B------:R-:W3:Y:S01]  /*00b0*/  LDCU UR9, c[0x0][0x3a8] ;  /* 0x00007500ff0977ac */ /* 0x000ee20008000800 */
[----:B0-----:R-:W-:Y:S01]  /*00c0*/  ISETP.GE.AND P0, PT, R3, R0, PT ;  /* 0x000000000300720c */ /* 0x001fe20003f06270 */
[----:B------:R-:W-:-:S04]  /*00d0*/  VIADD R16, R0, UR5 ;  /* 0x0000000500107c36 */ /* 0x000fc80008000000 */
[----:B------:R-:W-:-:S05]  /*00e0*/  VIADD R2, R16, 0xffffffff ;  /* 0xffffffff10027836 */ /* 0x000fca0000000000 */
[----:B-1----:R-:W-:Y:S02]  /*00f0*/  ISETP.LT.U32.AND P1, PT, R2, UR10, PT ;  /* 0x0000000a02007c0c */ /* 0x002fe4000bf21070 */
[----:B------:R-:W-:Y:S01]  /*0100*/  SHF.R.S32.HI R2, RZ, 0x1f, R2 ;  /* 0x0000001fff027819 */ /* 0x000fe20000011402 */
[----:B------:R-:W-:Y:S02]  /*0110*/  @!P0 IMAD.MOV R17, RZ, RZ, R3 ;  /* 0x000000ffff118224 */ /* 0x000fe400078e0203 */
[----:B------:R-:W-:-:S03]  /*0120*/  VIADD R3, R1, 0x30 ;  /* 0x0000003001037836 */ /* 0x000fc60000000000 */
[----:B------:R-:W-:-:S05]  /*0130*/  IADD3 R5, PT, PT, R17, UR5, RZ ;  /* 0x0000000511057c10 */ /* 0x000fca000fffe0ff */
[----:B------:R-:W-:-:S05]  /*0140*/  VIADD R19, R5, 0xffffffff ;  /* 0xffffffff05137836 */ /* 0x000fca0000000000 */
[----:B------:R-:W-:-:S04]  /*0150*/  ISETP.GE.U32.AND P0, PT, R19, UR10, PT ;  /* 0x0000000a13007c0c */ /* 0x000fc8000bf06070 */
[----:B------:R-:W-:-:S04]  /*0160*/  ISETP.GE.AND.EX P0, PT, RZ, UR11, PT, P0 ;  /* 0x0000000bff007c0c */ /* 0x000fc8000bf06300 */
[----:B------:R-:W-:Y:S02]  /*0170*/  ISETP.LT.XOR.EX P0, PT, R2, UR11, !P0, P1 ;  /* 0x0000000b02007c0c */ /* 0x000fe4000c701b10 */
[----:B------:R-:W-:-:S11]  /*0180*/  IADD3 R2, PT, PT, R1, 0x10, RZ ;  /* 0x0000001001027810 */ /* 0x000fd60007ffe0ff */
[----:B--23--:R-:W-:Y:S05]  /*0190*/  @!P0 BRA `(.L_x_3) ;  /* 0x0000008c00e88947 */ /* 0x00cfea0003800000 */
[----:B------:R-:W-:-:S13]  /*01a0*/  ISETP.GE.AND P0, PT, R17, R0, PT ;  /* 0x000000001100720c */ /* 0x000fda0003f06270 */
[----:B------:R-:W-:Y:S05]  /*01b0*/  @P0 BRA `(.L_x_4) ;  /* 0x00000034006c0947 */ /* 0x000fea0003800000 */
[----:B------:R-:W-:Y:S01]  /*01c0*/  SHF.R.S32.HI R16, RZ, 0x1, R16 ;  /* 0x00000001ff107819 */ /* 0x000fe20000011410 */
[----:B------:R-:W-:-:S04]  /*01d0*/  HFMA2 R18, -RZ, RZ, 0, 0 ;  /* 0x00000000ff127431 */ /* 0x000fc800000001ff */
[----:B------:R-:W-:-:S04]  /*01e0*/  VIADD R5, R16, 0xffffffff ;  /* 0xffffffff10057836 */ /* 0x000fc80000000000 */
[----:B------:R-:W-:-:S04]  /*01f0*/  IMAD R5, R5, UR5, R0 ;  /* 0x0000000505057c24 */ /* 0x000fc8000f8e0200 */
[----:B------:R-:W-:-:S05]  /*0200*/  IMAD.SHL.U32 R5, R5, 0x2, RZ ;  /* 0x0000000205057824 */ /* 0x000fca00078e00ff */
[C---:B------:R-:W-:Y:S02]  /*0210*/  ISETP.NE.AND P0, PT, R5.reuse, RZ, PT ;  /* 0x000000ff0500720c */ /* 0x040fe40003f05270 */
[----:B------:R-:W-:-:S11]  /*0220*/  ISETP.NE.AND P1, PT, R5, RZ, PT ;  /* 0x000000ff0500720c */ /* 0x000fd60003f25270 */
[----:B------:R-:W-:Y:S05]  /*0230*/  @!P0 BRA `(.L_x_5) ;  /* 0x0000000000248947 */ /* 0x000fea0003800000 */
[----:B------:R-:W-:Y:S02]  /*0240*/  IMAD.MOV.U32 R18, RZ, RZ, RZ ;  /* 0x000000ffff127224 */ /* 0x000fe400078e00ff */
[----:B------:R-:W-:-:S07]  /*0250*/  IMAD.MOV.U32 R4, RZ, RZ, R5 ;  /* 0x000000ffff047224 */ /* 0x000fce00078e0005 */
.L_x_6:
[----:B------:R-:W-:Y:S01]  /*0260*/  IMAD.HI R6, R4, 0x66666667, RZ ;  /* 0x6666666704067827 */ /* 0x000fe200078e02ff */
[----:B------:R-:W-:-:S03]  /*0270*/  IADD3 R18, PT, PT, R18, 0x1, RZ ;  /* 0x0000000112127810 */ /* 0x000fc60007ffe0ff */
[----:B------:R-:W-:Y:S01]  /*0280*/  VIADD R4, R4, 0x9 ;  /* 0x0000000904047836 */ /* 0x000fe20000000000 */
[----:B------:R-:W-:-:S04]  /*0290*/  SHF.R.U32.HI R7, RZ, 0x1f, R6 ;  /* 0x0000001fff077819 */ /* 0x000fc80000011606 */
[----:B------:R-:W-:Y:S02]  /*02a0*/  ISETP.GE.U32.AND P0, PT, R4, 0x13, PT ;  /* 0x000000130400780c */ /* 0x000fe40003f06070 */
[----:B------:R-:W-:-:S11]  /*02b0*/  LEA.HI.SX32 R4, R6, R7, 0x1e ;  /* 0x0000000706047211 */ /* 0x000fd600078ff2ff */
[----:B------:R-:W-:Y:S05]  /*02c0*/  @P0 BRA `(.L_x_6) ;  /* 0xfffffffc00e40947 */ /* 0x000fea000383ffff */
.L_x_5:
[----:B------:R-:W-:Y:S01]  /*02d0*/  IMAD.MOV.U32 R4, RZ, RZ, RZ ;  /* 0x000000ffff047224 */ /* 0x000fe200078e00ff */
[----:B------:R-:W-:Y:S06]  /*02e0*/  @!P1 BRA `(.L_x_7) ;  /* 0x00000000003c9947 */ /* 0x000fec0003800000 */
[----:B------:R-:W-:-:S07]  /*02f0*/  IMAD.MOV.U32 R6, RZ, RZ, RZ ;  /* 0x000000ffff067224 */ /* 0x000fce00078e00ff */
.L_x_8:
[----:B------:R-:W-:-:S05]  /*0300*/  IMAD.HI R4, R5, 0x66666667, RZ ;  /* 0x6666666705047827 */ /* 0x000fca00078e02ff */
[----:B------:R-:W-:-:S04]  /*0310*/  SHF.R.U32.HI R7, RZ, 0x1f, R4 ;  /* 0x0000001fff077819 */ /* 0x000fc80000011604 */
[----:B------:R-:W-:Y:S02]  /*0320*/  LEA.HI.SX32 R8, R4, R7, 0x1e ;  /* 0x0000000704087211 */ /* 0x000fe400078ff2ff */
[----:B------:R-:W-:Y:S01]  /*0330*/  LOP3.LUT R4, RZ, R6, RZ, 0x33, !PT ;  /* 0x00000006ff047212 */ /* 0x000fe200078e33ff */
[----:B------:R-:W-:Y:S02]  /*0340*/  VIADD R6, R6, 0x1 ;  /* 0x0000000106067836 */ /* 0x000fe40000000000 */
[----:B------:R-:W-:Y:S01]  /*0350*/  IMAD R7, R8, -0xa, R5 ;  /* 0xfffffff608077824 */ /* 0x000fe200078e0205 */
[----:B------:R-:W-:Y:S02]  /*0360*/  IADD3 R10, PT, PT, R1, R4, R18 ;  /* 0x00000004010a7210 */ /* 0x000fe40007ffe012 */
[----:B------:R-:W-:Y:S01]  /*0370*/  IADD3 R4, PT, PT, R5, 0x9, RZ ;  /* 0x0000000905047810 */ /* 0x000fe20007ffe0ff */
[----:B------:R-:W-:Y:S02]  /*0380*/  VIADD R7, R7, 0x30 ;  /* 0x0000003007077836 */ /* 0x000fe40000000000 */
[----:B------:R-:W-:Y:S01]  /*0390*/  IMAD.MOV.U32 R5, RZ, RZ, R8 ;  /* 0x000000ffff057224 */ /* 0x000fe200078e0008 */
[----:B------:R-:W-:-:S02]  /*03a0*/  ISETP.GT.U32.AND P0, PT, R4, 0x12, PT ;  /* 0x000000120400780c */ /* 0x000fc40003f04070 */
[----:B------:R0:W-:Y:S11]  /*03b0*/  STL.U8 [R10+0x10], R7 ;  /* 0x000010070a007387 */ /* 0x0001f60000100000 */
[----:B0-----:R-:W-:Y:S05]  /*03c0*/  @P0 BRA `(.L_x_8) ;  /* 0xfffffffc00cc0947 */ /* 0x001fea000383ffff */
[----:B------:R-:W-:-:S07]  /*03d0*/  IMAD.MOV.U32 R4, RZ, RZ, R6 ;  /* 0x000000ffff047224 */ /* 0x000fce00078e0006 */
.L_x_7:
[----:B------:R-:W-:Y:S01]  /*03e0*/  MOV R5, 0x30 ;  /* 0x0000003000057802 */ /* 0x000fe20000000f00 */
[----:B------:R-:W-:Y:S01]  /*03f0*/  IMAD.IADD R4, R1, 0x1, R4 ;  /* 0x0000000101047824 */ /* 0x000fe200078e0204 */
[----:B------:R-:W-:-:S04]  /*0400*/  ISETP.NE.AND P0, PT, R18, RZ, PT ;  /* 0x000000ff1200720c */ /* 0x000fc80003f05270 */
[----:B------:R0:W-:Y:S09]  /*0410*/  STL.U8 [R4+0x10], R5 ;  /* 0x0000100504007387 */ /* 0x0001f20000100000 */
[----:B------:R-:W-:Y:S05]  /*0420*/  @!P0 BRA `(.L_x_9) ;  /* 0x0000000c00048947 */ /* 0x000fea0003800000 */
[C---:B------:R-:W-:Y:S01]  /*0430*/  ISETP.GE.U32.AND P0, PT, R18.reuse, 0x10, PT ;  /* 0x000000101200780c */ /* 0x040fe20003f06070 */
[----:B------:R-:W-:Y:S01]  /*0440*/  IMAD.MOV.U32 R8, RZ, RZ, RZ ;  /* 0x000000ffff087224 */ /* 0x000fe200078e00ff */
[----:B------:R-:W-:-:S04]  /*0450*/  LOP3.LUT R11, R18, 0xf, RZ, 0xc0, !PT ;  /* 0x0000000f120b7812 */ /* 0x000fc800078ec0ff */
[----:B------:R-:W-:-:S07]  /*0460*/  ISETP.NE.AND P1, PT, R11, RZ, PT ;  /* 0x000000ff0b00720c */ /* 0x000fce0003f25270 */
[----:B------:R-:W-:Y:S06]  /*0470*/  @!P0 BRA `(.L_x_10) ;  /* 0x0000000000208947 */ /* 0x000fec0003800000 */
[----:B------:R-:W-:Y:S01]  /*0480*/  LOP3.LUT R8, R18, 0xfffffff0, RZ, 0xc0, !PT ;  /* 0xfffffff012087812 */ /* 0x000fe200078ec0ff */
[----:B------:R-:W-:-:S07]  /*0490*/  IMAD.MOV.U32 R9, RZ, RZ, RZ ;  /* 0x000000ffff097224 */ /* 0x000fce00078e00ff */
.L_x_11:
[----:B-1----:R-:W-:-:S05]  /*04a0*/  IADD3 R10, PT, PT, R1, R9, RZ ;  /* 0x00000009010a7210 */ /* 0x002fca0007ffe0ff */
[----:B0-----:R-:W2:Y:S01]  /*04b0*/  LDL.128 R4, [R10+0x10] ;  /* 0x000010000a047983 */ /* 0x001ea20000100c00 */
[----:B------:R-:W-:-:S05]  /*04c0*/  VIADD R9, R9, 0x10 ;  /* 0x0000001009097836 */ /* 0x000fca0000000000 */
[----:B------:R-:W-:Y:S01]  /*04d0*/  ISETP.NE.AND P0, PT, R9, R8, PT ;  /* 0x000000080900720c */ /* 0x000fe20003f05270 */
[----:B--2---:R1:W-:-:S12]  /*04e0*/  STL.128 [R10], R4 ;  /* 0x000000040a007387 */ /* 0x0043d80000100c00 */
[----:B------:R-:W-:Y:S05]  /*04f0*/  @P0 BRA `(.L_x_11) ;  /* 0xfffffffc00e80947 */ /* 0x000fea000383ffff */
.L_x_10:
[----:B------:R-:W-:Y:S05]  /*0500*/  @!P1 BRA `(.L_x_12) ;  /* 0x0000000000b89947 */ /* 0x000fea0003800000 */
[----:B------:R-:W-:Y:S02]  /*0510*/  ISETP.GE.U32.AND P0, PT, R11, 0x8, PT ;  /* 0x000000080b00780c */ /* 0x000fe40003f06070 */
[----:B------:R-:W-:-:S04]  /*0520*/  LOP3.LUT R14, R18, 0x7, RZ, 0xc0, !PT ;  /* 0x00000007120e7812 */ /* 0x000fc800078ec0ff */
[----:B------:R-:W-:-:S07]  /*0530*/  ISETP.NE.AND P1, PT, R14, RZ, PT ;  /* 0x000000ff0e00720c */ /* 0x000fce0003f25270 */
[----:B------:R-:W-:Y:S06]  /*0540*/  @!P0 BRA `(.L_x_13) ;  /* 0x0000000000488947 */ /* 0x000fec0003800000 */
[----:B------:R-:W-:-:S05]  /*0550*/  IMAD.IADD R13, R1, 0x1, R8 ;  /* 0x00000001010d7824 */ /* 0x000fca00078e0208 */
[----:B01----:R-:W2:Y:S04]  /*0560*/  LDL.U8 R4, [R13+0x10] ;  /* 0x000010000d047983 */ /* 0x003ea80000100000 */
[----:B------:R-:W3:Y:S04]  /*0570*/  LDL.U8 R5, [R13+0x11] ;  /* 0x000011000d057983 */ /* 0x000ee80000100000 */
[----:B------:R-:W4:Y:S04]  /*0580*/  LDL.U8 R6, [R13+0x12] ;  /* 0x000012000d067983 */ /* 0x000f280000100000 */
[----:B------:R-:W5:Y:S04]  /*0590*/  LDL.U8 R7, [R13+0x13] ;  /* 0x000013000d077983 */ /* 0x000f680000100000 */
[----:B------:R-:W5:Y:S04]  /*05a0*/  LDL.U8 R9, [R13+0x14] ;  /* 0x000014000d097983 */ /* 0x000f680000100000 */
[----:B------:R-:W5:Y:S04]  /*05b0*/  LDL.U8 R10, [R13+0x15] ;  /* 0x000015000d0a7983 */ /* 0x000f680000100000 */
[----:B------:R-:W5:Y:S04]  /*05c0*/  LDL.U8 R11, [R13+0x16] ;  /* 0x000016000d0b7983 */ /* 0x000f680000100000 */
[----:B------:R-:W5:Y:S01]  /*05d0*/  LDL.U8 R12, [R13+0x17] ;  /* 0x000017000d0c7983 */ /* 0x000f620000100000 */
[----:B------:R-:W-:-:S03]  /*05e0*/  VIADD R8, R8, 0x8 ;  /* 0x0000000808087836 */ /* 0x000fc60000000000 */
[----:B--2---:R2:W-:Y:S04]  /*05f0*/  STL.U8 [R13], R4 ;  /* 0x000000040d007387 */ /* 0x0045e80000100000 */
[----:B---3--:R2:W-:Y:S04]  /*0600*/  STL.U8 [R13+0x1], R5 ;  /* 0x000001050d007387 */ /* 0x0085e80000100000 */
[----:B----4-:R2:W-:Y:S04]  /*0610*/  STL.U8 [R13+0x2], R6 ;  /* 0x000002060d007387 */ /* 0x0105e80000100000 */
[----:B-----5:R2:W-:Y:S04]  /*0620*/  STL.U8 [R13+0x3], R7 ;  /* 0x000003070d007387 */ /* 0x0205e80000100000 */
[----:B------:R2:W-:Y:S04]  /*0630*/  STL.U8 [R13+0x4], R9 ;  /* 0x000004090d007387 */ /* 0x0005e80000100000 */
[----:B------:R2:W-:Y:S04]  /*0640*/  STL.U8 [R13+0x5], R10 ;  /* 0x0000050a0d007387 */ /* 0x0005e80000100000 */
[----:B------:R2:W-:Y:S04]  /*0650*/  STL.U8 [R13+0x6], R11 ;  /* 0x0000060b0d007387 */ /* 0x0005e80000100000 */
[----:B------:R2:W-:Y:S02]  /*0660*/  STL.U8 [R13+0x7], R12 ;  /* 0x0000070c0d007387 */ /* 0x0005e40000100000 */
.L_x_13:
[----:B------:R-:W-:Y:S05]  /*0670*/  @!P1 BRA `(.L_x_12) ;  /* 0x00000000005c9947 */ /* 0x000fea0003800000 */
[----:B------:R-:W-:Y:S02]  /*0680*/  ISETP.GE.U32.AND P0, PT, R14, 0x4, PT ;  /* 0x000000040e00780c */ /* 0x000fe40003f06070 */
[----:B-12---:R-:W-:-:S04]  /*0690*/  LOP3.LUT R10, R18, 0x3, RZ, 0xc0, !PT ;  /* 0x00000003120a7812 */ /* 0x006fc800078ec0ff */
[----:B------:R-:W-:-:S07]  /*06a0*/  ISETP.NE.AND P1, PT, R10, RZ, PT ;  /* 0x000000ff0a00720c */ /* 0x000fce0003f25270 */
[----:B------:R-:W-:Y:S06]  /*06b0*/  @!P0 BRA `(.L_x_14) ;  /* 0x0000000000288947 */ /* 0x000fec0003800000 */
[----:B------:R-:W-:-:S05]  /*06c0*/  IADD3 R9, PT, PT, R1, R8, RZ ;  /* 0x0000000801097210 */ /* 0x000fca0007ffe0ff */
[----:B0-----:R-:W2:Y:S04]  /*06d0*/  LDL.U8 R4, [R9+0x10] ;  /* 0x0000100009047983 */ /* 0x001ea80000100000 */
[----:B------:R-:W3:Y:S04]  /*06e0*/  LDL.U8 R5, [R9+0x11] ;  /* 0x0000110009057983 */ /* 0x000ee80000100000 */
[----:B------:R-:W4:Y:S04]  /*06f0*/  LDL.U8 R6, [R9+0x12] ;  /* 0x0000120009067983 */ /* 0x000f280000100000 */
[----:B------:R-:W5:Y:S01]  /*0700*/  LDL.U8 R7, [R9+0x13] ;  /* 0x0000130009077983 */ /* 0x000f620000100000 */
[----:B------:R-:W-:-:S03]  /*0710*/  VIADD R8, R8, 0x4 ;  /* 0x0000000408087836 */ /* 0x000fc60000000000 */
[----:B--2---:R1:W-:Y:S04]  /*0720*/  STL.U8 [R9], R4 ;  /* 0x0000000409007387 */ /* 0x0043e80000100000 */
[----:B---3--:R1:W-:Y:S04]  /*0730*/  STL.U8 [R9+0x1], R5 ;  /* 0x0000010509007387 */ /* 0x0083e80000100000 */
[----:B----4-:R1:W-:Y:S04]  /*0740*/  STL.U8 [R9+0x2], R6 ;  /* 0x0000020609007387 */ /* 0x0103e80000100000 */
[----:B-----5:R1:W-:Y:S02]  /*0750*/  STL.U8 [R9+0x3], R7 ;  /* 0x0000030709007387 */ /* 0x0203e40000100000 */
.L_x_14:
[----:B------:R-:W-:Y:S05]  /*0760*/  @!P1 BRA `(.L_x_12) ;  /* 0x0000000000209947 */ /* 0x000fea0003800000 */
[----:B------:R-:W-:-:S05]  /*0770*/  UMOV UR4, URZ ;  /* 0x000000ff00047c82 */ /* 0x000fca0008000000 */
.L_x_15:
[----:B01-3--:R-:W-:-:S05]  /*0780*/  IMAD.IADD R5, R1, 0x1, R8 ;  /* 0x0000000101057824 */ /* 0x00bfca00078e0208 */
[----:B------:R-:W2:Y:S01]  /*0790*/  LDL.U8 R4, [R5+0x10] ;  /* 0x0000100005047983 */ /* 0x000ea20000100000 */
[----:B------:R-:W-:Y:S01]  /*07a0*/  UIADD3 UR4, UPT, UPT, UR4, 0x1, URZ ;  /* 0x0000000104047890 */ /* 0x000fe2000fffe0ff */
[----:B------:R-:W-:-:S05]  /*07b0*/  VIADD R8, R8, 0x1 ;  /* 0x0000000108087836 */ /* 0x000fca0000000000 */
[----:B------:R-:W-:Y:S01]  /*07c0*/  ISETP.NE.AND P0, PT, R10, UR4, PT ;  /* 0x000000040a007c0c */ /* 0x000fe2000bf05270 */
[----:B--2---:R3:W-:-:S12]  /*07d0*/  STL.U8 [R5], R4 ;  /* 0x0000000405007387 */ /* 0x0047d80000100000 */
[----:B------:R-:W-:Y:S05]  /*07e0*/  @P0 BRA `(.L_x_15) ;  /* 0xfffffffc00e40947 */ /* 0x000fea000383ffff */
.L_x_12:
[----:B------:R-:W-:-:S13]  /*07f0*/  ISETP.NE.AND P0, PT, R18, RZ, PT ;  /* 0x000000ff1200720c */ /* 0x000fda0003f05270 */
[----:B------:R-:W-:Y:S05]  /*0800*/  @!P0 BRA `(.L_x_9) ;  /* 0x00000008000c8947 */ /* 0x000fea0003800000 */
[C---:B------:R-:W-:Y:S01]  /*0810*/  ISETP.GE.U32.AND P0, PT, R18.reuse, 0x10, PT ;  /* 0x000000101200780c */ /* 0x040fe20003f06070 */
[----:B------:R-:W-:Y:S01]  /*0820*/  HFMA2 R20, -RZ, RZ, 0, 0 ;  /* 0x00000000ff147431 */ /* 0x000fe200000001ff */
[----:B--2---:R-:W-:-:S11]  /*0830*/  LOP3.LUT P1, R12, R18, 0xf, RZ, 0xc0, !PT ;  /* 0x0000000f120c7812 */ /* 0x004fd6000782c0ff */
[----:B------:R-:W-:Y:S05]  /*0840*/  @!P0 BRA `(.L_x_16) ;  /* 0x00000004000c8947 */ /* 0x000fea0003800000 */
[----:B------:R-:W-:Y:S01]  /*0850*/  LOP3.LUT R20, R18, 0xfffffff0, RZ, 0xc0, !PT ;  /* 0xfffffff012147812 */ /* 0x000fe200078ec0ff */
[----:B------:R-:W-:-:S07]  /*0860*/  IMAD.MOV.U32 R14, RZ, RZ, RZ ;  /* 0x000000ffff0e7224 */ /* 0x000fce00078e00ff */
.L_x_17:
[----:B0123--:R-:W-:-:S06]  /*0870*/  IMAD.IADD R4, R1, 0x1, R14 ;  /* 0x0000000101047824 */ /* 0x00ffcc00078e020e */
[----:B------:R-:W2:Y:S01]  /*0880*/  LDL.128 R4, [R4] ;  /* 0x0000000004047983 */ /* 0x000ea20000100c00 */
[C---:B------:R-:W-:Y:S02]  /*0890*/  IMAD R13, R14.reuse, 0x8, R3 ;  /* 0x000000080e0d7824 */ /* 0x040fe400078e0203 */
[----:B------:R-:W-:-:S05]  /*08a0*/  VIADD R14, R14, 0x10 ;  /* 0x000000100e0e7836 */ /* 0x000fca0000000000 */
[----:B------:R-:W-:Y:S02]  /*08b0*/  ISETP.NE.AND P0, PT, R14, R20, PT ;  /* 0x000000140e00720c */ /* 0x000fe40003f05270 */
[C---:B--2---:R-:W-:Y:S02]  /*08c0*/  PRMT R9, R6.reuse, 0x7773, RZ ;  /* 0x0000777306097816 */ /* 0x044fe400000000ff */
[C---:B------:R-:W-:Y:S02]  /*08d0*/  PRMT R10, R5.reuse, 0x7772, RZ ;  /* 0x00007772050a7816 */ /* 0x040fe400000000ff */
[----:B------:R-:W-:Y:S02]  /*08e0*/  PRMT R11, R5, 0x7773, RZ ;  /* 0x00007773050b7816 */ /* 0x000fe400000000ff */
[----:B------:R-:W-:Y:S02]  /*08f0*/  LOP3.LUT R22, R9, 0xff, RZ, 0xc0, !PT ;  /* 0x000000ff09167812 */ /* 0x000fe400078ec0ff */
[----:B------:R-:W-:-:S02]  /*0900*/  PRMT R8, R6, 0x7772, RZ ;  /* 0x0000777206087816 */ /* 0x000fc400000000ff */
[----:B------:R-:W-:Y:S01]  /*0910*/  LOP3.LUT R23, R10, 0xff, RZ, 0xc0, !PT ;  /* 0x000000ff0a177812 */ /* 0x000fe200078ec0ff */
[----:B------:R-:W-:Y:S01]  /*0920*/  IMAD.MOV.U32 R10, RZ, RZ, R22 ;  /* 0x000000ffff0a7224 */ /* 0x000fe200078e0016 */
[----:B------:R-:W-:Y:S01]  /*0930*/  LOP3.LUT R24, R11, 0xff, RZ, 0xc0, !PT ;  /* 0x000000ff0b187812 */ /* 0x000fe200078ec0ff */
[----:B------:R-:W-:Y:S01]  /*0940*/  IMAD.MOV.U32 R11, RZ, RZ, RZ ;  /* 0x000000ffff0b7224 */ /* 0x000fe200078e00ff */
[----:B------:R-:W-:Y:S02]  /*0950*/  LOP3.LUT R8, R8, 0xff, RZ, 0xc0, !PT ;  /* 0x000000ff08087812 */ /* 0x000fe400078ec0ff */
[----:B------:R-:W-:Y:S02]  /*0960*/  MOV R9, RZ ;  /* 0x000000ff00097202 */ /* 0x000fe40000000f00 */
[C---:B------:R-:W-:Y:S02]  /*0970*/  PRMT R15, R4.reuse, 0x7772, RZ ;  /* 0x00007772040f7816 */ /* 0x040fe400000000ff */
[----:B------:R-:W-:Y:S01]  /*0980*/  PRMT R21, R4, 0x7773, RZ ;  /* 0x0000777304157816 */ /* 0x000fe200000000ff */
[----:B------:R0:W-:Y:S01]  /*0990*/  STL.128 [R13+0x50], R8 ;  /* 0x000050080d007387 */ /* 0x0001e20000100c00 */
[----:B------:R-:W-:-:S02]  /*09a0*/  LOP3.LUT R15, R15, 0xff, RZ, 0xc0, !PT ;  /* 0x000000ff0f0f7812 */ /* 0x000fc400078ec0ff */
[----:B------:R-:W-:Y:S02]  /*09b0*/  LOP3.LUT R21, R21, 0xff, RZ, 0xc0, !PT ;  /* 0x000000ff15157812 */ /* 0x000fe400078ec0ff */
[----:B------:R-:W-:Y:S02]  /*09c0*/  PRMT R25, R7, 0x7770, RZ ;  /* 0x0000777007197816 */ /* 0x000fe400000000ff */
[C---:B------:R-:W-:Y:S02]  /*09d0*/  PRMT R26, R6.reuse, 0x7770, RZ ;  /* 0x00007770061a7816 */ /* 0x040fe400000000ff */
[----:B------:R-:W-:Y:S02]  /*09e0*/  PRMT R6, R6, 0x7771, RZ ;  /* 0x0000777106067816 */ /* 0x000fe400000000ff */
[----:B------:R-:W-:Y:S02]  /*09f0*/  LOP3.LUT R25, R25, 0xff, RZ, 0xc0, !PT ;  /* 0x000000ff19197812 */ /* 0x000fe400078ec0ff */
[----:B------:R-:W-:-:S02]  /*0a00*/  PRMT R22, R4, 0x7770, RZ ;  /* 0x0000777004167816 */ /* 0x000fc400000000ff */
[----:B------:R-:W-:Y:S01]  /*0a10*/  LOP3.LUT R26, R26, 0xff, RZ, 0xc0, !PT ;  /* 0x000000ff1a1a7812 */ /* 0x000fe200078ec0ff */
[----:B0-----:R-:W-:Y:S01]  /*0a20*/  IMAD.MOV.U32 R8, RZ, RZ, R23 ;  /* 0x000000ffff087224 */ /* 0x001fe200078e0017 */
[----:B------:R-:W-:Y:S02]  /*0a30*/  MOV R10, R24 ;  /* 0x00000018000a7202 */ /* 0x000fe40000000f00 */
[C---:B------:R-:W-:Y:S02]  /*0a40*/  PRMT R23, R5.reuse, 0x7770, RZ ;  /* 0x0000777005177816 */ /* 0x040fe400000000ff */
[----:B------:R-:W-:Y:S01]  /*0a50*/  PRMT R24, R5, 0x7771, RZ ;  /* 0x0000777105187816 */ /* 0x000fe200000000ff */
[----:B------:R0:W-:Y:S01]  /*0a60*/  STL.128 [R13+0x30], R8 ;  /* 0x000030080d007387 */ /* 0x0001e20000100c00 */
[----:B------:R-:W-:Y:S01]  /*0a70*/  HFMA2 R5, -RZ, RZ, 0, 0 ;  /* 0x00000000ff057431 */ /* 0x000fe200000001ff */
[----:B------:R-:W-:Y:S02]  /*0a80*/  LOP3.LUT R23, R23, 0xff, RZ, 0xc0, !PT ;  /* 0x000000ff17177812 */ /* 0x000fe400078ec0ff */
[----:B------:R-:W-:-:S02]  /*0a90*/  LOP3.LUT R24, R24, 0xff, RZ, 0xc0, !PT ;  /* 0x000000ff18187812 */ /* 0x000fc400078ec0ff */
[----:B------:R-:W-:Y:S01]  /*0aa0*/  LOP3.LUT R22, R22, 0xff, RZ, 0xc0, !PT ;  /* 0x000000ff16167812 */ /* 0x000fe200078ec0ff */
[----:B0-----:R-:W-:Y:S01]  /*0ab0*/  IMAD.MOV.U32 R8, RZ, RZ, R15 ;  /* 0x000000ffff087224 */ /* 0x001fe200078e000f */
[C---:B------:R-:W-:Y:S01]  /*0ac0*/  PRMT R15, R7.reuse, 0x7773, RZ ;  /* 0x00007773070f7816 */ /* 0x040fe200000000ff */
[----:B------:R-:W-:Y:S01]  /*0ad0*/  IMAD.MOV.U32 R10, RZ, RZ, R21 ;  /* 0x000000ffff0a7224 */ /* 0x000fe200078e0015 */
[C---:B------:R-:W-:Y:S02]  /*0ae0*/  PRMT R21, R7.reuse, 0x7772, RZ ;  /* 0x0000777207157816 */ /* 0x040fe400000000ff */
[----:B------:R-:W-:Y:S02]  /*0af0*/  PRMT R7, R7, 0x7771, RZ ;  /* 0x0000777107077816 */ /* 0x000fe400000000ff */
[----:B------:R0:W-:Y:S01]  /*0b00*/  STL.128 [R13+0x10], R8 ;  /* 0x000010080d007387 */ /* 0x0001e20000100c00 */
[----:B------:R-:W-:Y:S02]  /*0b10*/  LOP3.LUT R21, R21, 0xff, RZ, 0xc0, !PT ;  /* 0x000000ff15157812 */ /* 0x000fe400078ec0ff */
[----:B------:R-:W-:-:S02]  /*0b20*/  LOP3.LUT R15, R15, 0xff, RZ, 0xc0, !PT ;  /* 0x000000ff0f0f7812 */ /* 0x000fc400078ec0ff */
[----:B0-----:R-:W-:Y:S01]  /*0b30*/  LOP3.LUT R10, R7, 0xff, RZ, 0xc0, !PT ;  /* 0x000000ff070a7812 */ /* 0x001fe200078ec0ff */
[----:B------:R-:W-:Y:S01]  /*0b40*/  IMAD.MOV.U32 R7, RZ, RZ, RZ ;  /* 0x000000ffff077224 */ /* 0x000fe200078e00ff */
[----:B------:R-:W-:Y:S01]  /*0b50*/  PRMT R8, R4, 0x7771, RZ ;  /* 0x0000777104087816 */ /* 0x000fe200000000ff */
[----:B------:R-:W-:Y:S01]  /*0b60*/  IMAD.MOV.U32 R4, RZ, RZ, R25 ;  /* 0x000000ffff047224 */ /* 0x000fe200078e0019 */
[----:B------:R-:W-:Y:S01]  /*0b70*/  LOP3.LUT R9, R6, 0xff, RZ, 0xc0, !PT ;  /* 0x000000ff06097812 */ /* 0x000fe200078ec0ff */
[----:B------:R-:W-:Y:S01]  /*0b80*/  IMAD.MOV.U32 R6, RZ, RZ, R10 ;  /* 0x000000ffff067224 */ /* 0x000fe200078e000a */
[----:B------:R-:W-:-:S04]  /*0b90*/  LOP3.LUT R8, R8, 0xff, RZ, 0xc0, !PT ;  /* 0x000000ff08087812 */ /* 0x000fc800078ec0ff */
[----:B------:R0:W-:Y:S02]  /*0ba0*/  STL.128 [R13+0x60], R4 ;  /* 0x000060040d007387 */ /* 0x0001e40000100c00 */
[----:B0-----:R-:W-:Y:S01]  /*0bb0*/  IMAD.MOV.U32 R4, RZ, RZ, R26 ;  /* 0x000000ffff047224 */ /* 0x001fe200078e001a */
[----:B------:R-:W-:-:S05]  /*0bc0*/  MOV R6, R9 ;  /* 0x0000000900067202 */ /* 0x000fca0000000f00 */
[----:B------:R0:W-:Y:S02]  /*0bd0*/  STL.128 [R13+0x40], R4 ;  /* 0x000040040d007387 */ /* 0x0001e40000100c00 */
[----:B0-----:R-:W-:Y:S02]  /*0be0*/  IMAD.MOV.U32 R4, RZ, RZ, R23 ;  /* 0x000000ffff047224 */ /* 0x001fe400078e0017 */
[----:B------:R-:W-:-:S05]  /*0bf0*/  IMAD.MOV.U32 R6, RZ, RZ, R24 ;  /* 0x000000ffff067224 */ /* 0x000fca00078e0018 */
[----:B------:R0:W-:Y:S02]  /*0c00*/  STL.128 [R13+0x20], R4 ;  /* 0x000020040d007387 */ /* 0x0001e40000100c00 */
[----:B0-----:R-:W-:Y:S01]  /*0c10*/  IMAD.MOV.U32 R4, RZ, RZ, R22 ;  /* 0x000000ffff047224 */ /* 0x001fe200078e0016 */
[----:B------:R-:W-:-:S05]  /*0c20*/  MOV R6, R8 ;  /* 0x0000000800067202 */ /* 0x000fca0000000f00 */
[----:B------:R0:W-:Y:S02]  /*0c30*/  STL.128 [R13], R4 ;  /* 0x000000040d007387 */ /* 0x0001e40000100c00 */
[----:B0-----:R-:W-:Y:S02]  /*0c40*/  IMAD.MOV.U32 R4, RZ, RZ, R21 ;  /* 0x000000ffff047224 */ /* 0x001fe400078e0015 */
[----:B------:R-:W-:-:S05]  /*0c50*/  IMAD.MOV.U32 R6, RZ, RZ, R15 ;  /* 0x000000ffff067224 */ /* 0x000fca00078e000f */
[----:B------:R2:W-:Y:S01]  /*0c60*/  STL.128 [R13+0x70], R4 ;  /* 0x000070040d007387 */ /* 0x0005e20000100c00 */
[----:B------:R-:W-:Y:S05]  /*0c70*/  @P0 BRA `(.L_x_17) ;  /* 0xfffffff800fc0947 */ /* 0x000fea000383ffff */
.L_x_16:
[----:B------:R-:W-:Y:S05]  /*0c80*/  @!P1 BRA `(.L_x_9) ;  /* 0x0000000000ec9947 */ /* 0x000fea0003800000 */
[----:B------:R-:W-:Y:S02]  /*0c90*/  ISETP.GE.U32.AND P0, PT, R12, 0x8, PT ;  /* 0x000000080c00780c */ /* 0x000fe40003f06070 */
[----:B------:R-:W-:-:S04]  /*0ca0*/  LOP3.LUT R21, R18, 0x7, RZ, 0xc0, !PT ;  /* 0x0000000712157812 */ /* 0x000fc800078ec0ff */
[----:B------:R-:W-:-:S07]  /*0cb0*/  ISETP.NE.AND P1, PT, R21, RZ, PT ;  /* 0x000000ff1500720c */ /* 0x000fce0003f25270 */
[----:B------:R-:W-:Y:S06]  /*0cc0*/  @!P0 BRA `(.L_x_18) ;  /* 0x0000000000608947 */ /* 0x000fec0003800000 */
[----:B------:R-:W-:-:S05]  /*0cd0*/  IADD3 R14, PT, PT, R1, R20, RZ ;  /* 0x00000014010e7210 */ /* 0x000fca0007ffe0ff */
[----:B0123--:R-:W2:Y:S01]  /*0ce0*/  LDL.U8 R4, [R14] ;  /* 0x000000000e047983 */ /* 0x00fea20000100000 */
[----:B------:R-:W-:Y:S02]  /*0cf0*/  IMAD R15, R20, 0x8, R3 ;  /* 0x00000008140f7824 */ /* 0x000fe400078e0203 */
[----:B------:R-:W-:-:S05]  /*0d00*/  IMAD.MOV.U32 R5, RZ, RZ, RZ ;  /* 0x000000ffff057224 */ /* 0x000fca00078e00ff */
[----:B--2---:R0:W-:Y:S04]  /*0d10*/  STL.64 [R15], R4 ;  /* 0x000000040f007387 */ /* 0x0041e80000100a00 */
[----:B------:R-:W2:Y:S01]  /*0d20*/  LDL.U8 R6, [R14+0x1] ;  /* 0x000001000e067983 */ /* 0x000ea20000100000 */
[----:B------:R-:W-:Y:S02]  /*0d30*/  IMAD.MOV.U32 R7, RZ, RZ, RZ ;  /* 0x000000ffff077224 */ /* 0x000fe400078e00ff */
[----:B------:R-:W-:-:S03]  /*0d40*/  HFMA2 R9, -RZ, RZ, 0, 0 ;  /* 0x00000000ff097431 */ /* 0x000fc600000001ff */
[----:B--2---:R1:W-:Y:S04]  /*0d50*/  STL.64 [R15+0x8], R6 ;  /* 0x000008060f007387 */ /* 0x0043e80000100a00 */
[----:B------:R-:W2:Y:S01]  /*0d60*/  LDL.U8 R8, [R14+0x2] ;  /* 0x000002000e087983 */ /* 0x000ea20000100000 */
[----:B------:R-:W-:-:S03]  /*0d70*/  IMAD.MOV.U32 R11, RZ, RZ, RZ ;  /* 0x000000ffff0b7224 */ /* 0x000fc600078e00ff */
[----:B--2---:R2:W-:Y:S04]  /*0d80*/  STL.64 [R15+0x10], R8 ;  /* 0x000010080f007387 */ /* 0x0045e80000100a00 */
[----:B------:R-:W3:Y:S01]  /*0d90*/  LDL.U8 R10, [R14+0x3] ;  /* 0x000003000e0a7983 */ /* 0x000ee20000100000 */
[----:B------:R-:W-:-:S03]  /*0da0*/  IMAD.MOV.U32 R13, RZ, RZ, RZ ;  /* 0x000000ffff0d7224 */ /* 0x000fc600078e00ff */
[----:B---3--:R4:W-:Y:S04]  /*0db0*/  STL.64 [R15+0x18], R10 ;  /* 0x0000180a0f007387 */ /* 0x0089e80000100a00 */
[----:B------:R-:W3:Y:S04]  /*0dc0*/  LDL.U8 R12, [R14+0x4] ;  /* 0x000004000e0c7983 */ /* 0x000ee80000100000 */
[----:B---3--:R4:W-:Y:S04]  /*0dd0*/  STL.64 [R15+0x20], R12 ;  /* 0x0000200c0f007387 */ /* 0x0089e80000100a00 */
[----:B0-----:R-:W3:Y:S04]  /*0de0*/  LDL.U8 R4, [R14+0x5] ;  /* 0x000005000e047983 */ /* 0x001ee80000100000 */
[----:B---3--:R4:W-:Y:S04]  /*0df0*/  STL.64 [R15+0x28], R4 ;  /* 0x000028040f007387 */ /* 0x0089e80000100a00 */
[----:B-1----:R-:W3:Y:S04]  /*0e00*/  LDL.U8 R6, [R14+0x6] ;  /* 0x000006000e067983 */ /* 0x002ee80000100000 */
[----:B---3--:R4:W-:Y:S04]  /*0e10*/  STL.64 [R15+0x30], R6 ;  /* 0x000030060f007387 */ /* 0x0089e80000100a00 */
[----:B--2---:R-:W2:Y:S01]  /*0e20*/  LDL.U8 R8, [R14+0x7] ;  /* 0x000007000e087983 */ /* 0x004ea20000100000 */
[----:B------:R-:W-:-:S03]  /*0e30*/  VIADD R20, R20, 0x8 ;  /* 0x0000000814147836 */ /* 0x000fc60000000000 */
[----:B--2---:R4:W-:Y:S04]  /*0e40*/  STL.64 [R15+0x38], R8 ;  /* 0x000038080f007387 */ /* 0x0049e80000100a00 */
.L_x_18:
[----:B------:R-:W-:Y:S05]  /*0e50*/  @!P1 BRA `(.L_x_9) ;  /* 0x0000000000789947 */ /* 0x000fea0003800000 */
[----:B------:R-:W-:Y:S02]  /*0e60*/  ISETP.GE.U32.AND P0, PT, R21, 0x4, PT ;  /* 0x000000041500780c */ /* 0x000fe40003f06070 */
[----:B------:R-:W-:-:S04]  /*0e70*/  LOP3.LUT R14, R18, 0x3, RZ, 0xc0, !PT ;  /* 0x00000003120e7812 */ /* 0x000fc800078ec0ff */
[----:B------:R-:W-:-:S07]  /*0e80*/  ISETP.NE.AND P1, PT, R14, RZ, PT ;  /* 0x000000ff0e00720c */ /* 0x000fce0003f25270 */
[----:B------:R-:W-:Y:S06]  /*0e90*/  @!P0 BRA `(.L_x_19) ;  /* 0x00000000003c8947 */ /* 0x000fec0003800000 */
[----:B----4-:R-:W-:-:S05]  /*0ea0*/  IADD3 R12, PT, PT, R1, R20, RZ ;  /* 0x00000014010c7210 */ /* 0x010fca0007ffe0ff */
[----:B0123--:R-:W2:Y:S01]  /*0eb0*/  LDL.U8 R4, [R12] ;  /* 0x000000000c047983 */ /* 0x00fea20000100000 */
[----:B------:R-:W-:Y:S02]  /*0ec0*/  IMAD R13, R20, 0x8, R3 ;  /* 0x00000008140d7824 */ /* 0x000fe400078e0203 */
[----:B------:R-:W-:-:S05]  /*0ed0*/  IMAD.MOV.U32 R5, RZ, RZ, RZ ;  /* 0x000000ffff057224 */ /* 0x000fca00078e00ff */
[----:B--2---:R0:W-:Y:S04]  /*0ee0*/  STL.64 [R13], R4 ;  /* 0x000000040d007387 */ /* 0x0041e80000100a00 */
[----:B------:R-:W2:Y:S01]  /*0ef0*/  LDL.U8 R6, [R12+0x1] ;  /* 0x000001000c067983 */ /* 0x000ea20000100000 */
[----:B------:R-:W-:Y:S01]  /*0f00*/  IMAD.MOV.U32 R7, RZ, RZ, RZ ;  /* 0x000000ffff077224 */ /* 0x000fe200078e00ff */
[----:B------:R-:W-:-:S04]  /*0f10*/  MOV R9, RZ ;  /* 0x000000ff00097202 */ /* 0x000fc80000000f00 */
[----:B--2---:R0:W-:Y:S04]  /*0f20*/  STL.64 [R13+0x8], R6 ;  /* 0x000008060d007387 */ /* 0x0041e80000100a00 */
[----:B------:R-:W2:Y:S01]  /*0f30*/  LDL.U8 R8, [R12+0x2] ;  /* 0x000002000c087983 */ /* 0x000ea20000100000 */
[----:B------:R-:W-:-:S03]  /*0f40*/  IMAD.MOV.U32 R11, RZ, RZ, RZ ;  /* 0x000000ffff0b7224 */ /* 0x000fc600078e00ff */
[----:B--2---:R0:W-:Y:S04]  /*0f50*/  STL.64 [R13+0x10], R8 ;  /* 0x000010080d007387 */ /* 0x0041e80000100a00 */
[----:B------:R-:W2:Y:S01]  /*0f60*/  LDL.U8 R10, [R12+0x3] ;  /* 0x000003000c0a7983 */ /* 0x000ea20000100000 */
[----:B------:R-:W-:-:S03]  /*0f70*/  VIADD R20, R20, 0x4 ;  /* 0x0000000414147836 */ /* 0x000fc60000000000 */
[----:B--2---:R0:W-:Y:S04]  /*0f80*/  STL.64 [R13+0x18], R10 ;  /* 0x0000180a0d007387 */ /* 0x0041e80000100a00 */
.L_x_19:
[----:B------:R-:W-:Y:S05]  /*0f90*/  @!P1 BRA `(.L_x_9) ;  /* 0x0000000000289947 */ /* 0x000fea0003800000 */
[----:B------:R-:W-:-:S05]  /*0fa0*/  UMOV UR4, URZ ;  /* 0x000000ff00047c82 */ /* 0x000fca0008000000 */
.L_x_20:
[----:B01234-:R-:W-:-:S06]  /*0fb0*/  IMAD.IADD R4, R1, 0x1, R20 ;  /* 0x0000000101047824 */ /* 0x01ffcc00078e0214 */
[----:B------:R-:W2:Y:S01]  /*0fc0*/  LDL.U8 R4, [R4] ;  /* 0x0000000004047983 */ /* 0x000ea20000100000 */
[C---:B------:R-:W-:Y:S01]  /*0fd0*/  LEA R7, R20.reuse, R3, 0x3 ;  /* 0x0000000314077211 */ /* 0x040fe200078e18ff */
[----:B------:R-:W-:Y:S01]  /*0fe0*/  IMAD.MOV.U32 R5, RZ, RZ, RZ ;  /* 0x000000ffff057224 */ /* 0x000fe200078e00ff */
[----:B------:R-:W-:Y:S01]  /*0ff0*/  UIADD3 UR4, UPT, UPT, UR4, 0x1, URZ ;  /* 0x0000000104047890 */ /* 0x000fe2000fffe0ff */
[----:B------:R-:W-:-:S05]  /*1000*/  VIADD R20, R20, 0x1 ;  /* 0x0000000114147836 */ /* 0x000fca0000000000 */
[----:B------:R-:W-:Y:S01]  /*1010*/  ISETP.NE.AND P0, PT, R14, UR4, PT ;  /* 0x000000040e007c0c */ /* 0x000fe2000bf05270 */
[----:B--2---:R0:W-:-:S12]  /*1020*/  STL.64 [R7], R4 ;  /* 0x0000000407007387 */ /* 0x0041d80000100a00 */
[----:B------:R-:W-:Y:S05]  /*1030*/  @P0 BRA `(.L_x_20) ;  /* 0xfffffffc00dc0947 */ /* 0x000fea000383ffff */
.L_x_9:
[----:B------:R-:W-:Y:S01]  /*1040*/  ISETP.GE.U32.AND P0, PT, R18, 0x10, PT ;  /* 0x000000101200780c */ /* 0x000fe20003f06070 */
[----:B------:R-:W-:Y:S02]  /*1050*/  HFMA2 R22, -RZ, RZ, 0, 0 ;  /* 0x00000000ff167431 */ /* 0x000fe400000001ff */
[----:B------:R-:W-:Y:S01]  /*1060*/  IMAD.MOV.U32 R24, RZ, RZ, RZ ;  /* 0x000000ffff187224 */ /* 0x000fe200078e00ff */
[----:B------:R-:W-:-:S09]  /*1070*/  CS2R R20, SRZ ;  /* 0x0000000000147805 */ /* 0x000fd2000001ff00 */
[----:B------:R-:W-:Y:S05]  /*1080*/  @!P0 BRA `(.L_x_21) ;  /* 0x0000001400988947 */ /* 0x000fea0003800000 */
[----:B01234-:R-:W-:Y:S02]  /*1090*/  SHF.R.U32.HI R4, RZ, 0x4, R18 ;  /* 0x00000004ff047819 */ /* 0x01ffe40000011612 */
[----:B------:R-:W-:Y:S02]  /*10a0*/  CS2R R22, SRZ ;  /* 0x0000000000167805 */ /* 0x000fe4000001ff00 */
[----:B------:R-:W-:Y:S01]  /*10b0*/  CS2R R20, SRZ ;  /* 0x0000000000147805 */ /* 0x000fe2000001ff00 */
[----:B------:R-:W-:Y:S02]  /*10c0*/  IMAD.MOV.U32 R24, RZ, RZ, RZ ;  /* 0x000000ffff187224 */ /* 0x000fe400078e00ff */
[----:B------:R-:W-:-:S05]  /*10d0*/  VIADD R5, R4, 0xffffffff ;  /* 0xffffffff04057836 */ /* 0x000fca0000000000 */
[----:B------:R-:W-:-:S13]  /*10e0*/  ISETP.GE.U32.AND P0, PT, R5, 0x3, PT ;  /* 0x000000030500780c */ /* 0x000fda0003f06070 */
[----:B------:R-:W-:Y:S05]  /*10f0*/  @!P0 BRA `(.L_x_22) ;  /* 0x0000000c000c8947 */ /* 0x000fea0003800000 */
[----:B------:R-:W-:Y:S01]  /*1100*/  LOP3.LUT R23, R4, 0xffffffc, RZ, 0xc0, !PT ;  /* 0x0ffffffc04177812 */ /* 0x000fe200078ec0ff */
[----:B------:R-:W-:Y:S01]  /*1110*/  IMAD.MOV.U32 R26, RZ, RZ, RZ ;  /* 0x000000ffff1a7224 */ /* 0x000fe200078e00ff */
[----:B------:R-:W-:Y:S01]  /*1120*/  MOV R22, RZ ;  /* 0x000000ff00167202 */ /* 0x000fe20000000f00 */
[----:B------:R-:W-:-:S07]  /*1130*/  IMAD.MOV.U32 R21, RZ, RZ, RZ ;  /* 0x000000ffff157224 */ /* 0x000fce00078e00ff */
.L_x_23:
[----:B------:R-:W-:-:S04]  /*1140*/  IMAD.SHL.U32 R28, R26, 0x2, RZ ;  /* 0x000000021a1c7824 */ /* 0x000fc800078e00ff */
[----:B------:R-:W-:-:S05]  /*1150*/  IMAD R28, R28, 0x8, R3 ;  /* 0x000000081c1c7824 */ /* 0x000fca00078e0203 */
[----:B------:R-:W2:Y:S04]  /*1160*/  LDL.128 R12, [R28] ;  /* 0x000000001c0c7983 */ /* 0x000ea80000100c00 */
[----:B------:R-:W3:Y:S01]  /*1170*/  LDL.128 R4, [R28+0x10] ;  /* 0x000010001c047983 */ /* 0x000ee20000100c00 */
[C---:B--2---:R-:W-:Y:S01]  /*1180*/  IMAD R9, R13.reuse, 0x114253d5, RZ ;  /* 0x114253d50d097824 */ /* 0x044fe200078e02ff */
[----:B------:R-:W-:-:S03]  /*1190*/  SHF.L.U32 R13, R13, 0x1f, RZ ;  /* 0x0000001f0d0d7819 */ /* 0x000fc600000006ff */
[C---:B------:R-:W-:Y:S02]  /*11a0*/  IMAD R11, R12.reuse, -0x783c846f, R9 ;  /* 0x87c37b910c0b7824 */ /* 0x040fe400078e0209 */
[----:B------:R-:W-:-:S04]  /*11b0*/  IMAD.WIDE.U32 R8, R12, 0x114253d5, RZ ;  /* 0x114253d50c087825 */ /* 0x000fc800078e00ff */
[----:B------:R-:W-:Y:S02]  /*11c0*/  IMAD.IADD R9, R9, 0x1, R11 ;  /* 0x0000000109097824 */ /* 0x000fe400078e020b */
[C---:B------:R-:W-:Y:S02]  /*11d0*/  IMAD R11, R12.reuse, -0x775ed616, R13 ;  /* 0x88a129ea0c0b7824 */ /* 0x040fe400078e020d */
[----:B------:R-:W-:Y:S01]  /*11e0*/  IMAD.WIDE.U32 R12, R12, -0x80000000, RZ ;  /* 0x800000000c0c7825 */ /* 0x000fe200078e00ff */
[----:B------:R-:W-:-:S03]  /*11f0*/  SHF.R.U32.HI R9, RZ, 0x1, R9 ;  /* 0x00000001ff097819 */ /* 0x000fc60000011609 */
[----:B------:R-:W-:Y:S01]  /*1200*/  IMAD.IADD R13, R13, 0x1, R11 ;  /* 0x000000010d0d7824 */ /* 0x000fe200078e020b */
[----:B------:R-:W-:Y:S02]  /*1210*/  LOP3.LUT R12, R9, R12, RZ, 0xfc, !PT ;  /* 0x0000000c090c7212 */ /* 0x000fe400078efcff */
[----:B------:R-:W2:Y:S01]  /*1220*/  LDL.128 R8, [R28+0x20] ;  /* 0x000020001c087983 */ /* 0x000ea20000100c00 */
[----:B------:R-:W-:Y:S02]  /*1230*/  IMAD R13, R13, 0x2745937f, RZ ;  /* 0x2745937f0d0d7824 */ /* 0x000fe400078e02ff */
[----:B------:R-:W-:Y:S02]  /*1240*/  IMAD R27, R14, 0x4e8b26fe, RZ ;  /* 0x4e8b26fe0e1b7824 */ /* 0x000fe400078e02ff */
[C---:B------:R-:W-:Y:S02]  /*1250*/  IMAD R25, R12.reuse, 0x4cf5ad43, R13 ;  /* 0x4cf5ad430c197824 */ /* 0x040fe400078e020d */
[----:B------:R-:W-:-:S04]  /*1260*/  IMAD.WIDE.U32 R12, R12, 0x2745937f, RZ ;  /* 0x2745937f0c0c7825 */ /* 0x000fc800078e00ff */
[----:B------:R-:W-:Y:S01]  /*1270*/  IMAD.IADD R25, R13, 0x1, R25 ;  /* 0x000000010d197824 */ /* 0x000fe200078e0219 */
[----:B------:R-:W-:Y:S01]  /*1280*/  LOP3.LUT R24, R12, R24, RZ, 0x3c, !PT ;  /* 0x000000180c187212 */ /* 0x000fe200078e3cff */
[----:B------:R-:W-:-:S04]  /*1290*/  IMAD R13, R15, 0x2745937f, RZ ;  /* 0x2745937f0f0d7824 */ /* 0x000fc800078e02ff */
[C---:B------:R-:W-:Y:S02]  /*12a0*/  IMAD R13, R14.reuse, 0x4cf5ad43, R13 ;  /* 0x4cf5ad430e0d7824 */ /* 0x040fe400078e020d */
[----:B------:R-:W-:-:S05]  /*12b0*/  IMAD.WIDE.U32 R14, R14, 0x2745937f, RZ ;  /* 0x2745937f0e0e7825 */ /* 0x000fca00078e00ff */
[----:B------:R-:W-:-:S04]  /*12c0*/  IADD3 R29, PT, PT, R15, R13, RZ ;  /* 0x0000000d0f1d7210 */ /* 0x000fc80007ffe0ff */
[--C-:B------:R-:W-:Y:S02]  /*12d0*/  SHF.R.U64 R30, R14, 0x1f, R29.reuse ;  /* 0x0000001f0e1e7819 */ /* 0x100fe4000000121d */
[----:B------:R0:W4:Y:S01]  /*12e0*/  LDL.128 R12, [R28+0x30] ;  /* 0x000030001c0c7983 */ /* 0x0001220000100c00 */
[----:B------:R-:W-:Y:S01]  /*12f0*/  SHF.R.U32.HI R32, RZ, 0x1f, R29 ;  /* 0x0000001fff207819 */ /* 0x000fe2000001161d */
[----:B---3--:R-:W-:Y:S01]  /*1300*/  IMAD R7, R7, 0x2745937f, RZ ;  /* 0x2745937f07077824 */ /* 0x008fe200078e02ff */
[----:B------:R-:W-:Y:S01]  /*1310*/  LOP3.LUT R25, R25, R20, RZ, 0x3c, !PT ;  /* 0x0000001419197212 */ /* 0x000fe200078e3cff */
[----:B------:R-:W-:Y:S01]  /*1320*/  VIADD R26, R26, 0x4 ;  /* 0x000000041a1a7836 */ /* 0x000fe20000000000 */
[----:B------:R-:W-:Y:S01]  /*1330*/  LOP3.LUT R27, R32, R27, RZ, 0xfc, !PT ;  /* 0x0000001b201b7212 */ /* 0x000fe200078efcff */
[----:B------:R-:W-:-:S04]  /*1340*/  IMAD.WIDE.U32 R32, R30, 0x114253d5, RZ ;  /* 0x114253d51e207825 */ /* 0x000fc800078e00ff */
[----:B------:R-:W-:Y:S01]  /*1350*/  IMAD R27, R27, 0x114253d5, RZ ;  /* 0x114253d51b1b7824 */ /* 0x000fe200078e02ff */
[----:B------:R-:W-:Y:S01]  /*1360*/  LOP3.LUT R20, R32, R22, RZ, 0x3c, !PT ;  /* 0x0000001620147212 */ /* 0x000fe200078e3cff */
[----:B0-----:R-:W-:-:S04]  /*1370*/  IMAD.WIDE.U32 R28, R4, 0x114253d5, RZ ;  /* 0x114253d5041c7825 */ /* 0x001fc800078e00ff */
[----:B------:R-:W-:-:S04]  /*1380*/  IMAD R27, R30, -0x783c846f, R27 ;  /* 0x87c37b911e1b7824 */ /* 0x000fc800078e021b */
[----:B------:R-:W-:Y:S01]  /*1390*/  IMAD.IADD R30, R33, 0x1, R27 ;  /* 0x00000001211e7824 */ /* 0x000fe200078e021b */
[----:B------:R-:W-:Y:S02]  /*13a0*/  SHF.L.W.U32.HI R27, R25, 0x1b, R24 ;  /* 0x0000001b191b7819 */ /* 0x000fe40000010e18 */
[----:B------:R-:W-:Y:S02]  /*13b0*/  SHF.L.W.U32.HI R24, R24, 0x1b, R25 ;  /* 0x0000001b18187819 */ /* 0x000fe40000010e19 */
[----:B------:R-:W-:Y:S02]  /*13c0*/  IADD3 R25, P0, PT, R27, R22, RZ ;  /* 0x000000161b197210 */ /* 0x000fe40007f1e0ff */
[----:B------:R-:W-:-:S03]  /*13d0*/  LOP3.LUT R27, R30, R21, RZ, 0x3c, !PT ;  /* 0x000000151e1b7212 */ /* 0x000fc600078e3cff */
[----:B------:R-:W-:Y:S01]  /*13e0*/  IMAD.X R24, R24, 0x1, R21, P0 ;  /* 0x0000000118187824 */ /* 0x000fe200000e0615 */
[----:B------:R-:W-:Y:S01]  /*13f0*/  SHF.L.W.U32.HI R22, R20, 0x1f, R27 ;  /* 0x0000001f14167819 */ /* 0x000fe20000010e1b */
[----:B------:R-:W-:Y:S01]  /*1400*/  IMAD R21, R6, 0x4cf5ad43, R7 ;  /* 0x4cf5ad4306157824 */ /* 0x000fe200078e0207 */
[----:B------:R-:W-:Y:S01]  /*1410*/  SHF.L.W.U32.HI R20, R27, 0x1f, R20 ;  /* 0x0000001f1b147819 */ /* 0x000fe20000010e14 */
[C---:B------:R-:W-:Y:S02]  /*1420*/  IMAD R27, R5.reuse, 0x114253d5, RZ ;  /* 0x114253d5051b7824 */ /* 0x040fe400078e02ff */
[----:B------:R-:W-:Y:S02]  /*1430*/  IMAD.U32 R5, R5, -0x80000000, RZ ;  /* 0x8000000005057824 */ /* 0x000fe400078e00ff */
[C---:B------:R-:W-:Y:S02]  /*1440*/  IMAD R27, R4.reuse, -0x783c846f, R27 ;  /* 0x87c37b91041b7824 */ /* 0x040fe400078e021b */
[----:B------:R-:W-:-:S02]  /*1450*/  IMAD R5, R4, -0x775ed616, R5 ;  /* 0x88a129ea04057824 */ /* 0x000fc400078e0205 */
[----:B------:R-:W-:Y:S02]  /*1460*/  IMAD.IADD R27, R29, 0x1, R27 ;  /* 0x000000011d1b7824 */ /* 0x000fe400078e021b */
[----:B------:R-:W-:-:S03]  /*1470*/  IMAD.WIDE.U32 R28, R4, -0x80000000, RZ ;  /* 0x80000000041c7825 */ /* 0x000fc600078e00ff */
[----:B------:R-:W-:Y:S01]  /*1480*/  SHF.R.U32.HI R27, RZ, 0x1, R27 ;  /* 0x00000001ff1b7819 */ /* 0x000fe2000001161b */
[----:B------:R-:W-:Y:S01]  /*1490*/  IMAD R31, R24, 0x5, RZ ;  /* 0x00000005181f7824 */ /* 0x000fe200078e02ff */
[----:B------:R-:W-:Y:S01]  /*14a0*/  IADD3 R5, PT, PT, R29, R5, RZ ;  /* 0x000000051d057210 */ /* 0x000fe20007ffe0ff */
[C---:B------:R-:W-:Y:S01]  /*14b0*/  IMAD R29, R6.reuse, 0x4e8b26fe, RZ ;  /* 0x4e8b26fe061d7824 */ /* 0x040fe200078e02ff */
[----:B------:R-:W-:Y:S01]  /*14c0*/  LOP3.LUT R28, R27, R28, RZ, 0xfc, !PT ;  /* 0x0000001c1b1c7212 */ /* 0x000fe200078efcff */
[----:B------:R-:W-:-:S04]  /*14d0*/  IMAD.WIDE.U32 R6, R6, 0x2745937f, RZ ;  /* 0x2745937f06067825 */ /* 0x000fc800078e00ff */
[----:B------:R-:W-:Y:S02]  /*14e0*/  IMAD R5, R5, 0x2745937f, RZ ;  /* 0x2745937f05057824 */ /* 0x000fe400078e02ff */
[----:B------:R-:W-:Y:S02]  /*14f0*/  IMAD.IADD R7, R7, 0x1, R21 ;  /* 0x0000000107077824 */ /* 0x000fe400078e0215 */
[----:B------:R-:W-:Y:S02]  /*1500*/  IMAD R27, R28, 0x4cf5ad43, R5 ;  /* 0x4cf5ad431c1b7824 */ /* 0x000fe400078e0205 */
[----:B------:R-:W-:Y:S01]  /*1510*/  HFMA2 R5, -RZ, RZ, 0, 0 ;  /* 0x00000000ff057431 */ /* 0x000fe200000001ff */
[--C-:B------:R-:W-:Y:S02]  /*1520*/  SHF.R.U32.HI R4, RZ, 0x1f, R7.reuse ;  /* 0x0000001fff047819 */ /* 0x100fe40000011607 */
[----:B------:R-:W-:Y:S02]  /*1530*/  SHF.R.U64 R21, R6, 0x1f, R7 ;  /* 0x0000001f06157819 */ /* 0x000fe40000001207 */
[----:B------:R-:W-:Y:S01]  /*1540*/  LOP3.LUT R29, R4, R29, RZ, 0xfc, !PT ;  /* 0x0000001d041d7212 */ /* 0x000fe200078efcff */
[----:B------:R-:W-:-:S04]  /*1550*/  IMAD.MOV.U32 R4, RZ, RZ, 0x52dce729 ;  /* 0x52dce729ff047424 */ /* 0x000fc800078e00ff */
[----:B------:R-:W-:-:S04]  /*1560*/  IMAD.WIDE.U32 R6, R25, 0x5, R4 ;  /* 0x0000000519067825 */ /* 0x000fc800078e0004 */
[----:B------:R-:W-:Y:S01]  /*1570*/  IMAD.WIDE.U32 R24, R28, 0x2745937f, RZ ;  /* 0x2745937f1c187825 */ /* 0x000fe200078e00ff */
[----:B------:R-:W-:-:S03]  /*1580*/  IADD3 R20, P0, PT, R20, R6, RZ ;  /* 0x0000000614147210 */ /* 0x000fc60007f1e0ff */
[----:B------:R-:W-:Y:S01]  /*1590*/  IMAD.IADD R31, R7, 0x1, R31 ;  /* 0x00000001071f7824 */ /* 0x000fe200078e021f */
[----:B------:R-:W-:Y:S01]  /*15a0*/  LOP3.LUT R6, R24, R6, RZ, 0x3c, !PT ;  /* 0x0000000618067212 */ /* 0x000fe200078e3cff */
[----:B------:R-:W-:Y:S02]  /*15b0*/  IMAD.IADD R24, R25, 0x1, R27 ;  /* 0x0000000119187824 */ /* 0x000fe400078e021b */
[----:B------:R-:W-:Y:S02]  /*15c0*/  IMAD R28, R29, 0x114253d5, RZ ;  /* 0x114253d51d1c7824 */ /* 0x000fe400078e02ff */
[----:B------:R-:W-:Y:S01]  /*15d0*/  IMAD.X R22, R22, 0x1, R31, P0 ;  /* 0x0000000116167824 */ /* 0x000fe200000e061f */
[----:B------:R-:W-:Y:S01]  /*15e0*/  LOP3.LUT R31, R24, R31, RZ, 0x3c, !PT ;  /* 0x0000001f181f7212 */ /* 0x000fe200078e3cff */
[C---:B------:R-:W-:Y:S01]  /*15f0*/  IMAD R7, R21.reuse, -0x783c846f, R28 ;  /* 0x87c37b9115077824 */ /* 0x040fe200078e021c */
[----:B------:R-:W-:Y:S01]  /*1600*/  MOV R24, 0x38495ab5 ;  /* 0x38495ab500187802 */ /* 0x000fe20000000f00 */
[----:B------:R-:W-:Y:S01]  /*1610*/  IMAD.WIDE.U32 R28, R21, 0x114253d5, RZ ;  /* 0x114253d5151c7825 */ /* 0x000fe200078e00ff */
[----:B------:R-:W-:-:S02]  /*1620*/  SHF.L.W.U32.HI R27, R31, 0x1b, R6 ;  /* 0x0000001b1f1b7819 */ /* 0x000fc40000010e06 */
[----:B------:R-:W-:Y:S01]  /*1630*/  SHF.L.W.U32.HI R31, R6, 0x1b, R31 ;  /* 0x0000001b061f7819 */ /* 0x000fe20000010e1f */
[----:B------:R-:W-:Y:S02]  /*1640*/  IMAD.MOV.U32 R25, RZ, RZ, 0x0 ;  /* 0x00000000ff197424 */ /* 0x000fe400078e00ff */
[----:B------:R-:W-:Y:S02]  /*1650*/  IMAD.IADD R7, R29, 0x1, R7 ;  /* 0x000000011d077824 */ /* 0x000fe400078e0207 */
[----:B------:R-:W-:-:S04]  /*1660*/  IMAD.WIDE.U32 R20, R20, 0x5, R24 ;  /* 0x0000000514147825 */ /* 0x000fc800078e0018 */
[----:B------:R-:W-:Y:S01]  /*1670*/  IMAD R29, R22, 0x5, RZ ;  /* 0x00000005161d7824 */ /* 0x000fe200078e02ff */
[----:B------:R-:W-:-:S03]  /*1680*/  LOP3.LUT R28, R28, R20, RZ, 0x3c, !PT ;  /* 0x000000141c1c7212 */ /* 0x000fc600078e3cff */
[----:B------:R-:W-:Y:S01]  /*1690*/  IMAD.IADD R22, R21, 0x1, R29 ;  /* 0x0000000115167824 */ /* 0x000fe200078e021d */
[----:B------:R-:W-:-:S04]  /*16a0*/  IADD3 R21, P0, PT, R27, R20, RZ ;  /* 0x000000141b157210 */ /* 0x000fc80007f1e0ff */
[-C--:B------:R-:W-:Y:S02]  /*16b0*/  LOP3.LUT R27, R7, R22.reuse, RZ, 0x3c, !PT ;  /* 0x00000016071b7212 */ /* 0x080fe400078e3cff */
[----:B------:R-:W-:-:S05]  /*16c0*/  IADD3.X R20, PT, PT, R31, R22, RZ, P0, !PT ;  /* 0x000000161f147210 */ /* 0x000fca00007fe4ff */
[----:B------:R-:W-:Y:S02]  /*16d0*/  IMAD R31, R20, 0x5, RZ ;  /* 0x00000005141f7824 */ /* 0x000fe400078e02ff */
[----:B--2---:R-:W-:-:S04]  /*16e0*/  IMAD R7, R9, 0x114253d5, RZ ;  /* 0x114253d509077824 */ /* 0x004fc800078e02ff */
[C---:B------:R-:W-:Y:S02]  /*16f0*/  IMAD R29, R8.reuse, -0x783c846f, R7 ;  /* 0x87c37b91081d7824 */ /* 0x040fe400078e0207 */
[----:B------:R-:W-:-:S04]  /*1700*/  IMAD.WIDE.U32 R6, R8, 0x114253d5, RZ ;  /* 0x114253d508067825 */ /* 0x000fc800078e00ff */
[----:B------:R-:W-:Y:S02]  /*1710*/  IMAD.IADD R6, R7, 0x1, R29 ;  /* 0x0000000107067824 */ /* 0x000fe400078e021d */
[----:B------:R-:W-:-:S04]  /*1720*/  IMAD.U32 R7, R9, -0x80000000, RZ ;  /* 0x8000000009077824 */ /* 0x000fc800078e00ff */
[C---:B------:R-:W-:Y:S02]  /*1730*/  IMAD R7, R8.reuse, -0x775ed616, R7 ;  /* 0x88a129ea08077824 */ /* 0x040fe400078e0207 */
[----:B------:R-:W-:-:S04]  /*1740*/  IMAD.WIDE.U32 R8, R8, -0x80000000, RZ ;  /* 0x8000000008087825 */ /* 0x000fc800078e00ff */
[----:B------:R-:W-:Y:S01]  /*1750*/  IMAD.IADD R9, R9, 0x1, R7 ;  /* 0x0000000109097824 */ /* 0x000fe200078e0207 */
[----:B------:R-:W-:-:S03]  /*1760*/  SHF.R.U32.HI R7, RZ, 0x1, R6 ;  /* 0x00000001ff077819 */ /* 0x000fc60000011606 */
[----:B------:R-:W-:Y:S01]  /*1770*/  IMAD R9, R9, 0x2745937f, RZ ;  /* 0x2745937f09097824 */ /* 0x000fe200078e02ff */
[----:B------:R-:W-:-:S05]  /*1780*/  LOP3.LUT R6, R7, R8, RZ, 0xfc, !PT ;  /* 0x0000000807067212 */ /* 0x000fca00078efcff */
[C---:B------:R-:W-:Y:S02]  /*1790*/  IMAD R29, R6.reuse, 0x4cf5ad43, R9 ;  /* 0x4cf5ad43061d7824 */ /* 0x040fe400078e0209 */
[----:B------:R-:W-:-:S04]  /*17a0*/  IMAD.WIDE.U32 R6, R6, 0x2745937f, RZ ;  /* 0x2745937f06067825 */ /* 0x000fc800078e00ff */
[----:B------:R-:W-:Y:S01]  /*17b0*/  IMAD.WIDE.U32 R8, R21, 0x5, R4 ;  /* 0x0000000515087825 */ /* 0x000fe200078e0004 */
[----:B------:R-:W-:-:S03]  /*17c0*/  SHF.L.W.U32.HI R21, R27, 0x1f, R28 ;  /* 0x0000001f1b157819 */ /* 0x000fc60000010e1c */
[----:B------:R-:W-:Y:S01]  /*17d0*/  IMAD.IADD R29, R7, 0x1, R29 ;  /* 0x00000001071d7824 */ /* 0x000fe200078e021d */
[----:B------:R-:W-:Y:S01]  /*17e0*/  IADD3 R20, PT, PT, R9, R31, RZ ;  /* 0x0000001f09147210 */ /* 0x000fe20007ffe0ff */
[----:B------:R-:W-:Y:S01]  /*17f0*/  IMAD R7, R11, 0x2745937f, RZ ;  /* 0x2745937f0b077824 */ /* 0x000fe200078e02ff */
[-C--:B------:R-:W-:Y:S02]  /*1800*/  IADD3 R9, P0, PT, R21, R8.reuse, RZ ;  /* 0x0000000815097210 */ /* 0x080fe40007f1e0ff */
[----:B------:R-:W-:Y:S01]  /*1810*/  LOP3.LUT R8, R6, R8, RZ, 0x3c, !PT ;  /* 0x0000000806087212 */ /* 0x000fe200078e3cff */
[C---:B------:R-:W-:Y:S01]  /*1820*/  IMAD R21, R10.reuse, 0x4cf5ad43, R7 ;  /* 0x4cf5ad430a157824 */ /* 0x040fe200078e0207 */
[----:B------:R-:W-:Y:S01]  /*1830*/  LOP3.LUT R29, R29, R20, RZ, 0x3c, !PT ;  /* 0x000000141d1d7212 */ /* 0x000fe200078e3cff */
[C---:B------:R-:W-:Y:S02]  /*1840*/  IMAD R7, R10.reuse, 0x4e8b26fe, RZ ;  /* 0x4e8b26fe0a077824 */ /* 0x040fe400078e02ff */
[----:B------:R-:W-:-:S04]  /*1850*/  IMAD.WIDE.U32 R10, R10, 0x2745937f, RZ ;  /* 0x2745937f0a0a7825 */ /* 0x000fc800078e00ff */
[----:B------:R-:W-:Y:S01]  /*1860*/  IMAD.IADD R11, R11, 0x1, R21 ;  /* 0x000000010b0b7824 */ /* 0x000fe200078e0215 */
[----:B------:R-:W-:-:S04]  /*1870*/  SHF.L.W.U32.HI R21, R28, 0x1f, R27 ;  /* 0x0000001f1c157819 */ /* 0x000fc80000010e1b */
[--C-:B------:R-:W-:Y:S01]  /*1880*/  SHF.R.U64 R6, R10, 0x1f, R11.reuse ;  /* 0x0000001f0a067819 */ /* 0x100fe2000000120b */
[----:B------:R-:W-:Y:S01]  /*1890*/  IMAD.X R21, R21, 0x1, R20, P0 ;  /* 0x0000000115157824 */ /* 0x000fe200000e0614 */
[----:B------:R-:W-:-:S04]  /*18a0*/  SHF.R.U32.HI R10, RZ, 0x1f, R11 ;  /* 0x0000001fff0a7819 */ /* 0x000fc8000001160b */
[----:B------:R-:W-:Y:S01]  /*18b0*/  LOP3.LUT R7, R10, R7, RZ, 0xfc, !PT ;  /* 0x000000070a077212 */ /* 0x000fe200078efcff */
[----:B------:R-:W-:-:S04]  /*18c0*/  IMAD.WIDE.U32 R10, R9, 0x5, R24 ;  /* 0x00000005090a7825 */ /* 0x000fc800078e0018 */
[----:B------:R-:W-:-:S04]  /*18d0*/  IMAD R7, R7, 0x114253d5, RZ ;  /* 0x114253d507077824 */ /* 0x000fc800078e02ff */
[C---:B------:R-:W-:Y:S02]  /*18e0*/  IMAD R27, R6.reuse, -0x783c846f, R7 ;  /* 0x87c37b91061b7824 */ /* 0x040fe400078e0207 */
[----:B------:R-:W-:-:S05]  /*18f0*/  IMAD.WIDE.U32 R6, R6, 0x114253d5, RZ ;  /* 0x114253d506067825 */ /* 0x000fca00078e00ff */
[----:B------:R-:W-:Y:S01]  /*1900*/  IADD3 R9, PT, PT, R7, R27, RZ ;  /* 0x0000001b07097210 */ /* 0x000fe20007ffe0ff */
[----:B------:R-:W-:Y:S01]  /*1910*/  IMAD R27, R21, 0x5, RZ ;  /* 0x00000005151b7824 */ /* 0x000fe200078e02ff */
[----:B------:R-:W-:Y:S02]  /*1920*/  SHF.L.W.U32.HI R7, R29, 0x1b, R8 ;  /* 0x0000001b1d077819 */ /* 0x000fe40000010e08 */
[-C--:B------:R-:W-:Y:S01]  /*1930*/  LOP3.LUT R21, R6, R10.reuse, RZ, 0x3c, !PT ;  /* 0x0000000a06157212 */ /* 0x080fe200078e3cff */
[----:B------:R-:W-:Y:S01]  /*1940*/  IMAD.IADD R20, R11, 0x1, R27 ;  /* 0x000000010b147824 */ /* 0x000fe200078e021b */
[----:B------:R-:W-:Y:S01]  /*1950*/  IADD3 R11, P0, PT, R7, R10, RZ ;  /* 0x0000000a070b7210 */ /* 0x000fe20007f1e0ff */
[----:B----4-:R-:W-:Y:S01]  /*1960*/  IMAD R7, R13, 0x114253d5, RZ ;  /* 0x114253d50d077824 */ /* 0x010fe200078e02ff */
[----:B------:R-:W-:-:S03]  /*1970*/  SHF.L.W.U32.HI R29, R8, 0x1b, R29 ;  /* 0x0000001b081d7819 */ /* 0x000fc60000010e1d */
[C---:B------:R-:W-:Y:S02]  /*1980*/  IMAD R27, R12.reuse, -0x783c846f, R7 ;  /* 0x87c37b910c1b7824 */ /* 0x040fe400078e0207 */
[----:B------:R-:W-:Y:S01]  /*1990*/  IMAD.WIDE.U32 R6, R12, 0x114253d5, RZ ;  /* 0x114253d50c067825 */ /* 0x000fe200078e00ff */
[----:B------:R-:W-:-:S03]  /*19a0*/  LOP3.LUT R6, R9, R20, RZ, 0x3c, !PT ;  /* 0x0000001409067212 */ /* 0x000fc600078e3cff */
[----:B------:R-:W-:Y:S01]  /*19b0*/  IMAD.IADD R9, R7, 0x1, R27 ;  /* 0x0000000107097824 */ /* 0x000fe200078e021b */
[----:B------:R-:W-:Y:S01]  /*19c0*/  SHF.L.U32 R7, R13, 0x1f, RZ ;  /* 0x0000001f0d077819 */ /* 0x000fe200000006ff */
[----:B------:R-:W-:Y:S01]  /*19d0*/  IMAD R27, R15, 0x2745937f, RZ ;  /* 0x2745937f0f1b7824 */ /* 0x000fe200078e02ff */
[----:B------:R-:W-:Y:S01]  /*19e0*/  SHF.L.W.U32.HI R10, R21, 0x1f, R6 ;  /* 0x0000001f150a7819 */ /* 0x000fe20000010e06 */
[----:B------:R-:W-:Y:S01]  /*19f0*/  IMAD.X R8, R29, 0x1, R20, P0 ;  /* 0x000000011d087824 */ /* 0x000fe200000e0614 */
[----:B------:R-:W-:Y:S01]  /*1a00*/  SHF.L.W.U32.HI R21, R6, 0x1f, R21 ;  /* 0x0000001f06157819 */ /* 0x000fe20000010e15 */
[C---:B------:R-:W-:Y:S01]  /*1a10*/  IMAD R15, R12.reuse, -0x775ed616, R7 ;  /* 0x88a129ea0c0f7824 */ /* 0x040fe200078e0207 */
[----:B------:R-:W-:Y:S01]  /*1a20*/  SHF.R.U32.HI R9, RZ, 0x1, R9 ;  /* 0x00000001ff097819 */ /* 0x000fe20000011609 */
[----:B------:R-:W-:-:S04]  /*1a30*/  IMAD.WIDE.U32 R12, R12, -0x80000000, RZ ;  /* 0x800000000c0c7825 */ /* 0x000fc800078e00ff */
[C---:B------:R-:W-:Y:S01]  /*1a40*/  IMAD R27, R14.reuse, 0x4cf5ad43, R27 ;  /* 0x4cf5ad430e1b7824 */ /* 0x040fe200078e021b */
[----:B------:R-:W-:Y:S01]  /*1a50*/  LOP3.LUT R9, R9, R12, RZ, 0xfc, !PT ;  /* 0x0000000c09097212 */ /* 0x000fe200078efcff */
[----:B------:R-:W-:-:S04]  /*1a60*/  IMAD.WIDE.U32 R6, R14, 0x2745937f, RZ ;  /* 0x2745937f0e067825 */ /* 0x000fc800078e00ff */
[----:B------:R-:W-:Y:S02]  /*1a70*/  IMAD.IADD R20, R13, 0x1, R15 ;  /* 0x000000010d147824 */ /* 0x000fe400078e020f */
[----:B------:R-:W-:Y:S02]  /*1a80*/  IMAD.IADD R15, R7, 0x1, R27 ;  /* 0x00000001070f7824 */ /* 0x000fe400078e021b */
[----:B------:R-:W-:Y:S02]  /*1a90*/  IMAD R20, R20, 0x2745937f, RZ ;  /* 0x2745937f14147824 */ /* 0x000fe400078e02ff */
[----:B------:R-:W-:Y:S01]  /*1aa0*/  IMAD R14, R14, 0x4e8b26fe, RZ ;  /* 0x4e8b26fe0e0e7824 */ /* 0x000fe200078e02ff */
[----:B------:R-:W-:Y:S01]  /*1ab0*/  SHF.R.U64 R13, R6, 0x1f, R15 ;  /* 0x0000001f060d7819 */ /* 0x000fe2000000120f */
[----:B------:R-:W-:Y:S01]  /*1ac0*/  IMAD.WIDE.U32 R6, R11, 0x5, R4 ;  /* 0x000000050b067825 */ /* 0x000fe200078e0004 */
[----:B------:R-:W-:-:S03]  /*1ad0*/  SHF.R.U32.HI R15, RZ, 0x1f, R15 ;  /* 0x0000001fff0f7819 */ /* 0x000fc6000001160f */
[----:B------:R-:W-:Y:S01]  /*1ae0*/  IMAD R11, R8, 0x5, RZ ;  /* 0x00000005080b7824 */ /* 0x000fe200078e02ff */
[----:B------:R-:W-:Y:S01]  /*1af0*/  LOP3.LUT R14, R15, R14, RZ, 0xfc, !PT ;  /* 0x0000000e0f0e7212 */ /* 0x000fe200078efcff */
[C---:B------:R-:W-:Y:S02]  /*1b00*/  IMAD R27, R9.reuse, 0x4cf5ad43, R20 ;  /* 0x4cf5ad43091b7824 */ /* 0x040fe400078e0214 */
[----:B------:R-:W-:-:S04]  /*1b10*/  IMAD.WIDE.U32 R8, R9, 0x2745937f, RZ ;  /* 0x2745937f09087825 */ /* 0x000fc800078e00ff */
[----:B------:R-:W-:Y:S01]  /*1b20*/  IMAD.IADD R12, R7, 0x1, R11 ;  /* 0x00000001070c7824 */ /* 0x000fe200078e020b */
[-C--:B------:R-:W-:Y:S01]  /*1b30*/  IADD3 R7, P0, PT, R21, R6.reuse, RZ ;  /* 0x0000000615077210 */ /* 0x080fe20007f1e0ff */
[----:B------:R-:W-:Y:S01]  /*1b40*/  IMAD R14, R14, 0x114253d5, RZ ;  /* 0x114253d50e0e7824 */ /* 0x000fe200078e02ff */
[----:B------:R-:W-:Y:S02]  /*1b50*/  IADD3 R11, PT, PT, R9, R27, RZ ;  /* 0x0000001b090b7210 */ /* 0x000fe40007ffe0ff */
[----:B------:R-:W-:Y:S01]  /*1b60*/  LOP3.LUT R8, R8, R6, RZ, 0x3c, !PT ;  /* 0x0000000608087212 */ /* 0x000fe200078e3cff */
[----:B------:R-:W-:Y:S01]  /*1b70*/  IMAD.X R10, R10, 0x1, R12, P0 ;  /* 0x000000010a0a7824 */ /* 0x000fe200000e060c */
[----:B------:R-:W-:Y:S01]  /*1b80*/  LOP3.LUT R11, R11, R12, RZ, 0x3c, !PT ;  /* 0x0000000c0b0b7212 */ /* 0x000fe200078e3cff */
[----:B------:R-:W-:-:S04]  /*1b90*/  IMAD.WIDE.U32 R6, R7, 0x5, R24 ;  /* 0x0000000507067825 */ /* 0x000fc800078e0018 */
[----:B------:R-:W-:Y:S01]  /*1ba0*/  IMAD R15, R10, 0x5, RZ ;  /* 0x000000050a0f7824 */ /* 0x000fe200078e02ff */
[----:B------:R-:W-:Y:S01]  /*1bb0*/  SHF.L.W.U32.HI R10, R8, 0x1b, R11 ;  /* 0x0000001b080a7819 */ /* 0x000fe20000010e0b */
[----:B------:R-:W-:Y:S01]  /*1bc0*/  IMAD R21, R13, -0x783c846f, R14 ;  /* 0x87c37b910d157824 */ /* 0x000fe200078e020e */
[----:B------:R-:W-:Y:S01]  /*1bd0*/  SHF.L.W.U32.HI R11, R11, 0x1b, R8 ;  /* 0x0000001b0b0b7819 */ /* 0x000fe20000010e08 */
[----:B------:R-:W-:-:S03]  /*1be0*/  IMAD.WIDE.U32 R8, R13, 0x114253d5, RZ ;  /* 0x114253d50d087825 */ /* 0x000fc600078e00ff */
[-C--:B------:R-:W-:Y:S01]  /*1bf0*/  IADD3 R11, P0, PT, R11, R6.reuse, RZ ;  /* 0x000000060b0b7210 */ /* 0x080fe20007f1e0ff */
[----:B------:R-:W-:Y:S01]  /*1c00*/  IMAD.IADD R12, R7, 0x1, R15 ;  /* 0x00000001070c7824 */ /* 0x000fe200078e020f */
[----:B------:R-:W-:Y:S01]  /*1c10*/  LOP3.LUT R7, R8, R6, RZ, 0x3c, !PT ;  /* 0x0000000608077212 */ /* 0x000fe200078e3cff */
[----:B------:R-:W-:Y:S02]  /*1c20*/  IMAD.IADD R9, R9, 0x1, R21 ;  /* 0x0000000109097824 */ /* 0x000fe400078e0215 */
[----:B------:R-:W-:Y:S01]  /*1c30*/  IMAD.WIDE.U32 R4, R11, 0x5, R4 ;  /* 0x000000050b047825 */ /* 0x000fe200078e0004 */
[-C--:B------:R-:W-:Y:S02]  /*1c40*/  IADD3.X R10, PT, PT, R10, R12.reuse, RZ, P0, !PT ;  /* 0x0000000c0a0a7210 */ /* 0x080fe400007fe4ff */
[----:B------:R-:W-:-:S03]  /*1c50*/  LOP3.LUT R6, R9, R12, RZ, 0x3c, !PT ;  /* 0x0000000c09067212 */ /* 0x000fc600078e3cff */
[----:B------:R-:W-:Y:S01]  /*1c60*/  IMAD R11, R10, 0x5, RZ ;  /* 0x000000050a0b7824 */ /* 0x000fe200078e02ff */
[----:B------:R-:W-:Y:S02]  /*1c70*/  SHF.L.W.U32.HI R9, R6, 0x1f, R7 ;  /* 0x0000001f06097819 */ /* 0x000fe40000010e07 */
[----:B------:R-:W-:Y:S01]  /*1c80*/  SHF.L.W.U32.HI R7, R7, 0x1f, R6 ;  /* 0x0000001f07077819 */ /* 0x000fe20000010e06 */
[----:B------:R-:W-:Y:S01]  /*1c90*/  IMAD.IADD R20, R5, 0x1, R11 ;  /* 0x0000000105147824 */ /* 0x000fe200078e020b */
[----:B------:R-:W-:-:S05]  /*1ca0*/  IADD3 R9, P0, PT, R9, R4, RZ ;  /* 0x0000000409097210 */ /* 0x000fca0007f1e0ff */
[----:B------:R-:W-:Y:S01]  /*1cb0*/  IMAD.X R5, R7, 0x1, R20, P0 ;  /* 0x0000000107057824 */ /* 0x000fe200000e0614 */
[----:B------:R-:W-:Y:S01]  /*1cc0*/  ISETP.NE.AND P0, PT, R26, R23, PT ;  /* 0x000000171a00720c */ /* 0x000fe20003f05270 */
[----:B------:R-:W-:Y:S01]  /*1cd0*/  IMAD.WIDE.U32 R6, R9, 0x5, R24 ;  /* 0x0000000509067825 */ /* 0x000fe200078e0018 */
[----:B------:R-:W-:-:S03]  /*1ce0*/  MOV R24, R4 ;  /* 0x0000000400187202 */ /* 0x000fc60000000f00 */
[----:B------:R-:W-:Y:S02]  /*1cf0*/  IMAD R5, R5, 0x5, RZ ;  /* 0x0000000505057824 */ /* 0x000fe400078e02ff */
[----:B------:R-:W-:Y:S02]  /*1d00*/  IMAD.MOV.U32 R22, RZ, RZ, R6 ;  /* 0x000000ffff167224 */ /* 0x000fe400078e0006 */
[----:B------:R-:W-:-:S04]  /*1d10*/  IMAD.IADD R21, R7, 0x1, R5 ;  /* 0x0000000107157824 */ /* 0x000fc800078e0205 */
[----:B------:R-:W-:Y:S05]  /*1d20*/  @P0 BRA `(.L_x_23) ;  /* 0xfffffff400040947 */ /* 0x000fea000383ffff */
.L_x_22:
[----:B------:R-:W-:-:S04]  /*1d30*/  SHF.R.U32.HI R4, RZ, 0x4, R18 ;  /* 0x00000004ff047819 */ /* 0x000fc80000011612 */
[----:B------:R-:W-:-:S13]  /*1d40*/  LOP3.LUT P0, R4, R4, 0x3, RZ, 0xc0, !PT ;  /* 0x0000000304047812 */ /* 0x000fda000780c0ff */
[----:B------:R-:W-:Y:S05]  /*1d50*/  @!P0 BRA `(.L_x_21) ;  /* 0x0000000800648947 */ /* 0x000fea0003800000 */
[----:B------:R-:W-:Y:S02]  /*1d60*/  ISETP.NE.AND P0, PT, R4, 0x1, PT ;  /* 0x000000010400780c */ /* 0x000fe40003f05270 */
[----:B------:R-:W-:-:S11]  /*1d70*/  LOP3.LUT P1, RZ, R18, 0x10, RZ, 0xc0, !PT ;  /* 0x0000001012ff7812 */ /* 0x000fd6000782c0ff */
[----:B------:R-:W-:Y:S05]  /*1d80*/  @!P0 BRA `(.L_x_24) ;  /* 0x0000000400888947 */ /* 0x000fea0003800000 */
[----:B------:R-:W-:-:S05]  /*1d90*/  IMAD.SHL.U32 R14, R23, 0x2, RZ ;  /* 0x00000002170e7824 */ /* 0x000fca00078e00ff */
[----:B------:R-:W-:-:S05]  /*1da0*/  LEA R15, R14, R3, 0x3 ;  /* 0x000000030e0f7211 */ /* 0x000fca00078e18ff */
[----:B------:R-:W2:Y:S04]  /*1db0*/  LDL.128 R4, [R15] ;  /* 0x000000000f047983 */ /* 0x000ea80000100c00 */
[----:B------:R-:W3:Y:S01]  /*1dc0*/  LDL.128 R8, [R15+0x10] ;  /* 0x000010000f087983 */ /* 0x000ee20000100c00 */
[----:B------:R-:W-:Y:S01]  /*1dd0*/  IADD3 R23, PT, PT, R14, 0x2, -R23 ;  /* 0x000000020e177810 */ /* 0x000fe20007ffe817 */
[----:B--2---:R-:W-:Y:S02]  /*1de0*/  IMAD R25, R5, 0x114253d5, RZ ;  /* 0x114253d505197824 */ /* 0x004fe400078e02ff */
[----:B------:R-:W-:-:S04]  /*1df0*/  IMAD.WIDE.U32 R12, R4, 0x114253d5, RZ ;  /* 0x114253d5040c7825 */ /* 0x000fc800078e00ff */
[C---:B------:R-:W-:Y:S02]  /*1e00*/  IMAD R25, R4.reuse, -0x783c846f, R25 ;  /* 0x87c37b9104197824 */ /* 0x040fe400078e0219 */
[----:B------:R-:W-:Y:S02]  /*1e10*/  IMAD.U32 R27, R5, -0x80000000, RZ ;  /* 0x80000000051b7824 */ /* 0x000fe400078e00ff */
[----:B------:R-:W-:Y:S02]  /*1e20*/  IMAD.IADD R5, R13, 0x1, R25 ;  /* 0x000000010d057824 */ /* 0x000fe400078e0219 */
[----:B------:R-:W-:Y:S02]  /*1e30*/  IMAD R7, R7, 0x2745937f, RZ ;  /* 0x2745937f07077824 */ /* 0x000fe400078e02ff */
[----:B------:R-:W-:Y:S02]  /*1e40*/  IMAD R27, R4, -0x775ed616, R27 ;  /* 0x88a129ea041b7824 */ /* 0x000fe400078e021b */
[----:B------:R-:W-:Y:S01]  /*1e50*/  IMAD R25, R6, 0x4cf5ad43, R7 ;  /* 0x4cf5ad4306197824 */ /* 0x000fe200078e0207 */
[----:B------:R-:W-:Y:S01]  /*1e60*/  SHF.R.U32.HI R7, RZ, 0x1, R5 ;  /* 0x00000001ff077819 */ /* 0x000fe20000011605 */
[----:B------:R-:W-:-:S04]  /*1e70*/  IMAD.WIDE.U32 R12, R4, -0x80000000, RZ ;  /* 0x80000000040c7825 */ /* 0x000fc800078e00ff */
[----:B------:R-:W-:Y:S01]  /*1e80*/  IMAD.WIDE.U32 R4, R6, 0x2745937f, RZ ;  /* 0x2745937f06047825 */ /* 0x000fe200078e00ff */
[----:B------:R-:W-:-:S03]  /*1e90*/  LOP3.LUT R7, R7, R12, RZ, 0xfc, !PT ;  /* 0x0000000c07077212 */ /* 0x000fc600078efcff */
[----:B------:R-:W-:Y:S01]  /*1ea0*/  IMAD.IADD R13, R13, 0x1, R27 ;  /* 0x000000010d0d7824 */ /* 0x000fe200078e021b */
[----:B------:R-:W-:Y:S01]  /*1eb0*/  IADD3 R5, PT, PT, R5, R25, RZ ;  /* 0x0000001905057210 */ /* 0x000fe20007ffe0ff */
[----:B---3--:R-:W-:Y:S02]  /*1ec0*/  IMAD R11, R11, 0x2745937f, RZ ;  /* 0x2745937f0b0b7824 */ /* 0x008fe400078e02ff */
[----:B------:R-:W-:Y:S01]  /*1ed0*/  IMAD R26, R13, 0x2745937f, RZ ;  /* 0x2745937f0d1a7824 */ /* 0x000fe200078e02ff */
[----:B------:R-:W-:Y:S01]  /*1ee0*/  SHF.R.U32.HI R12, RZ, 0x1f, R5 ;  /* 0x0000001fff0c7819 */ /* 0x000fe20000011605 */
[----:B------:R-:W-:Y:S02]  /*1ef0*/  IMAD R13, R6, 0x4e8b26fe, RZ ;  /* 0x4e8b26fe060d7824 */ /* 0x000fe400078e02ff */
[C---:B------:R-:W-:Y:S02]  /*1f00*/  IMAD R15, R7.reuse, 0x4cf5ad43, R26 ;  /* 0x4cf5ad43070f7824 */ /* 0x040fe400078e021a */
[----:B------:R-:W-:Y:S01]  /*1f10*/  IMAD.WIDE.U32 R6, R7, 0x2745937f, RZ ;  /* 0x2745937f07067825 */ /* 0x000fe200078e00ff */
[----:B------:R-:W-:-:S02]  /*1f20*/  LOP3.LUT R12, R12, R13, RZ, 0xfc, !PT ;  /* 0x0000000d0c0c7212 */ /* 0x000fc400078efcff */
[----:B------:R-:W-:Y:S01]  /*1f30*/  SHF.R.U64 R13, R4, 0x1f, R5 ;  /* 0x0000001f040d7819 */ /* 0x000fe20000001205 */
[----:B------:R-:W-:Y:S01]  /*1f40*/  IMAD.IADD R7, R7, 0x1, R15 ;  /* 0x0000000107077824 */ /* 0x000fe200078e020f */
[----:B------:R-:W-:Y:S01]  /*1f50*/  LOP3.LUT R6, R6, R24, RZ, 0x3c, !PT ;  /* 0x0000001806067212 */ /* 0x000fe200078e3cff */
[----:B------:R-:W-:Y:S02]  /*1f60*/  IMAD R12, R12, 0x114253d5, RZ ;  /* 0x114253d50c0c7824 */ /* 0x000fe400078e02ff */
[----:B------:R-:W-:Y:S01]  /*1f70*/  IMAD.WIDE.U32 R4, R13, 0x114253d5, RZ ;  /* 0x114253d50d047825 */ /* 0x000fe200078e00ff */
[----:B------:R-:W-:-:S03]  /*1f80*/  LOP3.LUT R7, R7, R20, RZ, 0x3c, !PT ;  /* 0x0000001407077212 */ /* 0x000fc600078e3cff */
[----:B------:R-:W-:Y:S01]  /*1f90*/  IMAD R25, R13, -0x783c846f, R12 ;  /* 0x87c37b910d197824 */ /* 0x000fe200078e020c */
[----:B------:R-:W-:Y:S02]  /*1fa0*/  SHF.L.W.U32.HI R15, R7, 0x1b, R6 ;  /* 0x0000001b070f7819 */ /* 0x000fe40000010e06 */
[----:B------:R-:W-:Y:S01]  /*1fb0*/  SHF.L.W.U32.HI R6, R6, 0x1b, R7 ;  /* 0x0000001b06067819 */ /* 0x000fe20000010e07 */
[----:B------:R-:W-:Y:S01]  /*1fc0*/  IMAD.IADD R20, R5, 0x1, R25 ;  /* 0x0000000105147824 */ /* 0x000fe200078e0219 */
[-C--:B------:R-:W-:Y:S01]  /*1fd0*/  LOP3.LUT R13, R4, R22.reuse, RZ, 0x3c, !PT ;  /* 0x00000016040d7212 */ /* 0x080fe200078e3cff */
[----:B------:R-:W-:Y:S01]  /*1fe0*/  IMAD R7, R9, 0x114253d5, RZ ;  /* 0x114253d509077824 */ /* 0x000fe200078e02ff */
[----:B------:R-:W-:Y:S01]  /*1ff0*/  IADD3 R15, P0, PT, R15, R22, RZ ;  /* 0x000000160f0f7210 */ /* 0x000fe20007f1e0ff */
[----:B------:R-:W-:Y:S01]  /*2000*/  IMAD.U32 R9, R9, -0x80000000, RZ ;  /* 0x8000000009097824 */ /* 0x000fe200078e00ff */
[----:B------:R-:W-:Y:S01]  /*2010*/  LOP3.LUT R20, R20, R21, RZ, 0x3c, !PT ;  /* 0x0000001514147212 */ /* 0x000fe200078e3cff */
[----:B------:R-:W-:-:S03]  /*2020*/  IMAD.WIDE.U32 R4, R8, 0x114253d5, RZ ;  /* 0x114253d508047825 */ /* 0x000fc600078e00ff */
[----:B------:R-:W-:Y:S01]  /*2030*/  SHF.L.W.U32.HI R12, R13, 0x1f, R20 ;  /* 0x0000001f0d0c7819 */ /* 0x000fe20000010e14 */
[----:B------:R-:W-:Y:S01]  /*2040*/  IMAD R4, R8, -0x783c846f, R7 ;  /* 0x87c37b9108047824 */ /* 0x000fe200078e0207 */
[----:B------:R-:W-:Y:S01]  /*2050*/  SHF.L.W.U32.HI R13, R20, 0x1f, R13 ;  /* 0x0000001f140d7819 */ /* 0x000fe20000010e0d */
[C---:B------:R-:W-:Y:S02]  /*2060*/  IMAD R7, R8.reuse, -0x775ed616, R9 ;  /* 0x88a129ea08077824 */ /* 0x040fe400078e0209 */
[----:B------:R-:W-:Y:S01]  /*2070*/  IMAD.WIDE.U32 R8, R8, -0x80000000, RZ ;  /* 0x8000000008087825 */ /* 0x000fe200078e00ff */
[----:B------:R-:W-:-:S03]  /*2080*/  IADD3 R20, PT, PT, R5, R4, RZ ;  /* 0x0000000405147210 */ /* 0x000fc60007ffe0ff */
[C---:B------:R-:W-:Y:S02]  /*2090*/  IMAD R25, R10.reuse, 0x4cf5ad43, R11 ;  /* 0x4cf5ad430a197824 */ /* 0x040fe400078e020b */
[----:B------:R-:W-:Y:S02]  /*20a0*/  IMAD.IADD R11, R9, 0x1, R7 ;  /* 0x00000001090b7824 */ /* 0x000fe400078e0207 */
[----:B------:R-:W-:Y:S01]  /*20b0*/  HFMA2 R7, -RZ, RZ, 0, 0 ;  /* 0x00000000ff077431 */ /* 0x000fe200000001ff */
[----:B------:R-:W-:Y:S01]  /*20c0*/  SHF.R.U32.HI R9, RZ, 0x1, R20 ;  /* 0x00000001ff097819 */ /* 0x000fe20000011614 */
[----:B------:R-:W-:-:S04]  /*20d0*/  IMAD.WIDE.U32 R4, R10, 0x2745937f, RZ ;  /* 0x2745937f0a047825 */ /* 0x000fc800078e00ff */
[----:B------:R-:W-:Y:S02]  /*20e0*/  IMAD.X R21, R6, 0x1, R21, P0 ;  /* 0x0000000106157824 */ /* 0x000fe400000e0615 */
[----:B------:R-:W-:Y:S01]  /*20f0*/  IMAD R20, R10, 0x4e8b26fe, RZ ;  /* 0x4e8b26fe0a147824 */ /* 0x000fe200078e02ff */
[----:B------:R-:W-:Y:S01]  /*2100*/  LOP3.LUT R10, R9, R8, RZ, 0xfc, !PT ;  /* 0x00000008090a7212 */ /* 0x000fe200078efcff */
[----:B------:R-:W-:Y:S02]  /*2110*/  IMAD.MOV.U32 R6, RZ, RZ, 0x52dce729 ;  /* 0x52dce729ff067424 */ /* 0x000fe400078e00ff */
[----:B------:R-:W-:Y:S02]  /*2120*/  IMAD R11, R11, 0x2745937f, RZ ;  /* 0x2745937f0b0b7824 */ /* 0x000fe400078e02ff */
[----:B------:R-:W-:Y:S02]  /*2130*/  IMAD.IADD R5, R5, 0x1, R25 ;  /* 0x0000000105057824 */ /* 0x000fe400078e0219 */
[----:B------:R-:W-:-:S03]  /*2140*/  IMAD.WIDE.U32 R8, R15, 0x5, R6 ;  /* 0x000000050f087825 */ /* 0x000fc600078e0006 */
[----:B------:R-:W-:Y:S01]  /*2150*/  SHF.R.U32.HI R25, RZ, 0x1f, R5 ;  /* 0x0000001fff197819 */ /* 0x000fe20000011605 */
[C---:B------:R-:W-:Y:S01]  /*2160*/  IMAD R27, R10.reuse, 0x4cf5ad43, R11 ;  /* 0x4cf5ad430a1b7824 */ /* 0x040fe200078e020b */
[----:B------:R-:W-:Y:S01]  /*2170*/  IADD3 R13, P0, PT, R13, R8, RZ ;  /* 0x000000080d0d7210 */ /* 0x000fe20007f1e0ff */
[----:B------:R-:W-:Y:S01]  /*2180*/  IMAD R21, R21, 0x5, RZ ;  /* 0x0000000515157824 */ /* 0x000fe200078e02ff */
[----:B------:R-:W-:Y:S01]  /*2190*/  LOP3.LUT R20, R25, R20, RZ, 0xfc, !PT ;  /* 0x0000001419147212 */ /* 0x000fe200078efcff */
[----:B------:R-:W-:Y:S01]  /*21a0*/  IMAD.WIDE.U32 R10, R10, 0x2745937f, RZ ;  /* 0x2745937f0a0a7825 */ /* 0x000fe200078e00ff */
[----:B------:R-:W-:Y:S02]  /*21b0*/  SHF.R.U64 R15, R4, 0x1f, R5 ;  /* 0x0000001f040f7819 */ /* 0x000fe40000001205 */
[----:B------:R-:W-:Y:S01]  /*21c0*/  MOV R4, 0x38495ab5 ;  /* 0x38495ab500047802 */ /* 0x000fe20000000f00 */
[----:B------:R-:W-:Y:S01]  /*21d0*/  IMAD.IADD R9, R9, 0x1, R21 ;  /* 0x0000000109097824 */ /* 0x000fe200078e0215 */
[----:B------:R-:W-:Y:S01]  /*21e0*/  LOP3.LUT R10, R10, R8, RZ, 0x3c, !PT ;  /* 0x000000080a0a7212 */ /* 0x000fe200078e3cff */
[----:B------:R-:W-:-:S02]  /*21f0*/  IMAD.IADD R11, R11, 0x1, R27 ;  /* 0x000000010b0b7824 */ /* 0x000fc400078e021b */
[----:B------:R-:W-:Y:S02]  /*2200*/  IMAD.MOV.U32 R5, RZ, RZ, 0x0 ;  /* 0x00000000ff057424 */ /* 0x000fe400078e00ff */
[----:B------:R-:W-:Y:S01]  /*2210*/  IMAD.X R12, R12, 0x1, R9, P0 ;  /* 0x000000010c0c7824 */ /* 0x000fe200000e0609 */
[----:B------:R-:W-:Y:S01]  /*2220*/  LOP3.LUT R11, R11, R9, RZ, 0x3c, !PT ;  /* 0x000000090b0b7212 */ /* 0x000fe200078e3cff */
[----:B------:R-:W-:Y:S02]  /*2230*/  IMAD R20, R20, 0x114253d5, RZ ;  /* 0x114253d514147824 */ /* 0x000fe400078e02ff */
[----:B------:R-:W-:Y:S01]  /*2240*/  IMAD.WIDE.U32 R8, R13, 0x5, R4 ;  /* 0x000000050d087825 */ /* 0x000fe200078e0004 */
[----:B------:R-:W-:-:S03]  /*2250*/  SHF.L.W.U32.HI R13, R11, 0x1b, R10 ;  /* 0x0000001b0b0d7819 */ /* 0x000fc60000010e0a */
[----:B------:R-:W-:Y:S01]  /*2260*/  IMAD R21, R12, 0x5, RZ ;  /* 0x000000050c157824 */ /* 0x000fe200078e02ff */
[----:B------:R-:W-:Y:S01]  /*2270*/  SHF.L.W.U32.HI R12, R10, 0x1b, R11 ;  /* 0x0000001b0a0c7819 */ /* 0x000fe20000010e0b */
[----:B------:R-:W-:Y:S01]  /*2280*/  IMAD R25, R15, -0x783c846f, R20 ;  /* 0x87c37b910f197824 */ /* 0x000fe200078e0214 */
[----:B------:R-:W-:Y:S01]  /*2290*/  IADD3 R13, P0, PT, R13, R8, RZ ;  /* 0x000000080d0d7210 */ /* 0x000fe20007f1e0ff */
[----:B------:R-:W-:-:S04]  /*22a0*/  IMAD.WIDE.U32 R10, R15, 0x114253d5, RZ ;  /* 0x114253d50f0a7825 */ /* 0x000fc800078e00ff */
[----:B------:R-:W-:Y:S01]  /*22b0*/  IMAD.IADD R9, R9, 0x1, R21 ;  /* 0x0000000109097824 */ /* 0x000fe200078e0215 */
[----:B------:R-:W-:Y:S01]  /*22c0*/  IADD3 R11, PT, PT, R11, R25, RZ ;  /* 0x000000190b0b7210 */ /* 0x000fe20007ffe0ff */
[----:B------:R-:W-:Y:S01]  /*22d0*/  IMAD.WIDE.U32 R24, R13, 0x5, R6 ;  /* 0x000000050d187825 */ /* 0x000fe200078e0006 */
[----:B------:R-:W-:Y:S02]  /*22e0*/  LOP3.LUT R8, R10, R8, RZ, 0x3c, !PT ;  /* 0x000000080a087212 */ /* 0x000fe400078e3cff */
[----:B------:R-:W-:Y:S01]  /*22f0*/  LOP3.LUT R11, R11, R9, RZ, 0x3c, !PT ;  /* 0x000000090b0b7212 */ /* 0x000fe200078e3cff */
[----:B------:R-:W-:-:S03]  /*2300*/  IMAD.X R12, R12, 0x1, R9, P0 ;  /* 0x000000010c0c7824 */ /* 0x000fc600000e0609 */
[----:B------:R-:W-:Y:S01]  /*2310*/  SHF.L.W.U32.HI R9, R11, 0x1f, R8 ;  /* 0x0000001f0b097819 */ /* 0x000fe20000010e08 */
[----:B------:R-:W-:Y:S01]  /*2320*/  IMAD R13, R12, 0x5, RZ ;  /* 0x000000050c0d7824 */ /* 0x000fe200078e02ff */
[----:B------:R-:W-:Y:S02]  /*2330*/  SHF.L.W.U32.HI R7, R8, 0x1f, R11 ;  /* 0x0000001f08077819 */ /* 0x000fe40000010e0b */
[----:B------:R-:W-:Y:S01]  /*2340*/  IADD3 R9, P0, PT, R9, R24, RZ ;  /* 0x0000001809097210 */ /* 0x000fe20007f1e0ff */
[----:B------:R-:W-:-:S04]  /*2350*/  IMAD.IADD R20, R25, 0x1, R13 ;  /* 0x0000000119147824 */ /* 0x000fc800078e020d */
[----:B------:R-:W-:Y:S02]  /*2360*/  IMAD.X R7, R7, 0x1, R20, P0 ;  /* 0x0000000107077824 */ /* 0x000fe400000e0614 */
[----:B------:R-:W-:-:S04]  /*2370*/  IMAD.WIDE.U32 R4, R9, 0x5, R4 ;  /* 0x0000000509047825 */ /* 0x000fc800078e0004 */
[----:B------:R-:W-:Y:S01]  /*2380*/  IMAD R7, R7, 0x5, RZ ;  /* 0x0000000507077824 */ /* 0x000fe200078e02ff */
[----:B------:R-:W-:-:S03]  /*2390*/  MOV R22, R4 ;  /* 0x0000000400167202 */ /* 0x000fc60000000f00 */
[----:B------:R-:W-:-:S07]  /*23a0*/  IMAD.IADD R21, R5, 0x1, R7 ;  /* 0x0000000105157824 */ /* 0x000fce00078e0207 */
.L_x_24:
[----:B------:R-:W-:Y:S05]  /*23b0*/  @!P1 BRA `(.L_x_21) ;  /* 0x0000000000cc9947 */ /* 0x000fea0003800000 */
[----:B------:R-:W-:-:S04]  /*23c0*/  IMAD.SHL.U32 R4, R23, 0x2, RZ ;  /* 0x0000000217047824 */ /* 0x000fc800078e00ff */
[----:B------:R-:W-:-:S06]  /*23d0*/  IMAD R6, R4, 0x8, R3 ;  /* 0x0000000804067824 */ /* 0x000fcc00078e0203 */
[----:B------:R-:W2:Y:S01]  /*23e0*/  LDL.128 R4, [R6] ;  /* 0x0000000006047983 */ /* 0x000ea20000100c00 */
[----:B------:R-:W-:Y:S02]  /*23f0*/  IMAD.MOV.U32 R25, RZ, RZ, 0x0 ;  /* 0x00000000ff197424 */ /* 0x000fe400078e00ff */
[----:B------:R-:W-:Y:S02]  /*2400*/  IMAD.MOV.U32 R23, RZ, RZ, 0x0 ;  /* 0x00000000ff177424 */ /* 0x000fe400078e00ff */
[C---:B--2---:R-:W-:Y:S01]  /*2410*/  IMAD R11, R5.reuse, 0x114253d5, RZ ;  /* 0x114253d5050b7824 */ /* 0x044fe200078e02ff */
[----:B------:R-:W-:Y:S01]  /*2420*/  SHF.L.U32 R5, R5, 0x1f, RZ ;  /* 0x0000001f05057819 */ /* 0x000fe200000006ff */
[----:B------:R-:W-:-:S04]  /*2430*/  IMAD.WIDE.U32 R8, R4, 0x114253d5, RZ ;  /* 0x114253d504087825 */ /* 0x000fc800078e00ff */
[C---:B------:R-:W-:Y:S02]  /*2440*/  IMAD R11, R4.reuse, -0x783c846f, R11 ;  /* 0x87c37b91040b7824 */ /* 0x040fe400078e020b */
[----:B------:R-:W-:Y:S02]  /*2450*/  IMAD R15, R7, 0x2745937f, RZ ;  /* 0x2745937f070f7824 */ /* 0x000fe400078e02ff */
[----:B------:R-:W-:Y:S02]  /*2460*/  IMAD.IADD R7, R9, 0x1, R11 ;  /* 0x0000000109077824 */ /* 0x000fe400078e020b */
[C---:B------:R-:W-:Y:S02]  /*2470*/  IMAD R13, R4.reuse, -0x775ed616, R5 ;  /* 0x88a129ea040d7824 */ /* 0x040fe400078e0205 */
[----:B------:R-:W-:Y:S01]  /*2480*/  IMAD.WIDE.U32 R8, R4, -0x80000000, RZ ;  /* 0x8000000004087825 */ /* 0x000fe200078e00ff */
[----:B------:R-:W-:-:S03]  /*2490*/  SHF.R.U32.HI R7, RZ, 0x1, R7 ;  /* 0x00000001ff077819 */ /* 0x000fc60000011607 */
[----:B------:R-:W-:-:S04]  /*24a0*/  IMAD.WIDE.U32 R4, R6, 0x2745937f, RZ ;  /* 0x2745937f06047825 */ /* 0x000fc800078e00ff */
[C---:B------:R-:W-:Y:S02]  /*24b0*/  IMAD R15, R6.reuse, 0x4cf5ad43, R15 ;  /* 0x4cf5ad43060f7824 */ /* 0x040fe400078e020f */
[----:B------:R-:W-:Y:S02]  /*24c0*/  IMAD.IADD R10, R9, 0x1, R13 ;  /* 0x00000001090a7824 */ /* 0x000fe400078e020d */
[----:B------:R-:W-:Y:S01]  /*24d0*/  IMAD R12, R6, 0x4e8b26fe, RZ ;  /* 0x4e8b26fe060c7824 */ /* 0x000fe200078e02ff */
[----:B------:R-:W-:Y:S01]  /*24e0*/  LOP3.LUT R6, R7, R8, RZ, 0xfc, !PT ;  /* 0x0000000807067212 */ /* 0x000fe200078efcff */
[----:B------:R-:W-:Y:S02]  /*24f0*/  IMAD.IADD R9, R5, 0x1, R15 ;  /* 0x0000000105097824 */ /* 0x000fe400078e020f */
[----:B------:R-:W-:-:S03]  /*2500*/  IMAD R7, R10, 0x2745937f, RZ ;  /* 0x2745937f0a077824 */ /* 0x000fc600078e02ff */
[----:B------:R-:W-:Y:S01]  /*2510*/  SHF.R.U32.HI R5, RZ, 0x1f, R9 ;  /* 0x0000001fff057819 */ /* 0x000fe20000011609 */
[----:B------:R-:W-:Y:S01]  /*2520*/  IMAD R11, R6, 0x4cf5ad43, R7 ;  /* 0x4cf5ad43060b7824 */ /* 0x000fe200078e0207 */
[----:B------:R-:W-:Y:S01]  /*2530*/  SHF.R.U64 R4, R4, 0x1f, R9 ;  /* 0x0000001f04047819 */ /* 0x000fe20000001209 */
[----:B------:R-:W-:Y:S01]  /*2540*/  IMAD.WIDE.U32 R6, R6, 0x2745937f, RZ ;  /* 0x2745937f06067825 */ /* 0x000fe200078e00ff */
[----:B------:R-:W-:-:S04]  /*2550*/  LOP3.LUT R5, R5, R12, RZ, 0xfc, !PT ;  /* 0x0000000c05057212 */ /* 0x000fc800078efcff */
[----:B------:R-:W-:Y:S01]  /*2560*/  IADD3 R9, PT, PT, R7, R11, RZ ;  /* 0x0000000b07097210 */ /* 0x000fe20007ffe0ff */
[----:B------:R-:W-:Y:S01]  /*2570*/  IMAD R5, R5, 0x114253d5, RZ ;  /* 0x114253d505057824 */ /* 0x000fe200078e02ff */
[----:B------:R-:W-:Y:S01]  /*2580*/  LOP3.LUT R6, R6, R24, RZ, 0x3c, !PT ;  /* 0x0000001806067212 */ /* 0x000fe200078e3cff */
[----:B------:R-:W-:Y:S01]  /*2590*/  IMAD.MOV.U32 R24, RZ, RZ, 0x52dce729 ;  /* 0x52dce729ff187424 */ /* 0x000fe200078e00ff */
[----:B------:R-:W-:Y:S01]  /*25a0*/  LOP3.LUT R9, R9, R20, RZ, 0x3c, !PT ;  /* 0x0000001409097212 */ /* 0x000fe200078e3cff */
[C---:B------:R-:W-:Y:S02]  /*25b0*/  IMAD R11, R4.reuse, -0x783c846f, R5 ;  /* 0x87c37b91040b7824 */ /* 0x040fe400078e0205 */
[----:B------:R-:W-:Y:S01]  /*25c0*/  IMAD.WIDE.U32 R4, R4, 0x114253d5, RZ ;  /* 0x114253d504047825 */ /* 0x000fe200078e00ff */
[----:B------:R-:W-:Y:S02]  /*25d0*/  SHF.L.W.U32.HI R7, R9, 0x1b, R6 ;  /* 0x0000001b09077819 */ /* 0x000fe40000010e06 */
[----:B------:R-:W-:Y:S01]  /*25e0*/  SHF.L.W.U32.HI R6, R6, 0x1b, R9 ;  /* 0x0000001b06067819 */ /* 0x000fe20000010e09 */
[----:B------:R-:W-:Y:S01]  /*25f0*/  IMAD.IADD R8, R5, 0x1, R11 ;  /* 0x0000000105087824 */ /* 0x000fe200078e020b */
[----:B------:R-:W-:-:S02]  /*2600*/  IADD3 R9, P0, PT, R7, R22, RZ ;  /* 0x0000001607097210 */ /* 0x000fc40007f1e0ff */
[----:B------:R-:W-:Y:S01]  /*2610*/  LOP3.LUT R5, R4, R22, RZ, 0x3c, !PT ;  /* 0x0000001604057212 */ /* 0x000fe200078e3cff */
[----:B------:R-:W-:Y:S01]  /*2620*/  IMAD.MOV.U32 R22, RZ, RZ, 0x38495ab5 ;  /* 0x38495ab5ff167424 */ /* 0x000fe200078e00ff */
[-C--:B------:R-:W-:Y:S01]  /*2630*/  IADD3.X R6, PT, PT, R6, R21.reuse, RZ, P0, !PT ;  /* 0x0000001506067210 */ /* 0x080fe200007fe4ff */
[----:B------:R-:W-:Y:S01]  /*2640*/  IMAD.WIDE.U32 R24, R9, 0x5, R24 ;  /* 0x0000000509187825 */ /* 0x000fe200078e0018 */
[----:B------:R-:W-:-:S03]  /*2650*/  LOP3.LUT R4, R8, R21, RZ, 0x3c, !PT ;  /* 0x0000001508047212 */ /* 0x000fc600078e3cff */
[----:B------:R-:W-:Y:S01]  /*2660*/  IMAD R9, R6, 0x5, RZ ;  /* 0x0000000506097824 */ /* 0x000fe200078e02ff */
[----:B------:R-:W-:Y:S02]  /*2670*/  SHF.L.W.U32.HI R7, R4, 0x1f, R5 ;  /* 0x0000001f04077819 */ /* 0x000fe40000010e05 */
[----:B------:R-:W-:Y:S01]  /*2680*/  SHF.L.W.U32.HI R5, R5, 0x1f, R4 ;  /* 0x0000001f05057819 */ /* 0x000fe20000010e04 */
[----:B------:R-:W-:Y:S01]  /*2690*/  IMAD.IADD R20, R25, 0x1, R9 ;  /* 0x0000000119147824 */ /* 0x000fe200078e0209 */
[----:B------:R-:W-:-:S04]  /*26a0*/  IADD3 R7, P0, PT, R7, R24, RZ ;  /* 0x0000001807077210 */ /* 0x000fc80007f1e0ff */
[----:B------:R-:W-:Y:S01]  /*26b0*/  IADD3.X R5, PT, PT, R5, R20, RZ, P0, !PT ;  /* 0x0000001405057210 */ /* 0x000fe200007fe4ff */
[----:B------:R-:W-:-:S04]  /*26c0*/  IMAD.WIDE.U32 R22, R7, 0x5, R22 ;  /* 0x0000000507167825 */ /* 0x000fc800078e0016 */
[----:B------:R-:W-:-:S04]  /*26d0*/  IMAD R5, R5, 0x5, RZ ;  /* 0x0000000505057824 */ /* 0x000fc800078e02ff */
[----:B------:R-:W-:-:S07]  /*26e0*/  IMAD.IADD R21, R23, 0x1, R5 ;  /* 0x0000000117157824 */ /* 0x000fce00078e0205 */
.L_x_21:
[----:B012-4-:R-:W-:-:S13]  /*26f0*/  LOP3.LUT P0, R7, R18, 0xf, RZ, 0xc0, !PT ;  /* 0x0000000f12077812 */ /* 0x017fda000780c0ff */
[----:B------:R-:W-:Y:S05]  /*2700*/  @!P0 BRA `(.L_x_25) ;  /* 0x0000000800988947 */ /* 0x000fea0003800000 */
[----:B------:R-:W-:Y:S01]  /*2710*/  ISETP.GT.AND P0, PT, R7, RZ, PT ;  /* 0x000000ff0700720c */ /* 0x000fe20003f04270 */
[----:B------:R-:W-:Y:S01]  /*2720*/  IMAD.MOV.U32 R6, RZ, RZ, RZ ;  /* 0x000000ffff067224 */ /* 0x000fe200078e00ff */
[----:B---3--:R-:W-:-:S11]  /*2730*/  LOP3.LUT R4, R18, 0x7ffffff0, RZ, 0xc0, !PT ;  /* 0x7ffffff012047812 */ /* 0x008fd600078ec0ff */
[----:B------:R-:W-:Y:S05]  /*2740*/  @!P0 BRA `(.L_x_26) ;  /* 0x0000000000b08947 */ /* 0x000fea0003800000 */
[----:B------:R-:W-:Y:S01]  /*2750*/  IMAD.IADD R5, R7, 0x1, -R6 ;  /* 0x0000000107057824 */ /* 0x000fe200078e0a06 */
[----:B------:R-:W-:-:S04]  /*2760*/  PLOP3.LUT P0, PT, PT, PT, PT, 0x80, 0x8 ;  /* 0x000000000008781c */ /* 0x000fc80003f0f070 */
[----:B------:R-:W-:-:S13]  /*2770*/  ISETP.GT.AND P1, PT, R5, 0x3, PT ;  /* 0x000000030500780c */ /* 0x000fda0003f24270 */
[----:B------:R-:W-:Y:S05]  /*2780*/  @!P1 BRA `(.L_x_27) ;  /* 0x0000000000609947 */ /* 0x000fea0003800000 */
[----:B------:R-:W-:Y:S02]  /*2790*/  PLOP3.LUT P0, PT, PT, PT, PT, 0x8, 0x80 ;  /* 0x000000000080781c */ /* 0x000fe40003f0e170 */
[----:B------:R-:W-:-:S11]  /*27a0*/  IADD3 R5, PT, PT, R7, -0x3, RZ ;  /* 0xfffffffd07057810 */ /* 0x000fd60007ffe0ff */
.L_x_28:
[----:B-1----:R-:W-:-:S06]  /*27b0*/  IADD3 R9, PT, PT, R1, R4, R6 ;  /* 0x0000000401097210 */ /* 0x002fcc0007ffe006 */
[----:B------:R-:W2:Y:S01]  /*27c0*/  LDL.U8 R9, [R9] ;  /* 0x0000000009097983 */ /* 0x000ea20000100000 */
[----:B------:R-:W-:Y:S02]  /*27d0*/  VIADD R8, R6, 0x1 ;  /* 0x0000000106087836 */ /* 0x000fe40000000000 */
[----:B------:R-:W-:-:S03]  /*27e0*/  IMAD.IADD R26, R1, 0x1, R6 ;  /* 0x00000001011a7824 */ /* 0x000fc600078e0206 */
[C---:B------:R-:W-:Y:S01]  /*27f0*/  IADD3 R11, PT, PT, R1.reuse, R4, R8 ;  /* 0x00000004010b7210 */ /* 0x040fe20007ffe008 */
[C---:B------:R-:W-:Y:S01]  /*2800*/  VIADD R10, R6.reuse, 0x2 ;  /* 0x00000002060a7836 */ /* 0x040fe20000000000 */
[----:B--2---:R0:W-:Y:S04]  /*2810*/  STL.U8 [R26+0x10], R9 ;  /* 0x000010091a007387 */ /* 0x0041e80000100000 */
[----:B------:R-:W2:Y:S01]  /*2820*/  LDL.U8 R11, [R11] ;  /* 0x000000000b0b7983 */ /* 0x000ea20000100000 */
[C---:B------:R-:W-:Y:S02]  /*2830*/  IADD3 R14, PT, PT, R1.reuse, R8, RZ ;  /* 0x00000008010e7210 */ /* 0x040fe40007ffe0ff */
[----:B------:R-:W-:Y:S01]  /*2840*/  IADD3 R12, PT, PT, R1, R4, R10 ;  /* 0x00000004010c7210 */ /* 0x000fe20007ffe00a */
[----:B------:R-:W-:-:S02]  /*2850*/  VIADD R8, R6, 0x3 ;  /* 0x0000000306087836 */ /* 0x000fc40000000000 */
[----:B--2---:R1:W-:Y:S04]  /*2860*/  STL.U8 [R14+0x10], R11 ;  /* 0x0000100b0e007387 */ /* 0x0043e80000100000 */
[----:B------:R-:W2:Y:S01]  /*2870*/  LDL.U8 R12, [R12] ;  /* 0x000000000c0c7983 */ /* 0x000ea20000100000 */
[C---:B------:R-:W-:Y:S01]  /*2880*/  IMAD.IADD R13, R1.reuse, 0x1, R10 ;  /* 0x00000001010d7824 */ /* 0x040fe200078e020a */
[C-C-:B------:R-:W-:Y:S01]  /*2890*/  IADD3 R10, PT, PT, R1.reuse, R4, R8.reuse ;  /* 0x00000004010a7210 */ /* 0x140fe20007ffe008 */
[----:B------:R-:W-:-:S03]  /*28a0*/  IMAD.IADD R8, R1, 0x1, R8 ;  /* 0x0000000101087824 */ /* 0x000fc600078e0208 */
[----:B--2---:R1:W-:Y:S04]  /*28b0*/  STL.U8 [R13+0x10], R12 ;  /* 0x0000100c0d007387 */ /* 0x0043e80000100000 */
[----:B0-----:R-:W2:Y:S01]  /*28c0*/  LDL.U8 R9, [R10] ;  /* 0x000000000a097983 */ /* 0x001ea20000100000 */
[----:B------:R-:W-:-:S04]  /*28d0*/  IADD3 R6, PT, PT, R6, 0x4, RZ ;  /* 0x0000000406067810 */ /* 0x000fc80007ffe0ff */
[----:B------:R-:W-:Y:S01]  /*28e0*/  ISETP.GE.AND P1, PT, R6, R5, PT ;  /* 0x000000050600720c */ /* 0x000fe20003f26270 */
[----:B--2---:R1:W-:-:S12]  /*28f0*/  STL.U8 [R8+0x10], R9 ;  /* 0x0000100908007387 */ /* 0x0043d80000100000 */
[----:B------:R-:W-:Y:S05]  /*2900*/  @!P1 BRA `(.L_x_28) ;  /* 0xfffffffc00a89947 */ /* 0x000fea000383ffff */
.L_x_27:
[----:B------:R-:W-:-:S05]  /*2910*/  IMAD.IADD R5, R7, 0x1, -R6 ;  /* 0x0000000107057824 */ /* 0x000fca00078e0a06 */
[----:B------:R-:W-:-:S13]  /*2920*/  ISETP.GT.AND P1, PT, R5, 0x1, PT ;  /* 0x000000010500780c */ /* 0x000fda0003f24270 */
[----:B------:R-:W-:Y:S05]  /*2930*/  @!P1 BRA `(.L_x_29) ;  /* 0x00000000002c9947 */ /* 0x000fea0003800000 */
[----:B------:R-:W-:-:S06]  /*2940*/  IADD3 R5, PT, PT, R1, R4, R6 ;  /* 0x0000000401057210 */ /* 0x000fcc0007ffe006 */
[----:B------:R-:W2:Y:S01]  /*2950*/  LDL.U8 R5, [R5] ;  /* 0x0000000005057983 */ /* 0x000ea20000100000 */
[----:B-1----:R-:W-:Y:S02]  /*2960*/  VIADD R8, R6, 0x1 ;  /* 0x0000000106087836 */ /* 0x002fe40000000000 */
[----:B------:R-:W-:-:S03]  /*2970*/  IMAD.IADD R10, R1, 0x1, R6 ;  /* 0x00000001010a7824 */ /* 0x000fc600078e0206 */
[C---:B------:R-:W-:Y:S02]  /*2980*/  IADD3 R9, PT, PT, R1.reuse, R4, R8 ;  /* 0x0000000401097210 */ /* 0x040fe40007ffe008 */
[----:B--2---:R0:W-:Y:S04]  /*2990*/  STL.U8 [R10+0x10], R5 ;  /* 0x000010050a007387 */ /* 0x0041e80000100000 */
[----:B------:R-:W2:Y:S01]  /*29a0*/  LDL.U8 R9, [R9] ;  /* 0x0000000009097983 */ /* 0x000ea20000100000 */
[----:B------:R-:W-:Y:S01]  /*29b0*/  IADD3 R8, PT, PT, R1, R8, RZ ;  /* 0x0000000801087210 */ /* 0x000fe20007ffe0ff */
[----:B------:R-:W-:Y:S01]  /*29c0*/  VIADD R6, R6, 0x2 ;  /* 0x0000000206067836 */ /* 0x000fe20000000000 */
[----:B------:R-:W-:-:S03]  /*29d0*/  PLOP3.LUT P0, PT, PT, PT, PT, 0x8, 0x80 ;  /* 0x000000000080781c */ /* 0x000fc60003f0e170 */
[----:B--2---:R0:W-:Y:S10]  /*29e0*/  STL.U8 [R8+0x10], R9 ;  /* 0x0000100908007387 */ /* 0x0041f40000100000 */
.L_x_29:
[----:B------:R-:W-:-:S13]  /*29f0*/  ISETP.NE.OR P0, PT, R6, R7, P0 ;  /* 0x000000070600720c */ /* 0x000fda0000705670 */
[----:B------:R-:W-:Y:S05]  /*2a00*/  @!P0 BRA `(.L_x_30) ;  /* 0x00000000001c8947 */ /* 0x000fea0003800000 */
.L_x_26:
[----:B0-2---:R-:W-:-:S06]  /*2a10*/  IADD3 R5, PT, PT, R1, R4, R6 ;  /* 0x0000000401057210 */ /* 0x005fcc0007ffe006 */
[----:B------:R-:W2:Y:S01]  /*2a20*/  LDL.U8 R5, [R5] ;  /* 0x0000000005057983 */ /* 0x000ea20000100000 */
[----:B-1----:R-:W-:Y:S02]  /*2a30*/  IMAD.IADD R8, R1, 0x1, R6 ;  /* 0x0000000101087824 */ /* 0x002fe400078e0206 */
[----:B------:R-:W-:-:S05]  /*2a40*/  VIADD R6, R6, 0x1 ;  /* 0x0000000106067836 */ /* 0x000fca0000000000 */
[----:B------:R-:W-:Y:S01]  /*2a50*/  ISETP.NE.AND P0, PT, R6, R7, PT ;  /* 0x000000070600720c */ /* 0x000fe20003f05270 */
[----:B--2---:R2:W-:-:S12]  /*2a60*/  STL.U8 [R8+0x10], R5 ;  /* 0x0000100508007387 */ /* 0x0045d80000100000 */
[----:B------:R-:W-:Y:S05]  /*2a70*/  @P0 BRA `(.L_x_26) ;  /* 0xfffffffc00e40947 */ /* 0x000fea000383ffff */
.L_x_30:
[----:B------:R-:W-:Y:S02]  /*2a80*/  ISETP.GT.AND P0, PT, R7, 0x7, PT ;  /* 0x000000070700780c */ /* 0x000fe40003f04270 */
[----:B0-2---:R-:W-:-:S11]  /*2a90*/  CS2R R4, SRZ ;  /* 0x0000000000047805 */ /* 0x005fd6000001ff00 */
[----:B------:R-:W-:Y:S05]  /*2aa0*/  @P0 BRA `(.L_x_31) ;  /* 0x00000000003c0947 */ /* 0x000fea0003800000 */
[----:B------:R-:W-:-:S13]  /*2ab0*/  ISETP.GT.AND P0, PT, R7, 0x3, PT ;  /* 0x000000030700780c */ /* 0x000fda0003f04270 */
[----:B------:R-:W-:Y:S05]  /*2ac0*/  @P0 BRA `(.L_x_32) ;  /* 0x0000000000140947 */ /* 0x000fea0003800000 */
[----:B------:R-:W-:-:S13]  /*2ad0*/  ISETP.NE.AND P0, PT, R7, 0x1, PT ;  /* 0x000000010700780c */ /* 0x000fda0003f05270 */
[----:B------:R-:W-:Y:S05]  /*2ae0*/  @!P0 BRA `(.L_x_33) ;  /* 0x0000000400588947 */ /* 0x000fea0003800000 */
[----:B------:R-:W-:-:S13]  /*2af0*/  ISETP.NE.AND P0, PT, R7, 0x2, PT ;  /* 0x000000020700780c */ /* 0x000fda0003f05270 */
[----:B------:R-:W-:Y:S05]  /*2b00*/  @!P0 BRA `(.L_x_34) ;  /* 0x0000000400408947 */ /* 0x000fea0003800000 */
[----:B------:R-:W-:Y:S05]  /*2b10*/  BRA `(.L_x_35) ;  /* 0x00000004002c7947 */ /* 0x000fea0003800000 */
.L_x_32:
[----:B------:R-:W-:-:S13]  /*2b20*/  ISETP.GT.AND P0, PT, R7, 0x5, PT ;  /* 0x000000050700780c */ /* 0x000fda0003f04270 */
[----:B------:R-:W-:Y:S05]  /*2b30*/  @P0 BRA `(.L_x_36) ;  /* 0x00000000000c0947 */ /* 0x000fea0003800000 */
[----:B------:R-:W-:-:S13]  /*2b40*/  ISETP.NE.AND P0, PT, R7, 0x4, PT ;  /* 0x000000040700780c */ /* 0x000fda0003f05270 */
[----:B------:R-:W-:Y:S05]  /*2b50*/  @!P0 BRA `(.L_x_37) ;  /* 0x00000004000c8947 */ /* 0x000fea0003800000 */
[----:B------:R-:W-:Y:S05]  /*2b60*/  BRA `(.L_x_38) ;  /* 0x0000000400007947 */ /* 0x000fea0003800000 */
.L_x_36:
[----:B------:R-:W-:-:S13]  /*2b70*/  ISETP.NE.AND P0, PT, R7, 0x6, PT ;  /* 0x000000060700780c */ /* 0x000fda0003f05270 */
[----:B------:R-:W-:Y:S05]  /*2b80*/  @!P0 BRA `(.L_x_39) ;  /* 0x0000000000ec8947 */ /* 0x000fea0003800000 */
[----:B------:R-:W-:Y:S05]  /*2b90*/  BRA `(.L_x_40) ;  /* 0x0000000000dc7947 */ /* 0x000fea0003800000 */
.L_x_31:
[----:B------:R-:W-:-:S13]  /*2ba0*/  ISETP.GT.AND P0, PT, R7, 0xb, PT ;  /* 0x0000000b0700780c */ /* 0x000fda0003f04270 */
[----:B------:R-:W-:Y:S05]  /*2bb0*/  @P0 BRA `(.L_x_41) ;  /* 0x0000000000200947 */ /* 0x000fea0003800000 */
[----:B------:R-:W-:-:S13]  /*2bc0*/  ISETP.GT.AND P0, PT, R7, 0x9, PT ;  /* 0x000000090700780c */ /* 0x000fda0003f04270 */
[----:B------:R-:W-:Y:S05]  /*2bd0*/  @P0 BRA `(.L_x_42) ;  /* 0x00000000000c0947 */ /* 0x000fea0003800000 */
[----:B------:R-:W-:-:S13]  /*2be0*/  ISETP.NE.AND P0, PT, R7, 0x8, PT ;  /* 0x000000080700780c */ /* 0x000fda0003f05270 */
[----:B------:R-:W-:Y:S05]  /*2bf0*/  @!P0 BRA `(.L_x_43) ;  /* 0x0000000000b88947 */ /* 0x000fea0003800000 */
[----:B------:R-:W-:Y:S05]  /*2c00*/  BRA `(.L_x_44) ;  /* 0x0000000000747947 */ /* 0x000fea0003800000 */
.L_x_42:
[----:B------:R-:W-:-:S13]  /*2c10*/  ISETP.NE.AND P0, PT, R7, 0xa, PT ;  /* 0x0000000a0700780c */ /* 0x000fda0003f05270 */
[----:B------:R-:W-:Y:S05]  /*2c20*/  @!P0 BRA `(.L_x_45) ;  /* 0x00000000005c8947 */ /* 0x000fea0003800000 */
[----:B------:R-:W-:Y:S05]  /*2c30*/  BRA `(.L_x_46) ;  /* 0x0000000000487947 */ /* 0x000fea0003800000 */
.L_x_41:
[----:B------:R-:W-:-:S13]  /*2c40*/  ISETP.GT.AND P0, PT, R7, 0xd, PT ;  /* 0x0000000d0700780c */ /* 0x000fda0003f04270 */
[----:B------:R-:W-:Y:S05]  /*2c50*/  @P0 BRA `(.L_x_47) ;  /* 0x00000000000c0947 */ /* 0x000fea0003800000 */
[----:B------:R-:W-:-:S13]  /*2c60*/  ISETP.NE.AND P0, PT, R7, 0xc, PT ;  /* 0x0000000c0700780c */ /* 0x000fda0003f05270 */
[----:B------:R-:W-:Y:S05]  /*2c70*/  @!P0 BRA `(.L_x_48) ;  /* 0x0000000000288947 */ /* 0x000fea0003800000 */
[----:B------:R-:W-:Y:S05]  /*2c80*/  BRA `(.L_x_49) ;  /* 0x00000000001c7947 */ /* 0x000fea0003800000 */
.L_x_47:
[----:B------:R-:W-:Y:S02]  /*2c90*/  ISETP.NE.AND P0, PT, R7, 0xe, PT ;  /* 0x0000000e0700780c */ /* 0x000fe40003f05270 */
[----:B------:R-:W2:Y:S11]  /*2ca0*/  LDL.U8 R7, [R1+0x1d] ;  /* 0x00001d0001077983 */ /* 0x000eb60000100000 */
[----:B------:R-:W3:Y:S01]  /*2cb0*/  @P0 LDL.U8 R6, [R1+0x1e] ;  /* 0x00001e0001060983 */ /* 0x000ee20000100000 */
[----:B------:R-:W-:Y:S01]  /*2cc0*/  @P0 IMAD.MOV.U32 R5, RZ, RZ, RZ ;  /* 0x000000ffff050224 */ /* 0x000fe200078e00ff */
[----:B--2---:R-:W-:Y:S01]  /*2cd0*/  SHF.L.U32 R7, R7, 0x8, RZ ;  /* 0x0000000807077819 */ /* 0x004fe200000006ff */
[----:B---3--:R-:W-:-:S05]  /*2ce0*/  @P0 IMAD.U32 R4, R6, 0x10000, RZ ;  /* 0x0001000006040824 */ /* 0x008fca00078e00ff */
[----:B------:R-:W-:-:S07]  /*2cf0*/  LOP3.LUT R4, R7, R4, RZ, 0x3c, !PT ;  /* 0x0000000407047212 */ /* 0x000fce00078e3cff */
.L_x_49:
[----:B------:R-:W2:Y:S02]  /*2d00*/  LDL.U8 R7, [R1+0x1c] ;  /* 0x00001c0001077983 */ /* 0x000ea40000100000 */
[----:B--2---:R-:W-:-:S07]  /*2d10*/  LOP3.LUT R4, R7, R4, RZ, 0x3c, !PT ;  /* 0x0000000407047212 */ /* 0x004fce00078e3cff */
.L_x_48:
[----:B------:R-:W2:Y:S02]  /*2d20*/  LDL.U8 R6, [R1+0x1b] ;  /* 0x00001b0001067983 */ /* 0x000ea40000100000 */
[----:B--2---:R-:W-:-:S03]  /*2d30*/  IMAD.WIDE.U32 R6, R6, 0x1000000, RZ ;  /* 0x0100000006067825 */ /* 0x004fc600078e00ff */
[----:B------:R-:W-:Y:S02]  /*2d40*/  LOP3.LUT R5, R6, R5, RZ, 0x3c, !PT ;  /* 0x0000000506057212 */ /* 0x000fe400078e3cff */
[----:B------:R-:W-:-:S07]  /*2d50*/  LOP3.LUT R4, R7, R4, RZ, 0x3c, !PT ;  /* 0x0000000407047212 */ /* 0x000fce00078e3cff */
.L_x_46:
[----:B------:R-:W2:Y:S02]  /*2d60*/  LDL.U8 R6, [R1+0x1a] ;  /* 0x00001a0001067983 */ /* 0x000ea40000100000 */
[----:B--2---:R-:W-:-:S03]  /*2d70*/  IMAD.WIDE.U32 R6, R6, 0x10000, RZ ;  /* 0x0001000006067825 */ /* 0x004fc600078e00ff */
[----:B------:R-:W-:Y:S02]  /*2d80*/  LOP3.LUT R5, R6, R5, RZ, 0x3c, !PT ;  /* 0x0000000506057212 */ /* 0x000fe400078e3cff */
[----:B------:R-:W-:-:S07]  /*2d90*/  LOP3.LUT R4, R7, R4, RZ, 0x3c, !PT ;  /* 0x0000000407047212 */ /* 0x000fce00078e3cff */
.L_x_45:
[----:B------:R-:W2:Y:S02]  /*2da0*/  LDL.U8 R6, [R1+0x19] ;  /* 0x0000190001067983 */ /* 0x000ea40000100000 */
[----:B--2---:R-:W-:-:S03]  /*2db0*/  IMAD.WIDE.U32 R6, R6, 0x100, RZ ;  /* 0x0000010006067825 */ /* 0x004fc600078e00ff */
[----:B------:R-:W-:Y:S02]  /*2dc0*/  LOP3.LUT R5, R6, R5, RZ, 0x3c, !PT ;  /* 0x0000000506057212 */ /* 0x000fe400078e3cff */
[----:B------:R-:W-:-:S07]  /*2dd0*/  LOP3.LUT R4, R7, R4, RZ, 0x3c, !PT ;  /* 0x0000000407047212 */ /* 0x000fce00078e3cff */
.L_x_44:
[----:B------:R-:W2:Y:S02]  /*2de0*/  LDL.U8 R6, [R1+0x18] ;  /* 0x0000180001067983 */ /* 0x000ea40000100000 */
[----:B--2---:R-:W-:Y:S01]  /*2df0*/  LOP3.LUT R6, R5, R6, RZ, 0x3c, !PT ;  /* 0x0000000605067212 */ /* 0x004fe200078e3cff */
[----:B------:R-:W-:-:S04]  /*2e00*/  IMAD R5, R4, 0x2745937f, RZ ;  /* 0x2745937f04057824 */ /* 0x000fc800078e02ff */
[C---:B------:R-:W-:Y:S02]  /*2e10*/  IMAD R7, R6.reuse, 0x4cf5ad43, R5 ;  /* 0x4cf5ad4306077824 */ /* 0x040fe400078e0205 */
[----:B------:R-:W-:-:S04]  /*2e20*/  IMAD.WIDE.U32 R4, R6, 0x2745937f, RZ ;  /* 0x2745937f06047825 */ /* 0x000fc800078e00ff */
[----:B------:R-:W-:Y:S02]  /*2e30*/  IMAD.IADD R7, R5, 0x1, R7 ;  /* 0x0000000105077824 */ /* 0x000fe400078e0207 */
[----:B------:R-:W-:-:S03]  /*2e40*/  IMAD R6, R6, 0x4e8b26fe, RZ ;  /* 0x4e8b26fe06067824 */ /* 0x000fc600078e02ff */
[--C-:B------:R-:W-:Y:S02]  /*2e50*/  SHF.R.U32.HI R5, RZ, 0x1f, R7.reuse ;  /* 0x0000001fff057819 */ /* 0x100fe40000011607 */
[----:B------:R-:W-:Y:S02]  /*2e60*/  SHF.R.U64 R4, R4, 0x1f, R7 ;  /* 0x0000001f04047819 */ /* 0x000fe40000001207 */
[----:B------:R-:W-:-:S03]  /*2e70*/  LOP3.LUT R5, R5, R6, RZ, 0xfc, !PT ;  /* 0x0000000605057212 */ /* 0x000fc600078efcff */
[----:B------:R-:W-:-:S04]  /*2e80*/  IMAD.WIDE.U32 R6, R4, 0x114253d5, RZ ;  /* 0x114253d504067825 */ /* 0x000fc800078e00ff */
[----:B------:R-:W-:Y:S01]  /*2e90*/  IMAD R5, R5, 0x114253d5, RZ ;  /* 0x114253d505057824 */ /* 0x000fe200078e02ff */
[----:B------:R-:W-:-:S03]  /*2ea0*/  LOP3.LUT R22, R6, R22, RZ, 0x3c, !PT ;  /* 0x0000001606167212 */ /* 0x000fc600078e3cff */
[----:B------:R-:W-:-:S05]  /*2eb0*/  IMAD R5, R4, -0x783c846f, R5 ;  /* 0x87c37b9104057824 */ /* 0x000fca00078e0205 */
[----:B------:R-:W-:-:S04]  /*2ec0*/  IADD3 R4, PT, PT, R7, R5, RZ ;  /* 0x0000000507047210 */ /* 0x000fc80007ffe0ff */
[----:B------:R-:W-:-:S07]  /*2ed0*/  LOP3.LUT R21, R4, R21, RZ, 0x3c, !PT ;  /* 0x0000001504157212 */ /* 0x000fce00078e3cff */
.L_x_43:
[----:B------:R-:W2:Y:S01]  /*2ee0*/  LDL.U8 R4, [R1+0x17] ;  /* 0x0000170001047983 */ /* 0x000ea20000100000 */
[----:B------:R-:W-:Y:S02]  /*2ef0*/  IMAD.MOV.U32 R5, RZ, RZ, RZ ;  /* 0x000000ffff057224 */ /* 0x000fe400078e00ff */
[----:B--2---:R-:W-:-:S07]  /*2f00*/  IMAD.SHL.U32 R4, R4, 0x1000000, RZ ;  /* 0x0100000004047824 */ /* 0x004fce00078e00ff */
.L_x_40:
[----:B------:R-:W2:Y:S02]  /*2f10*/  LDL.U8 R7, [R1+0x16] ;  /* 0x0000160001077983 */ /* 0x000ea40000100000 */
[----:B--2---:R-:W-:-:S05]  /*2f20*/  IMAD.U32 R7, R7, 0x10000, RZ ;  /* 0x0001000007077824 */ /* 0x004fca00078e00ff */
[----:B------:R-:W-:-:S07]  /*2f30*/  LOP3.LUT R4, R7, R4, RZ, 0x3c, !PT ;  /* 0x0000000407047212 */ /* 0x000fce00078e3cff */
.L_x_39:
[----:B------:R-:W2:Y:S02]  /*2f40*/  LDL.U8 R7, [R1+0x15] ;  /* 0x0000150001077983 */ /* 0x000ea40000100000 */
[----:B--2---:R-:W-:-:S04]  /*2f50*/  SHF.L.U32 R7, R7, 0x8, RZ ;  /* 0x0000000807077819 */ /* 0x004fc800000006ff */
[----:B------:R-:W-:-:S07]  /*2f60*/  LOP3.LUT R4, R7, R4, RZ, 0x3c, !PT ;  /* 0x0000000407047212 */ /* 0x000fce00078e3cff */
.L_x_38:
[----:B------:R-:W2:Y:S02]  /*2f70*/  LDL.U8 R7, [R1+0x14] ;  /* 0x0000140001077983 */ /* 0x000ea40000100000 */
[----:B--2---:R-:W-:-:S07]  /*2f80*/  LOP3.LUT R4, R7, R4, RZ, 0x3c, !PT ;  /* 0x0000000407047212 */ /* 0x004fce00078e3cff */
.L_x_37:
[----:B------:R-:W2:Y:S02]  /*2f90*/  LDL.U8 R6, [R1+0x13] ;  /* 0x0000130001067983 */ /* 0x000ea40000100000 */
[----:B--2---:R-:W-:-:S03]  /*2fa0*/  IMAD.WIDE.U32 R6, R6, 0x1000000, RZ ;  /* 0x0100000006067825 */ /* 0x004fc600078e00ff */
[----:B------:R-:W-:Y:S02]  /*2fb0*/  LOP3.LUT R5, R6, R5, RZ, 0x3c, !PT ;  /* 0x0000000506057212 */ /* 0x000fe400078e3cff */
[----:B------:R-:W-:-:S07]  /*2fc0*/  LOP3.LUT R4, R7, R4, RZ, 0x3c, !PT ;  /* 0x0000000407047212 */ /* 0x000fce00078e3cff */
.L_x_35:
[----:B------:R-:W2:Y:S02]  /*2fd0*/  LDL.U8 R6, [R1+0x12] ;  /* 0x0000120001067983 */ /* 0x000ea40000100000 */
[----:B--2---:R-:W-:-:S03]  /*2fe0*/  IMAD.WIDE.U32 R6, R6, 0x10000, RZ ;  /* 0x0001000006067825 */ /* 0x004fc600078e00ff */
[----:B------:R-:W-:Y:S02]  /*2ff0*/  LOP3.LUT R5, R6, R5, RZ, 0x3c, !PT ;  /* 0x0000000506057212 */ /* 0x000fe400078e3cff */
[----:B------:R-:W-:-:S07]  /*3000*/  LOP3.LUT R4, R7, R4, RZ, 0x3c, !PT ;  /* 0x0000000407047212 */ /* 0x000fce00078e3cff */
.L_x_34:
[----:B------:R-:W2:Y:S02]  /*3010*/  LDL.U8 R6, [R1+0x11] ;  /* 0x0000110001067983 */ /* 0x000ea40000100000 */
[----:B--2---:R-:W-:-:S03]  /*3020*/  IMAD.WIDE.U32 R6, R6, 0x100, RZ ;  /* 0x0000010006067825 */ /* 0x004fc600078e00ff */
[----:B------:R-:W-:Y:S02]  /*3030*/  LOP3.LUT R5, R6, R5, RZ, 0x3c, !PT ;  /* 0x0000000506057212 */ /* 0x000fe400078e3cff */
[----:B------:R-:W-:-:S07]  /*3040*/  LOP3.LUT R4, R7, R4, RZ, 0x3c, !PT ;  /* 0x0000000407047212 */ /* 0x000fce00078e3cff */
.L_x_33:
[----:B------:R-:W2:Y:S02]  /*3050*/  LDL.U8 R6, [R1+0x10] ;  /* 0x0000100001067983 */ /* 0x000ea40000100000 */
[----:B--2---:R-:W-:Y:S01]  /*3060*/  LOP3.LUT R5, R5, R6, RZ, 0x3c, !PT ;  /* 0x0000000605057212 */ /* 0x004fe200078e3cff */
[C---:B------:R-:W-:Y:S02]  /*3070*/  IMAD R6, R4.reuse, 0x114253d5, RZ ;  /* 0x114253d504067824 */ /* 0x040fe400078e02ff */
[----:B------:R-:W-:Y:S02]  /*3080*/  IMAD.U32 R4, R4, -0x80000000, RZ ;  /* 0x8000000004047824 */ /* 0x000fe400078e00ff */
[C---:B-1----:R-:W-:Y:S02]  /*3090*/  IMAD R9, R5.reuse, -0x783c846f, R6 ;  /* 0x87c37b9105097824 */ /* 0x042fe400078e0206 */
[----:B------:R-:W-:-:S04]  /*30a0*/  IMAD.WIDE.U32 R6, R5, 0x114253d5, RZ ;  /* 0x114253d505067825 */ /* 0x000fc800078e00ff */
[C---:B------:R-:W-:Y:S02]  /*30b0*/  IMAD R11, R5.reuse, -0x775ed616, R4 ;  /* 0x88a129ea050b7824 */ /* 0x040fe400078e0204 */
[----:B------:R-:W-:-:S04]  /*30c0*/  IMAD.WIDE.U32 R4, R5, -0x80000000, RZ ;  /* 0x8000000005047825 */ /* 0x000fc800078e00ff */
[----:B------:R-:W-:Y:S02]  /*30d0*/  IMAD.IADD R7, R7, 0x1, R9 ;  /* 0x0000000107077824 */ /* 0x000fe400078e0209 */
[----:B------:R-:W-:-:S03]  /*30e0*/  IMAD.IADD R6, R5, 0x1, R11 ;  /* 0x0000000105067824 */ /* 0x000fc600078e020b */
[----:B------:R-:W-:Y:S01]  /*30f0*/  SHF.R.U32.HI R5, RZ, 0x1, R7 ;  /* 0x00000001ff057819 */ /* 0x000fe20000011607 */
[----:B------:R-:W-:-:S03]  /*3100*/  IMAD R6, R6, 0x2745937f, RZ ;  /* 0x2745937f06067824 */ /* 0x000fc600078e02ff */
[----:B------:R-:W-:-:S05]  /*3110*/  LOP3.LUT R5, R5, R4, RZ, 0xfc, !PT ;  /* 0x0000000405057212 */ /* 0x000fca00078efcff */
[C---:B------:R-:W-:Y:S02]  /*3120*/  IMAD R7, R5.reuse, 0x4cf5ad43, R6 ;  /* 0x4cf5ad4305077824 */ /* 0x040fe400078e0206 */
[----:B------:R-:W-:-:S05]  /*3130*/  IMAD.WIDE.U32 R4, R5, 0x2745937f, RZ ;  /* 0x2745937f05047825 */ /* 0x000fca00078e00ff */
[----:B------:R-:W-:Y:S02]  /*3140*/  IADD3 R5, PT, PT, R5, R7, RZ ;  /* 0x0000000705057210 */ /* 0x000fe40007ffe0ff */
[----:B------:R-:W-:Y:S02]  /*3150*/  LOP3.LUT R24, R4, R24, RZ, 0x3c, !PT ;  /* 0x0000001804187212 */ /* 0x000fe400078e3cff */
[----:B------:R-:W-:-:S07]  /*3160*/  LOP3.LUT R20, R5, R20, RZ, 0x3c, !PT ;  /* 0x0000001405147212 */ /* 0x000fce00078e3cff */
.L_x_25:
[-C--:B------:R-:W-:Y:S01]  /*3170*/  LOP3.LUT R7, R24, R18.reuse, RZ, 0x3c, !PT ;  /* 0x0000001218077212 */ /* 0x080fe200078e3cff */
[----:B------:R-:W0:Y:S01]  /*3180*/  LDCU UR4, c[0x0][0x3ac] ;  /* 0x00007580ff0477ac */ /* 0x000e220008000800 */
[----:B------:R-:W-:-:S04]  /*3190*/  LOP3.LUT R18, R22, R18, RZ, 0x3c, !PT ;  /* 0x0000001216127212 */ /* 0x000fc800078e3cff */
[----:B------:R-:W-:-:S05]  /*31a0*/  IADD3 R7, P0, PT, R18, R7, RZ ;  /* 0x0000000712077210 */ /* 0x000fca0007f1e0ff */
[----:B------:R-:W-:Y:S01]  /*31b0*/  IMAD.X R20, R20, 0x1, R21, P0 ;  /* 0x0000000114147824 */ /* 0x000fe200000e0615 */
[----:B---3--:R-:W-:-:S04]  /*31c0*/  IADD3 R5, P0, PT, R7, R18, RZ ;  /* 0x0000001207057210 */ /* 0x008fc80007f1e0ff */
[--C-:B------:R-:W-:Y:S01]  /*31d0*/  SHF.R.U32.HI R6, RZ, 0x1, R20.reuse ;  /* 0x00000001ff067819 */ /* 0x100fe20000011614 */
[----:B------:R-:W-:Y:S01]  /*31e0*/  IMAD.X R21, R21, 0x1, R20, P0 ;  /* 0x0000000115157824 */ /* 0x000fe200000e0614 */
[----:B0-----:R-:W-:Y:S02]  /*31f0*/  UISETP.GE.AND UP0, UPT, UR4, 0x1, UPT ;  /* 0x000000010400788c */ /* 0x001fe4000bf06270 */
[----:B------:R-:W-:Y:S01]  /*3200*/  LOP3.LUT R6, R6, R7, RZ, 0x3c, !PT ;  /* 0x0000000706067212 */ /* 0x000fe200078e3cff */
[----:B------:R-:W-:Y:S01]  /*3210*/  IMAD R7, R20, -0x12aa7333, RZ ;  /* 0xed558ccd14077824 */ /* 0x000fe200078e02ff */
[----:B------:R-:W-:Y:S01]  /*3220*/  SHF.R.U32.HI R4, RZ, 0x1, R21 ;  /* 0x00000001ff047819 */ /* 0x000fe20000011615 */
[----:B------:R-:W-:Y:S02]  /*3230*/  IMAD R21, R21, -0x12aa7333, RZ ;  /* 0xed558ccd15157824 */ /* 0x000fe400078e02ff */
[----:B------:R-:W-:Y:S01]  /*3240*/  IMAD R9, R6, -0xae5029, R7 ;  /* 0xff51afd706097824 */ /* 0x000fe200078e0207 */
[----:B------:R-:W-:Y:S01]  /*3250*/  LOP3.LUT R4, R4, R5, RZ, 0x3c, !PT ;  /* 0x0000000504047212 */ /* 0x000fe200078e3cff */
[----:B------:R-:W-:-:S04]  /*3260*/  IMAD.WIDE.U32 R6, R6, -0x12aa7333, RZ ;  /* 0xed558ccd06067825 */ /* 0x000fc800078e00ff */
[C---:B------:R-:W-:Y:S02]  /*3270*/  IMAD R21, R4.reuse, -0xae5029, R21 ;  /* 0xff51afd704157824 */ /* 0x040fe400078e0215 */
[----:B------:R-:W-:-:S04]  /*3280*/  IMAD.WIDE.U32 R4, R4, -0x12aa7333, RZ ;  /* 0xed558ccd04047825 */ /* 0x000fc800078e00ff */
[----:B------:R-:W-:Y:S01]  /*3290*/  IMAD.IADD R8, R7, 0x1, R9 ;  /* 0x0000000107087824 */ /* 0x000fe200078e0209 */
[----:B------:R-:W-:-:S04]  /*32a0*/  IADD3 R7, PT, PT, R5, R21, RZ ;  /* 0x0000001505077210 */ /* 0x000fc80007ffe0ff */
[----:B------:R-:W-:Y:S02]  /*32b0*/  SHF.R.U32.HI R9, RZ, 0x1, R8 ;  /* 0x00000001ff097819 */ /* 0x000fe40000011608 */
[----:B------:R-:W-:Y:S01]  /*32c0*/  SHF.R.U32.HI R5, RZ, 0x1, R7 ;  /* 0x00000001ff057819 */ /* 0x000fe20000011607 */
[----:B------:R-:W-:Y:S01]  /*32d0*/  IMAD R7, R7, 0x1a85ec53, RZ ;  /* 0x1a85ec5307077824 */ /* 0x000fe200078e02ff */
[----:B------:R-:W-:Y:S01]  /*32e0*/  LOP3.LUT R6, R9, R6, RZ, 0x3c, !PT ;  /* 0x0000000609067212 */ /* 0x000fe200078e3cff */
[----:B------:R-:W-:Y:S01]  /*32f0*/  IMAD R9, R8, 0x1a85ec53, RZ ;  /* 0x1a85ec5308097824 */ /* 0x000fe200078e02ff */
[----:B------:R-:W-:-:S03]  /*3300*/  LOP3.LUT R4, R5, R4, RZ, 0x3c, !PT ;  /* 0x0000000405047212 */ /* 0x000fc600078e3cff */
[C---:B------:R-:W-:Y:S02]  /*3310*/  IMAD R11, R6.reuse, -0x3b314602, R9 ;  /* 0xc4ceb9fe060b7824 */ /* 0x040fe400078e0209 */
[----:B------:R-:W-:-:S04]  /*3320*/  IMAD.WIDE.U32 R8, R6, 0x1a85ec53, RZ ;  /* 0x1a85ec5306087825 */ /* 0x000fc800078e00ff */
[C---:B------:R-:W-:Y:S02]  /*3330*/  IMAD R13, R4.reuse, -0x3b314602, R7 ;  /* 0xc4ceb9fe040d7824 */ /* 0x040fe400078e0207 */
[----:B------:R-:W-:Y:S02]  /*3340*/  IMAD.WIDE.U32 R6, R4, 0x1a85ec53, RZ ;  /* 0x1a85ec5304067825 */ /* 0x000fe400078e00ff */
[----:B------:R-:W0:Y:S02]  /*3350*/  LDC.64 R4, c[0x0][0x398] ;  /* 0x0000e600ff047b82 */ /* 0x000e240000000a00 */
[----:B------:R-:W-:Y:S02]  /*3360*/  IMAD.IADD R10, R9, 0x1, R11 ;  /* 0x00000001090a7824 */ /* 0x000fe400078e020b */
[----:B------:R-:W-:Y:S02]  /*3370*/  IMAD.IADD R9, R7, 0x1, R13 ;  /* 0x0000000107097824 */ /* 0x000fe400078e020d */
[----:B------:R-:W-:Y:S01]  /*3380*/  VIADD R7, R16, 0xffffffff ;  /* 0xffffffff10077836 */ /* 0x000fe20000000000 */
[----:B------:R-:W-:-:S02]  /*3390*/  SHF.R.U32.HI R13, RZ, 0x1, R10 ;  /* 0x00000001ff0d7819 */ /* 0x000fc4000001160a */
[----:B------:R-:W-:Y:S01]  /*33a0*/  SHF.R.U32.HI R11, RZ, 0x1, R9 ;  /* 0x00000001ff0b7819 */ /* 0x000fe20000011609 */
[----:B------:R-:W-:Y:S01]  /*33b0*/  IMAD R7, R7, UR5, R0 ;  /* 0x0000000507077c24 */ /* 0x000fe2000f8e0200 */
[----:B------:R-:W-:Y:S02]  /*33c0*/  LOP3.LUT R8, R13, R8, RZ, 0x3c, !PT ;  /* 0x000000080d087212 */ /* 0x000fe400078e3cff */
[----:B------:R-:W-:Y:S02]  /*33d0*/  LOP3.LUT R11, R11, R6, RZ, 0x3c, !PT ;  /* 0x000000060b0b7212 */ /* 0x000fe400078e3cff */
[----:B------:R-:W-:Y:S02]  /*33e0*/  SHF.L.U32 R7, R7, 0x2, RZ ;  /* 0x0000000207077819 */ /* 0x000fe400000006ff */
[----:B------:R-:W-:-:S05]  /*33f0*/  IADD3 R14, P0, PT, R11, R8, RZ ;  /* 0x000000080b0e7210 */ /* 0x000fca0007f1e0ff */
[----:B------:R-:W-:Y:S01]  /*3400*/  IMAD.X R15, R9, 0x1, R10, P0 ;  /* 0x00000001090f7824 */ /* 0x000fe200000e060a */
[----:B------:R-:W-:Y:S01]  /*3410*/  IADD3 R10, P0, PT, R14, R11, RZ ;  /* 0x0000000b0e0a7210 */ /* 0x000fe20007f1e0ff */
[----:B0-----:R-:W-:-:S04]  /*3420*/  IMAD.WIDE R4, R7, 0x40, R4 ;  /* 0x0000004007047825 */ /* 0x001fc800078e0204 */
[----:B------:R-:W-:Y:S01]  /*3430*/  IMAD.X R11, R15, 0x1, R9, P0 ;  /* 0x000000010f0b7824 */ /* 0x000fe200000e0609 */
[----:B------:R0:W-:Y:S04]  /*3440*/  STG.E.64 desc[UR6][R4.64], R14 ;  /* 0x0000000e04007986 */ /* 0x0001e8000c101b06 */
[----:B------:R0:W-:Y:S01]  /*3450*/  STG.E.64 desc[UR6][R4.64+0x40], R10 ;  /* 0x0000400a04007986 */ /* 0x0001e2000c101b06 */
[----:B------:R-:W-:Y:S05]  /*3460*/  BRA.U !UP0, `(.L_x_3) ;  /* 0x0000005d08347547 */ /* 0x000fea000b800000 */
[----:B------:R-:W1:Y:S01]  /*3470*/  LDC R12, c[0x0][0x3a8] ;  /* 0x0000ea00ff0c7b82 */ /* 0x000e620000000800 */
[----:B------:R-:W-:Y:S01]  /*3480*/  IMAD.MOV.U32 R0, RZ, RZ, RZ ;  /* 0x000000ffff007224 */ /* 0x000fe200078e00ff */
[----:B-1----:R-:W-:-:S07]  /*3490*/  SHF.R.S32.HI R12, RZ, 0x1f, R12 ;  /* 0x0000001fff0c7819 */ /* 0x002fce000001140c */
.L_x_53:
[----:B------:R-:W-:Y:S01]  /*34a0*/  LOP3.LUT R7, R0, 0xff, RZ, 0xc0, !PT ;  /* 0x000000ff00077812 */ /* 0x000fe200078ec0ff */
[----:B0-----:R-:W-:Y:S01]  /*34b0*/  IMAD.MOV.U32 R5, RZ, RZ, R15 ;  /* 0x000000ffff057224 */ /* 0x001fe200078e000f */
[----:B------:R-:W-:Y:S01]  /*34c0*/  MOV R4, R14 ;  /* 0x0000000e00047202 */ /* 0x000fe20000000f00 */
[----:B------:R-:W-:Y:S04]  /*34d0*/  BSSY.RECONVERGENT B1, `(.L_x_50) ;  /* 0x000001e000017945 */ /* 0x000fe80003800200 */
[----:B------:R-:W-:-:S04]  /*34e0*/  IMAD.WIDE.U32 R4, R7, R10, R4 ;  /* 0x0000000a07047225 */ /* 0x000fc800078e0004 */
[----:B------:R-:W-:-:S04]  /*34f0*/  IMAD R7, R11, R7, RZ ;  /* 0x000000070b077224 */ /* 0x000fc800078e02ff */
[----:B------:R-:W-:-:S05]  /*3500*/  IMAD.IADD R7, R5, 0x1, R7 ;  /* 0x0000000105077824 */ /* 0x000fca00078e0207 */
[----:B------:R-:W-:-:S04]  /*3510*/  LOP3.LUT R6, R7, R12, RZ, 0xfc, !PT ;  /* 0x0000000c07067212 */ /* 0x000fc800078efcff */
[----:B------:R-:W-:-:S13]  /*3520*/  ISETP.NE.U32.AND P0, PT, R6, RZ, PT ;  /* 0x000000ff0600720c */ /* 0x000fda0003f05070 */
[----:B------:R-:W-:Y:S05]  /*3530*/  @P0 BRA `(.L_x_51) ;  /* 0x0000000000500947 */ /* 0x000fea0003800000 */
[----:B------:R-:W0:Y:S02]  /*3540*/  LDCU UR4, c[0x0][0x3a8] ;  /* 0x00007500ff0477ac */ /* 0x000e240008000800 */
[----:B0-----:R-:W0:Y:S01]  /*3550*/  I2F.U32.RP R5, UR4 ;  /* 0x0000000400057d06 */ /* 0x001e220008209000 */
[----:B------:R-:W-:-:S07]  /*3560*/  ISETP.NE.U32.AND P1, PT, RZ, UR4, PT ;  /* 0x00000004ff007c0c */ /* 0x000fce000bf25070 */
[----:B0-----:R-:W0:Y:S02]  /*3570*/  MUFU.RCP R5, R5 ;  /* 0x0000000500057308 */ /* 0x001e240000001000 */
[----:B0-----:R-:W-:-:S06]  /*3580*/  VIADD R6, R5, 0xffffffe ;  /* 0x0ffffffe05067836 */ /* 0x001fcc0000000000 */
[----:B------:R0:W1:Y:S02]  /*3590*/  F2I.FTZ.U32.TRUNC.NTZ R7, R6 ;  /* 0x0000000600077305 */ /* 0x000064000021f000 */
[----:B0-----:R-:W-:Y:S01]  /*35a0*/  IMAD.MOV.U32 R6, RZ, RZ, RZ ;  /* 0x000000ffff067224 */ /* 0x001fe200078e00ff */
[----:B-1----:R-:W-:-:S05]  /*35b0*/  IADD3 R9, PT, PT, RZ, -R7, RZ ;  /* 0x80000007ff097210 */ /* 0x002fca0007ffe0ff */
[----:B------:R-:W-:-:S04]  /*35c0*/  IMAD R9, R9, UR4, RZ ;  /* 0x0000000409097c24 */ /* 0x000fc8000f8e02ff */
[----:B------:R-:W-:-:S04]  /*35d0*/  IMAD.HI.U32 R7, R7, R9, R6 ;  /* 0x0000000907077227 */ /* 0x000fc800078e0006 */
[----:B------:R-:W-:Y:S02]  /*35e0*/  IMAD.MOV.U32 R9, RZ, RZ, RZ ;  /* 0x000000ffff097224 */ /* 0x000fe400078e00ff */
[----:B------:R-:W-:-:S04]  /*35f0*/  IMAD.HI.U32 R7, R7, R4, RZ ;  /* 0x0000000407077227 */ /* 0x000fc800078e00ff */
[----:B------:R-:W-:-:S04]  /*3600*/  IMAD.MOV R7, RZ, RZ, -R7 ;  /* 0x000000ffff077224 */ /* 0x000fc800078e0a07 */
[----:B------:R-:W-:-:S05]  /*3610*/  IMAD R8, R7, UR4, R4 ;  /* 0x0000000407087c24 */ /* 0x000fca000f8e0204 */
[----:B------:R-:W-:-:S13]  /*3620*/  ISETP.GE.U32.AND P0, PT, R8, UR4, PT ;  /* 0x0000000408007c0c */ /* 0x000fda000bf06070 */
[----:B------:R-:W-:-:S05]  /*3630*/  @P0 VIADD R8, R8, -UR4 ;  /* 0x8000000408080c36 */ /* 0x000fca0008000000 */
[----:B------:R-:W-:-:S13]  /*3640*/  ISETP.GE.U32.AND P0, PT, R8, UR4, PT ;  /* 0x0000000408007c0c */ /* 0x000fda000bf06070 */
[----:B------:R-:W-:Y:S02]  /*3650*/  @P0 IADD3 R8, PT, PT, R8, -UR4, RZ ;  /* 0x8000000408080c10 */ /* 0x000fe4000fffe0ff */
[----:B------:R-:W-:Y:S01]  /*3660*/  @!P1 LOP3.LUT R8, RZ, UR4, RZ, 0x33, !PT ;  /* 0x00000004ff089c12 */ /* 0x000fe2000f8e33ff */
[----:B------:R-:W-:Y:S06]  /*3670*/  BRA `(.L_x_52) ;  /* 0x00000000000c7947 */ /* 0x000fec0003800000 */
.L_x_51:
[----:B------:R-:W-:Y:S01]  /*3680*/  IMAD.MOV.U32 R5, RZ, RZ, R7 ;  /* 0x000000ffff057224 */ /* 0x000fe200078e0007 */
[----:B------:R-:W-:-:S07]  /*3690*/  MOV R6, 0x36b0 ;  /* 0x000036b000067802 */ /* 0x000fce0000000f00 */
[----:B------:R-:W-:Y:S05]  /*36a0*/  CALL.REL.NOINC `($__internal_0_$__cuda_sm20_rem_u64) ;  /* 0x0000012000987944 */ /* 0x000fea0003c00000 */
.L_x_52:
[----:B------:R-:W-:Y:S05]  /*36b0*/  BSYNC.RECONVERGENT B1 ;  /* 0x0000000000017941 */ /* 0x000fea0003800200 */
.L_x_50:
[----:B------:R-:W0:Y:S02]  /*36c0*/  LDCU.64 UR10, c[0x0][0x3a0] ;  /* 0x00007400ff0a77ac */ /* 0x000e240008000a00 */
[----:B0-----:R-:W-:-:S04]  /*36d0*/  IADD3 R4, P0, PT, R8, UR10, RZ ;  /* 0x0000000a08047c10 */ /* 0x001fc8000ff1e0ff */
[----:B------:R-:W-:-:S05]  /*36e0*/  IADD3.X R5, PT, PT, R9, UR11, RZ, P0, !PT ;  /* 0x0000000b09057c10 */ /* 0x000fca00087fe4ff */
[----:B------:R-:W2:Y:S02]  /*36f0*/  LDG.E.U8 R4, desc[UR6][R4.64] ;  /* 0x0000000604047981 */ /* 0x000ea4000c1e1100 */
[----:B--2---:R-:W-:-:S13]  /*3700*/  ISETP.NE.AND P0, PT, R4, RZ, PT ;  /* 0x000000ff0400720c */ /* 0x004fda0003f05270 */
[----:B------:R-:W-:Y:S05]  /*3710*/  @!P0 EXIT ;  /* 0x000000000000894d */ /* 0x000fea0003800000 */
[----:B------:R-:W0:Y:S01]  /*3720*/  LDCU UR4, c[0x0][0x3ac] ;  /* 0x00007580ff0477ac */ /* 0x000e220008000800 */
[----:B------:R-:W-:-:S05]  /*3730*/  VIADD R0, R0, 0x1 ;  /* 0x0000000100007836 */ /* 0x000fca0000000000 */
[----:B0-----:R-:W-:-:S13]  /*3740*/  ISETP.NE.AND P0, PT, R0, UR4, PT ;  /* 0x0000000400007c0c */ /* 0x001fda000bf05270 */
[----:B------:R-:W-:Y:S05]  /*3750*/  @!P0 BRA `(.L_x_3) ;  /* 0x0000005800788947 */ /* 0x000fea0003800000 */
[----:B------:R-:W-:Y:S05]  /*3760*/  BRA `(.L_x_53) ;  /* 0xfffffffc004c7947 */ /* 0x000fea000383ffff */
.L_x_4:
[C---:B------:R-:W-:Y:S02]  /*3770*/  LOP3.LUT R4, R5.reuse, 0xfffffffe, RZ, 0xc0, !PT ;  /* 0xfffffffe05047812 */ /* 0x040fe400078ec0ff */
[C---:B------:R-:W-:Y:S02]  /*3780*/  LEA.HI R19, R5.reuse, 0xffffffff, RZ, 0x1f ;  /* 0xffffffff05137811 */ /* 0x040fe400078ff8ff */
[----:B------:R-:W-:-:S13]  /*3790*/  ISETP.NE.AND P0, PT, R5, R4, PT ;  /* 0x000000040500720c */ /* 0x000fda0003f05270 */
[----:B------:R-:W-:Y:S05]  /*37a0*/  @P0 BRA `(.L_x_54) ;  /* 0x0000002c00400947 */ /* 0x000fea0003800000 */
[----:B------:R-:W-:Y:S01]  /*37b0*/  IMAD R4, R19, UR5, R0 ;  /* 0x0000000513047c24 */ /* 0x000fe2000f8e0200 */
[----:B------:R-:W-:Y:S01]  /*37c0*/  BSSY.RECONVERGENT B1, `(.L_x_55) ;  /* 0x000000f000017945 */ /* 0x000fe20003800200 */
[----:B------:R-:W-:-:S03]  /*37d0*/  IMAD.MOV.U32 R18, RZ, RZ, RZ ;  /* 0x000000ffff127224 */ /* 0x000fc600078e00ff */
[----:B------:R-:W-:-:S04]  /*37e0*/  SHF.L.U32 R5, R4, 0x1, RZ ;  /* 0x0000000104057819 */ /* 0x000fc800000006ff */
[C---:B------:R-:W-:Y:S02]  /*37f0*/  ISETP.NE.AND P0, PT, R5.reuse, RZ, PT ;  /* 0x000000ff0500720c */ /* 0x040fe40003f05270 */
[----:B------:R-:W-:-:S11]  /*3800*/  ISETP.NE.AND P1, PT, R5, RZ, PT ;  /* 0x000000ff0500720c */ /* 0x000fd60003f25270 */
[----:B------:R-:W-:Y:S05]  /*3810*/  @!P0 BRA `(.L_x_56) ;  /* 0x0000000000248947 */ /* 0x000fea0003800000 */
[----:B------:R-:W-:Y:S02]  /*3820*/  IMAD.MOV.U32 R18, RZ, RZ, RZ ;  /* 0x000000ffff127224 */ /* 0x000fe400078e00ff */
[----:B------:R-:W-:-:S07]  /*3830*/  IMAD.MOV.U32 R4, RZ, RZ, R5 ;  /* 0x000000ffff047224 */ /* 0x000fce00078e0005 */
.L_x_57:
[C---:B------:R-:W-:Y:S01]  /*3840*/  IMAD.HI R6, R4.reuse, 0x66666667, RZ ;  /* 0x6666666704067827 */ /* 0x040fe200078e02ff */
[----:B------:R-:W-:-:S03]  /*3850*/  IADD3 R4, PT, PT, R4, 0x9, RZ ;  /* 0x0000000904047810 */ /* 0x000fc60007ffe0ff */
[----:B------:R-:W-:Y:S01]  /*3860*/  VIADD R18, R18, 0x1 ;  /* 0x0000000112127836 */ /* 0x000fe20000000000 */
[----:B------:R-:W-:Y:S02]  /*3870*/  ISETP.GE.U32.AND P0, PT, R4, 0x13, PT ;  /* 0x000000130400780c */ /* 0x000fe40003f06070 */
[----:B------:R-:W-:-:S04]  /*3880*/  SHF.R.U32.HI R7, RZ, 0x1f, R6 ;  /* 0x0000001fff077819 */ /* 0x000fc80000011606 */
[----:B------:R-:W-:-:S07]  /*3890*/  LEA.HI.SX32 R4, R6, R7, 0x1e ;  /* 0x0000000706047211 */ /* 0x000fce00078ff2ff */
[----:B------:R-:W-:Y:S05]  /*38a0*/  @P0 BRA `(.L_x_57) ;  /* 0xfffffffc00e40947 */ /* 0x000fea000383ffff */
.L_x_56:
[----:B------:R-:W-:Y:S05]  /*38b0*/  BSYNC.RECONVERGENT B1 ;  /* 0x0000000000017941 */ /* 0x000fea0003800200 */
.L_x_55:
[----:B------:R-:W-:Y:S01]  /*38c0*/  BSSY.RECONVERGENT B1, `(.L_x_58) ;  /* 0x0000014000017945 */ /* 0x000fe20003800200 */
[----:B------:R-:W-:-:S03]  /*38d0*/  IMAD.MOV.U32 R4, RZ, RZ, RZ ;  /* 0x000000ffff047224 */ /* 0x000fc600078e00ff */
[----:B------:R-:W-:Y:S05]  /*38e0*/  @!P1 BRA `(.L_x_59) ;  /* 0x0000000000449947 */ /* 0x000fea0003800000 */
[----:B------:R-:W-:Y:S01]  /*38f0*/  BSSY.RECONVERGENT B2, `(.L_x_60) ;  /* 0x000000f000027945 */ /* 0x000fe20003800200 */
[----:B------:R-:W-:-:S07]  /*3900*/  IMAD.MOV.U32 R6, RZ, RZ, RZ ;  /* 0x000000ffff067224 */ /* 0x000fce00078e00ff */
.L_x_61:
[----:B------:R-:W-:-:S05]  /*3910*/  IMAD.HI R4, R5, 0x66666667, RZ ;  /* 0x6666666705047827 */ /* 0x000fca00078e02ff */
[----:B------:R-:W-:-:S04]  /*3920*/  SHF.R.U32.HI R7, RZ, 0x1f, R4 ;  /* 0x0000001fff077819 */ /* 0x000fc80000011604 */
[----:B------:R-:W-:Y:S02]  /*3930*/  LEA.HI.SX32 R8, R4, R7, 0x1e ;  /* 0x0000000704087211 */ /* 0x000fe400078ff2ff */
[----:B------:R-:W-:Y:S01]  /*3940*/  LOP3.LUT R4, RZ, R6, RZ, 0x33, !PT ;  /* 0x00000006ff047212 */ /* 0x000fe200078e33ff */
[----:B------:R-:W-:Y:S02]  /*3950*/  VIADD R6, R6, 0x1 ;  /* 0x0000000106067836 */ /* 0x000fe40000000000 */
[----:B------:R-:W-:Y:S01]  /*3960*/  IMAD R7, R8, -0xa, R5 ;  /* 0xfffffff608077824 */ /* 0x000fe200078e0205 */
[----:B------:R-:W-:Y:S01]  /*3970*/  IADD3 R10, PT, PT, R1, R4, R18 ;  /* 0x00000004010a7210 */ /* 0x000fe20007ffe012 */
[----:B------:R-:W-:Y:S02]  /*3980*/  VIADD R4, R5, 0x9 ;  /* 0x0000000905047836 */ /* 0x000fe40000000000 */
[----:B------:R-:W-:Y:S01]  /*3990*/  IMAD.MOV.U32 R5, RZ, RZ, R8 ;  /* 0x000000ffff057224 */ /* 0x000fe200078e0008 */
[----:B------:R-:W-:-:S02]  /*39a0*/  IADD3 R7, PT, PT, R7, 0x30, RZ ;  /* 0x0000003007077810 */ /* 0x000fc40007ffe0ff */
[----:B------:R-:W-:-:S03]  /*39b0*/  ISETP.GT.U32.AND P0, PT, R4, 0x12, PT ;  /* 0x000000120400780c */ /* 0x000fc60003f04070 */
[----:B------:R0:W-:Y:S10]  /*39c0*/  STL.U8 [R10+0x10], R7 ;  /* 0x000010070a007387 */ /* 0x0001f40000100000 */
[----:B0-----:R-:W-:Y:S05]  /*39d0*/  @P0 BRA `(.L_x_61) ;  /* 0xfffffffc00cc0947 */ /* 0x001fea000383ffff */
[----:B------:R-:W-:Y:S05]  /*39e0*/  BSYNC.RECONVERGENT B2 ;  /* 0x0000000000027941 */ /* 0x000fea0003800200 */
.L_x_60:
[----:B------:R-:W-:-:S07]  /*39f0*/  MOV R4, R6 ;  /* 0x0000000600047202 */ /* 0x000fce0000000f00 */
.L_x_59:
[----:B------:R-:W-:Y:S05]  /*3a00*/  BSYNC.RECONVERGENT B1 ;  /* 0x0000000000017941 */ /* 0x000fea0003800200 */
.L_x_58:
[----:B------:R-:W-:Y:S01]  /*3a10*/  IMAD.MOV.U32 R5, RZ, RZ, 0x30 ;  /* 0x00000030ff057424 */ /* 0x000fe200078e00ff */
[----:B------:R-:W-:Y:S01]  /*3a20*/  ISETP.NE.AND P0, PT, R18, RZ, PT ;  /* 0x000000ff1200720c */ /* 0x000fe20003f05270 */
[----:B------:R-:W-:Y:S01]  /*3a30*/  IMAD.IADD R4, R1, 0x1, R4 ;  /* 0x0000000101047824 */ /* 0x000fe200078e0204 */
[----:B------:R-:W-:Y:S04]  /*3a40*/  BSSY.RECONVERGENT B1, `(.L_x_62) ;  /* 0x000001b000017945 */ /* 0x000fe80003800200 */
[----:B------:R0:W-:Y:S07]  /*3a50*/  STL.U8 [R4+0x10], R5 ;  /* 0x0000100504007387 */ /* 0x0001ee0000100000 */
[----:B------:R-:W-:Y:S05]  /*3a60*/  @!P0 BRA `(.L_x_63) ;  /* 0x0000000000608947 */ /* 0x000fea0003800000 */
[C---:B------:R-:W-:Y:S01]  /*3a70*/  ISETP.GE.U32.AND P0, PT, R18.reuse, 0x4, PT ;  /* 0x000000041200780c */ /* 0x040fe20003f06070 */
[----:B------:R-:W-:Y:S01]  /*3a80*/  BSSY.RECONVERGENT B2, `(.L_x_64) ;  /* 0x000000d000027945 */ /* 0x000fe20003800200 */
[----:B------:R-:W-:Y:S01]  /*3a90*/  LOP3.LUT R8, R18, 0x3, RZ, 0xc0, !PT ;  /* 0x0000000312087812 */ /* 0x000fe200078ec0ff */
[----:B0-----:R-:W-:-:S03]  /*3aa0*/  IMAD.MOV.U32 R4, RZ, RZ, RZ ;  /* 0x000000ffff047224 */ /* 0x001fc600078e00ff */
[----:B------:R-:W-:-:S07]  /*3ab0*/  ISETP.NE.AND P1, PT, R8, RZ, PT ;  /* 0x000000ff0800720c */ /* 0x000fce0003f25270 */
[----:B------:R-:W-:Y:S06]  /*3ac0*/  @!P0 BRA `(.L_x_65) ;  /* 0x0000000000208947 */ /* 0x000fec0003800000 */
[----:B------:R-:W-:Y:S01]  /*3ad0*/  HFMA2 R5, -RZ, RZ, 0, 0 ;  /* 0x00000000ff057431 */ /* 0x000fe200000001ff */
[----:B------:R-:W-:-:S07]  /*3ae0*/  LOP3.LUT R4, R18, 0xfffffffc, RZ, 0xc0, !PT ;  /* 0xfffffffc12047812 */ /* 0x000fce00078ec0ff */
.L_x_66:
[----:B0-----:R-:W-:-:S05]  /*3af0*/  IMAD.IADD R7, R1, 0x1, R5 ;  /* 0x0000000101077824 */ /* 0x001fca00078e0205 */
[----:B------:R-:W2:Y:S01]  /*3b00*/  LDL R6, [R7+0x10] ;  /* 0x0000100007067983 */ /* 0x000ea20000100800 */
[----:B------:R-:W-:-:S05]  /*3b10*/  VIADD R5, R5, 0x4 ;  /* 0x0000000405057836 */ /* 0x000fca0000000000 */
[----:B------:R-:W-:Y:S01]  /*3b20*/  ISETP.NE.AND P0, PT, R5, R4, PT ;  /* 0x000000040500720c */ /* 0x000fe20003f05270 */
[----:B--2---:R0:W-:-:S12]  /*3b30*/  STL [R7], R6 ;  /* 0x0000000607007387 */ /* 0x0041d80000100800 */
[----:B------:R-:W-:Y:S05]  /*3b40*/  @P0 BRA `(.L_x_66) ;  /* 0xfffffffc00e80947 */ /* 0x000fea000383ffff */
.L_x_65:
[----:B------:R-:W-:Y:S05]  /*3b50*/  BSYNC.RECONVERGENT B2 ;  /* 0x0000000000027941 */ /* 0x000fea0003800200 */
.L_x_64:
[----:B------:R-:W-:Y:S05]  /*3b60*/  @!P1 BRA `(.L_x_63) ;  /* 0x0000000000209947 */ /* 0x000fea0003800000 */
[----:B------:R-:W-:-:S07]  /*3b70*/  IMAD.MOV.U32 R5, RZ, RZ, RZ ;  /* 0x000000ffff057224 */ /* 0x000fce00078e00ff */
.L_x_67:
[----:B01----:R-:W-:-:S05]  /*3b80*/  IADD3 R7, PT, PT, R1, R4, RZ ;  /* 0x0000000401077210 */ /* 0x003fca0007ffe0ff */
[----:B------:R-:W2:Y:S01]  /*3b90*/  LDL.U8 R6, [R7+0x10] ;  /* 0x0000100007067983 */ /* 0x000ea20000100000 */
[----:B------:R-:W-:Y:S02]  /*3ba0*/  VIADD R5, R5, 0x1 ;  /* 0x0000000105057836 */ /* 0x000fe40000000000 */
[----:B------:R-:W-:-:S03]  /*3bb0*/  VIADD R4, R4, 0x1 ;  /* 0x0000000104047836 */ /* 0x000fc60000000000 */
[----:B------:R-:W-:Y:S01]  /*3bc0*/  ISETP.NE.AND P0, PT, R5, R8, PT ;  /* 0x000000080500720c */ /* 0x000fe20003f05270 */
[----:B--2---:R1:W-:-:S12]  /*3bd0*/  STL.U8 [R7], R6 ;  /* 0x0000000607007387 */ /* 0x0043d80000100000 */
[----:B------:R-:W-:Y:S05]  /*3be0*/  @P0 BRA `(.L_x_67) ;  /* 0xfffffffc00e40947 */ /* 0x000fea000383ffff */
.L_x_63:
[----:B------:R-:W-:Y:S05]  /*3bf0*/  BSYNC.RECONVERGENT B1 ;  /* 0x0000000000017941 */ /* 0x000fea0003800200 */
.L_x_62:
[----:B------:R-:W-:Y:S01]  /*3c00*/  ISETP.NE.AND P0, PT, R18, RZ, PT ;  /* 0x000000ff1200720c */ /* 0x000fe20003f05270 */
[----:B------:R-:W-:Y:S01]  /*3c10*/  BSSY.RECONVERGENT B1, `(.L_x_68) ;  /* 0x000002d000017945 */ /* 0x000fe20003800200 */
[----:B------:R-:W-:-:S11]  /*3c20*/  SHF.R.U32.HI R13, RZ, 0x4, R18 ;  /* 0x00000004ff0d7819 */ /* 0x000fd60000011612 */
[----:B------:R-:W-:Y:S05]  /*3c30*/  @!P0 BRA `(.L_x_69) ;  /* 0x0000000000a88947 */ /* 0x000fea0003800000 */
[C---:B------:R-:W-:Y:S01]  /*3c40*/  ISETP.GE.U32.AND P0, PT, R18.reuse, 0x4, PT ;  /* 0x000000041200780c */ /* 0x040fe20003f06070 */
[----:B------:R-:W-:Y:S01]  /*3c50*/  BSSY.RECONVERGENT B2, `(.L_x_70) ;  /* 0x000001d000027945 */ /* 0x000fe20003800200 */
[----:B------:R-:W-:Y:S01]  /*3c60*/  LOP3.LUT R15, R18, 0x3, RZ, 0xc0, !PT ;  /* 0x00000003120f7812 */ /* 0x000fe200078ec0ff */
[----:B------:R-:W-:-:S03]  /*3c70*/  IMAD.MOV.U32 R12, RZ, RZ, RZ ;  /* 0x000000ffff0c7224 */ /* 0x000fc600078e00ff */
[----:B------:R-:W-:-:S07]  /*3c80*/  ISETP.NE.AND P1, PT, R15, RZ, PT ;  /* 0x000000ff0f00720c */ /* 0x000fce0003f25270 */
[----:B------:R-:W-:Y:S06]  /*3c90*/  @!P0 BRA `(.L_x_71) ;  /* 0x0000000000608947 */ /* 0x000fec0003800000 */
[----:B------:R-:W-:Y:S02]  /*3ca0*/  LOP3.LUT R12, R18, 0xfffffffc, RZ, 0xc0, !PT ;  /* 0xfffffffc120c7812 */ /* 0x000fe400078ec0ff */
[----:B------:R-:W-:-:S07]  /*3cb0*/  MOV R14, RZ ;  /* 0x000000ff000e7202 */ /* 0x000fce0000000f00 */
.L_x_72:
[----:B--2---:R-:W-:-:S05]  /*3cc0*/  IMAD.IADD R11, R1, 0x1, R14 ;  /* 0x00000001010b7824 */ /* 0x004fca00078e020e */
[----:B0-----:R0:W1:Y:S01]  /*3cd0*/  LDL R4, [R11] ;  /* 0x000000000b047983 */ /* 0x0010620000100800 */
[C---:B------:R-:W-:Y:S02]  /*3ce0*/  IMAD R21, R14.reuse, 0x8, R3 ;  /* 0x000000080e157824 */ /* 0x040fe400078e0203 */
[----:B------:R-:W-:Y:S02]  /*3cf0*/  VIADD R14, R14, 0x4 ;  /* 0x000000040e0e7836 */ /* 0x000fe40000000000 */
[----:B0-----:R-:W-:-:S03]  /*3d00*/  IMAD.MOV.U32 R11, RZ, RZ, RZ ;  /* 0x000000ffff0b7224 */ /* 0x001fc600078e00ff */
[----:B------:R-:W-:Y:S02]  /*3d10*/  ISETP.NE.AND P0, PT, R14, R12, PT ;  /* 0x0000000c0e00720c */ /* 0x000fe40003f05270 */
[C---:B-1----:R-:W-:Y:S02]  /*3d20*/  PRMT R6, R4.reuse, 0x7770, RZ ;  /* 0x0000777004067816 */ /* 0x042fe400000000ff */
[C---:B------:R-:W-:Y:S02]  /*3d30*/  PRMT R5, R4.reuse, 0x7771, RZ ;  /* 0x0000777104057816 */ /* 0x040fe400000000ff */
[C---:B------:R-:W-:Y:S02]  /*3d40*/  PRMT R7, R4.reuse, 0x7773, RZ ;  /* 0x0000777304077816 */ /* 0x040fe400000000ff */
[----:B------:R-:W-:Y:S02]  /*3d50*/  PRMT R4, R4, 0x7772, RZ ;  /* 0x0000777204047816 */ /* 0x000fe400000000ff */
[----:B------:R-:W-:-:S02]  /*3d60*/  LOP3.LUT R6, R6, 0xff, RZ, 0xc0, !PT ;  /* 0x000000ff06067812 */ /* 0x000fc400078ec0ff */
[----:B------:R-:W-:Y:S01]  /*3d70*/  LOP3.LUT R9, R5, 0xff, RZ, 0xc0, !PT ;  /* 0x000000ff05097812 */ /* 0x000fe200078ec0ff */
[----:B------:R-:W-:Y:S01]  /*3d80*/  HFMA2 R5, -RZ, RZ, 0, 0 ;  /* 0x00000000ff057431 */ /* 0x000fe200000001ff */
[----:B------:R-:W-:Y:S01]  /*3d90*/  LOP3.LUT R8, R4, 0xff, RZ, 0xc0, !PT ;  /* 0x000000ff04087812 */ /* 0x000fe200078ec0ff */
[----:B------:R-:W-:Y:S01]  /*3da0*/  IMAD.MOV.U32 R4, RZ, RZ, R6 ;  /* 0x000000ffff047224 */ /* 0x000fe200078e0006 */
[----:B------:R-:W-:Y:S01]  /*3db0*/  LOP3.LUT R10, R7, 0xff, RZ, 0xc0, !PT ;  /* 0x000000ff070a7812 */ /* 0x000fe200078ec0ff */
[----:B------:R-:W-:Y:S01]  /*3dc0*/  IMAD.MOV.U32 R6, RZ, RZ, R9 ;  /* 0x000000ffff067224 */ /* 0x000fe200078e0009 */
[----:B------:R-:W-:Y:S01]  /*3dd0*/  MOV R9, RZ ;  /* 0x000000ff00097202 */ /* 0x000fe20000000f00 */
[----:B------:R-:W-:-:S04]  /*3de0*/  IMAD.MOV.U32 R7, RZ, RZ, RZ ;  /* 0x000000ffff077224 */ /* 0x000fc800078e00ff */
[----:B------:R2:W-:Y:S04]  /*3df0*/  STL.128 [R21+0x10], R8 ;  /* 0x0000100815007387 */ /* 0x0005e80000100c00 */
[----:B------:R2:W-:Y:S01]  /*3e00*/  STL.128 [R21], R4 ;  /* 0x0000000415007387 */ /* 0x0005e20000100c00 */
[----:B------:R-:W-:Y:S05]  /*3e10*/  @P0 BRA `(.L_x_72) ;  /* 0xfffffffc00a80947 */ /* 0x000fea000383ffff */
.L_x_71:
[----:B------:R-:W-:Y:S05]  /*3e20*/  BSYNC.RECONVERGENT B2 ;  /* 0x0000000000027941 */ /* 0x000fea0003800200 */
.L_x_70:
[----:B------:R-:W-:Y:S05]  /*3e30*/  @!P1 BRA `(.L_x_69) ;  /* 0x0000000000289947 */ /* 0x000fea0003800000 */
[----:B012---:R-:W-:-:S07]  /*3e40*/  IMAD.MOV.U32 R6, RZ, RZ, RZ ;  /* 0x000000ffff067224 */ /* 0x007fce00078e00ff */
.L_x_73:
[----:B---3--:R-:W-:-:S06]  /*3e50*/  IMAD.IADD R4, R1, 0x1, R12 ;  /* 0x0000000101047824 */ /* 0x008fcc00078e020c */
[----:B------:R-:W2:Y:S01]  /*3e60*/  LDL.U8 R4, [R4] ;  /* 0x0000000004047983 */ /* 0x000ea20000100000 */
[----:B------:R-:W-:Y:S01]  /*3e70*/  LEA R7, R12, R3, 0x3 ;  /* 0x000000030c077211 */ /* 0x000fe200078e18ff */
[----:B------:R-:W-:Y:S02]  /*3e80*/  IMAD.MOV.U32 R5, RZ, RZ, RZ ;  /* 0x000000ffff057224 */ /* 0x000fe400078e00ff */
[----:B------:R-:W-:Y:S02]  /*3e90*/  VIADD R6, R6, 0x1 ;  /* 0x0000000106067836 */ /* 0x000fe40000000000 */
[----:B------:R-:W-:-:S03]  /*3ea0*/  VIADD R12, R12, 0x1 ;  /* 0x000000010c0c7836 */ /* 0x000fc60000000000 */
[----:B------:R-:W-:Y:S01]  /*3eb0*/  ISETP.NE.AND P0, PT, R6, R15, PT ;  /* 0x0000000f0600720c */ /* 0x000fe20003f05270 */
[----:B--2---:R3:W-:-:S12]  /*3ec0*/  STL.64 [R7], R4 ;  /* 0x0000000407007387 */ /* 0x0047d80000100a00 */
[----:B------:R-:W-:Y:S05]  /*3ed0*/  @P0 BRA `(.L_x_73) ;  /* 0xfffffffc00dc0947 */ /* 0x000fea000383ffff */
.L_x_69:
[----:B------:R-:W-:Y:S05]  /*3ee0*/  BSYNC.RECONVERGENT B1 ;  /* 0x0000000000017941 */ /* 0x000fea0003800200 */
.L_x_68:
[----:B------:R-:W-:Y:S01]  /*3ef0*/  ISETP.GE.U32.AND P0, PT, R18, 0x10, PT ;  /* 0x000000101200780c */ /* 0x000fe20003f06070 */
[----:B------:R-:W-:Y:S01]  /*3f00*/  BSSY.RECONVERGENT B1, `(.L_x_74) ;  /* 0x000016e000017945 */ /* 0x000fe20003800200 */
[----:B------:R-:W-:Y:S01]  /*3f10*/  HFMA2 R24, -RZ, RZ, 0, 0 ;  /* 0x00000000ff187431 */ /* 0x000fe200000001ff */
[----:B--2---:R-:W-:Y:S01]  /*3f20*/  CS2R R20, SRZ ;  /* 0x0000000000147805 */ /* 0x004fe2000001ff00 */
[----:B------:R-:W-:-:S09]  /*3f30*/  IMAD.MOV.U32 R22, RZ, RZ, RZ ;  /* 0x000000ffff167224 */ /* 0x000fd200078e00ff */
[----:B------:R-:W-:Y:S05]  /*3f40*/  @!P0 BRA `(.L_x_75) ;  /* 0x0000001400a48947 */ /* 0x000fea0003800000 */
[----:B0--3--:R-:W-:Y:S01]  /*3f50*/  VIADD R4, R13, 0xffffffff ;  /* 0xffffffff0d047836 */ /* 0x009fe20000000000 */
[----:B------:R-:W-:Y:S01]  /*3f60*/  BSSY.RECONVERGENT B2, `(.L_x_76) ;  /* 0x00000c9000027945 */ /* 0x000fe20003800200 */
[----:B------:R-:W-:Y:S02]  /*3f70*/  CS2R R22, SRZ ;  /* 0x0000000000167805 */ /* 0x000fe4000001ff00 */
[----:B------:R-:W-:Y:S01]  /*3f80*/  CS2R R20, SRZ ;  /* 0x0000000000147805 */ /* 0x000fe2000001ff00 */
[----:B------:R-:W-:Y:S01]  /*3f90*/  IMAD.MOV.U32 R24, RZ, RZ, RZ ;  /* 0x000000ffff187224 */ /* 0x000fe200078e00ff */
[----:B------:R-:W-:-:S13]  /*3fa0*/  ISETP.GE.U32.AND P0, PT, R4, 0x3, PT ;  /* 0x000000030400780c */ /* 0x000fda0003f06070 */
[----:B------:R-:W-:Y:S05]  /*3fb0*/  @!P0 BRA `(.L_x_77) ;  /* 0x0000000c000c8947 */ /* 0x000fea0003800000 */
[----:B------:R-:W-:Y:S01]  /*3fc0*/  LOP3.LUT R23, R13, 0xffffffc, RZ, 0xc0, !PT ;  /* 0x0ffffffc0d177812 */ /* 0x000fe200078ec0ff */
[----:B------:R-:W-:Y:S01]  /*3fd0*/  IMAD.MOV.U32 R22, RZ, RZ, RZ ;  /* 0x000000ffff167224 */ /* 0x000fe200078e00ff */
[----:B------:R-:W-:Y:S01]  /*3fe0*/  MOV R26, RZ ;  /* 0x000000ff001a7202 */ /* 0x000fe20000000f00 */
[----:B------:R-:W-:-:S07]  /*3ff0*/  IMAD.MOV.U32 R21, RZ, RZ, RZ ;  /* 0x000000ffff157224 */ /* 0x000fce00078e00ff */
.L_x_78:
[----:B------:R-:W-:-:S05]  /*4000*/  IMAD.SHL.U32 R28, R26, 0x2, RZ ;  /* 0x000000021a1c7824 */ /* 0x000fca00078e00ff */
[----:B------:R-:W-:-:S05]  /*4010*/  LEA R28, R28, R3, 0x3 ;  /* 0x000000031c1c7211 */ /* 0x000fca00078e18ff */
[----:B------:R-:W2:Y:S04]  /*4020*/  LDL.128 R12, [R28] ;  /* 0x000000001c0c7983 */ /* 0x000ea80000100c00 */
[----:B-1----:R-:W3:Y:S01]  /*4030*/  LDL.128 R4, [R28+0x10] ;  /* 0x000010001c047983 */ /* 0x002ee20000100c00 */
[C---:B--2---:R-:W-:Y:S02]  /*4040*/  IMAD R9, R13.reuse, 0x114253d5, RZ ;  /* 0x114253d50d097824 */ /* 0x044fe400078e02ff */
[----:B------:R-:W-:Y:S02]  /*4050*/  IMAD.U32 R13, R13, -0x80000000, RZ ;  /* 0x800000000d0d7824 */ /* 0x000fe400078e00ff */
        /* <DEDUP_REMOVED lines=12> */
[----:B------:R-:W-:-:S05]  /*4120*/  IMAD.WIDE.U32 R12, R12, 0x2745937f, RZ ;  /* 0x2745937f0c0c7825 */ /* 0x000fca00078e00ff */
[----:B------:R-:W-:Y:S01]  /*4130*/  IADD3 R25, PT, PT, R13, R25, RZ ;  /* 0x000000190d197210 */ /* 0x000fe20007ffe0ff */
[----:B------:R-:W-:Y:S01]  /*4140*/  IMAD R13, R15, 0x2745937f, RZ ;  /* 0x2745937f0f0d7824 */ /* 0x000fe200078e02ff */
[----:B------:R-:W-:-:S03]  /*4150*/  LOP3.LUT R24, R12, R24, RZ, 0x3c, !PT ;  /* 0x000000180c187212 */ /* 0x000fc600078e3cff */
[C---:B------:R-:W-:Y:S02]  /*4160*/  IMAD R13, R14.reuse, 0x4cf5ad43, R13 ;  /* 0x4cf5ad430e0d7824 */ /* 0x040fe400078e020d */
[----:B------:R-:W-:-:S04]  /*4170*/  IMAD.WIDE.U32 R14, R14, 0x2745937f, RZ ;  /* 0x2745937f0e0e7825 */ /* 0x000fc800078e00ff */
[----:B------:R-:W-:-:S05]  /*4180*/  IMAD.IADD R29, R15, 0x1, R13 ;  /* 0x000000010f1d7824 */ /* 0x000fca00078e020d */
        /* <DEDUP_REMOVED lines=21> */
[C---:B------:R-:W-:Y:S01]  /*42e0*/  IMAD R27, R5.reuse, 0x114253d5, RZ ;  /* 0x114253d5051b7824 */ /* 0x040fe200078e02ff */
[----:B------:R-:W-:Y:S01]  /*42f0*/  SHF.L.U32 R5, R5, 0x1f, RZ ;  /* 0x0000001f05057819 */ /* 0x000fe200000006ff */
[----:B------:R-:W-:Y:S02]  /*4300*/  IMAD R31, R24, 0x5, RZ ;  /* 0x00000005181f7824 */ /* 0x000fe400078e02ff */
[C---:B------:R-:W-:Y:S02]  /*4310*/  IMAD R27, R4.reuse, -0x783c846f, R27 ;  /* 0x87c37b91041b7824 */ /* 0x040fe400078e021b */
[----:B------:R-:W-:-:S02]  /*4320*/  IMAD R5, R4, -0x775ed616, R5 ;  /* 0x88a129ea04057824 */ /* 0x000fc400078e0205 */
[----:B------:R-:W-:Y:S02]  /*4330*/  IMAD.IADD R27, R29, 0x1, R27 ;  /* 0x000000011d1b7824 */ /* 0x000fe400078e021b */
[----:B------:R-:W-:-:S03]  /*4340*/  IMAD.WIDE.U32 R28, R4, -0x80000000, RZ ;  /* 0x80000000041c7825 */ /* 0x000fc600078e00ff */
[----:B------:R-:W-:Y:S01]  /*4350*/  SHF.R.U32.HI R27, RZ, 0x1, R27 ;  /* 0x00000001ff1b7819 */ /* 0x000fe2000001161b */
[----:B------:R-:W-:Y:S02]  /*4360*/  IMAD.IADD R5, R29, 0x1, R5 ;  /* 0x000000011d057824 */ /* 0x000fe400078e0205 */
[C---:B------:R-:W-:Y:S01]  /*4370*/  IMAD R29, R6.reuse, 0x4e8b26fe, RZ ;  /* 0x4e8b26fe061d7824 */ /* 0x040fe200078e02ff */
[----:B------:R-:W-:Y:S01]  /*4380*/  LOP3.LUT R28, R27, R28, RZ, 0xfc, !PT ;  /* 0x0000001c1b1c7212 */ /* 0x000fe200078efcff */
[----:B------:R-:W-:-:S04]  /*4390*/  IMAD.WIDE.U32 R6, R6, 0x2745937f, RZ ;  /* 0x2745937f06067825 */ /* 0x000fc800078e00ff */
[----:B------:R-:W-:Y:S02]  /*43a0*/  IMAD.IADD R7, R7, 0x1, R21 ;  /* 0x0000000107077824 */ /* 0x000fe400078e0215 */
[----:B------:R-:W-:-:S03]  /*43b0*/  IMAD R5, R5, 0x2745937f, RZ ;  /* 0x2745937f05057824 */ /* 0x000fc600078e02ff */
[----:B------:R-:W-:Y:S01]  /*43c0*/  SHF.R.U32.HI R4, RZ, 0x1f, R7 ;  /* 0x0000001fff047819 */ /* 0x000fe20000011607 */
[----:B------:R-:W-:Y:S01]  /*43d0*/  IMAD R27, R28, 0x4cf5ad43, R5 ;  /* 0x4cf5ad431c1b7824 */ /* 0x000fe200078e0205 */
[----:B------:R-:W-:Y:S01]  /*43e0*/  SHF.R.U64 R21, R6, 0x1f, R7 ;  /* 0x0000001f06157819 */ /* 0x000fe20000001207 */
[----:B------:R-:W-:Y:S01]  /*43f0*/  IMAD.MOV.U32 R5, RZ, RZ, 0x0 ;  /* 0x00000000ff057424 */ /* 0x000fe200078e00ff */
[----:B------:R-:W-:Y:S01]  /*4400*/  LOP3.LUT R29, R4, R29, RZ, 0xfc, !PT ;  /* 0x0000001d041d7212 */ /* 0x000fe200078efcff */
[----:B------:R-:W-:-:S05]  /*4410*/  HFMA2 R4, -RZ, RZ, 54.875, -1833 ;  /* 0x52dce729ff047431 */ /* 0x000fca00000001ff */
[----:B------:R-:W-:-:S04]  /*4420*/  IMAD.WIDE.U32 R6, R25, 0x5, R4 ;  /* 0x0000000519067825 */ /* 0x000fc800078e0004 */
[----:B------:R-:W-:Y:S01]  /*4430*/  IMAD.WIDE.U32 R24, R28, 0x2745937f, RZ ;  /* 0x2745937f1c187825 */ /* 0x000fe200078e00ff */
[----:B------:R-:W-:-:S03]  /*4440*/  IADD3 R20, P0, PT, R20, R6, RZ ;  /* 0x0000000614147210 */ /* 0x000fc60007f1e0ff */
[----:B------:R-:W-:Y:S01]  /*4450*/  IMAD.IADD R31, R7, 0x1, R31 ;  /* 0x00000001071f7824 */ /* 0x000fe200078e021f */
[----:B------:R-:W-:Y:S01]  /*4460*/  LOP3.LUT R6, R24, R6, RZ, 0x3c, !PT ;  /* 0x0000000618067212 */ /* 0x000fe200078e3cff */
[----:B------:R-:W-:Y:S02]  /*4470*/  IMAD.IADD R24, R25, 0x1, R27 ;  /* 0x0000000119187824 */ /* 0x000fe400078e021b */
[----:B------:R-:W-:Y:S01]  /*4480*/  IMAD R28, R29, 0x114253d5, RZ ;  /* 0x114253d51d1c7824 */ /* 0x000fe200078e02ff */
[-C--:B------:R-:W-:Y:S01]  /*4490*/  IADD3.X R22, PT, PT, R22, R31.reuse, RZ, P0, !PT ;  /* 0x0000001f16167210 */ /* 0x080fe200007fe4ff */
[----:B------:R-:W-:Y:S01]  /*44a0*/  IMAD.MOV.U32 R25, RZ, RZ, 0x0 ;  /* 0x00000000ff197424 */ /* 0x000fe200078e00ff */
[----:B------:R-:W-:Y:S01]  /*44b0*/  LOP3.LUT R31, R24, R31, RZ, 0x3c, !PT ;  /* 0x0000001f181f7212 */ /* 0x000fe200078e3cff */
[C---:B------:R-:W-:Y:S02]  /*44c0*/  IMAD R7, R21.reuse, -0x783c846f, R28 ;  /* 0x87c37b9115077824 */ /* 0x040fe400078e021c */
[----:B------:R-:W-:Y:S01]  /*44d0*/  IMAD.WIDE.U32 R28, R21, 0x114253d5, RZ ;  /* 0x114253d5151c7825 */ /* 0x000fe200078e00ff */
[----:B------:R-:W-:-:S02]  /*44e0*/  SHF.L.W.U32.HI R27, R31, 0x1b, R6 ;  /* 0x0000001b1f1b7819 */ /* 0x000fc40000010e06 */
[----:B------:R-:W-:Y:S01]  /*44f0*/  SHF.L.W.U32.HI R31, R6, 0x1b, R31 ;  /* 0x0000001b061f7819 */ /* 0x000fe20000010e1f */
[----:B------:R-:W-:Y:S02]  /*4500*/  IMAD.MOV.U32 R24, RZ, RZ, 0x38495ab5 ;  /* 0x38495ab5ff187424 */ /* 0x000fe400078e00ff */
[----:B------:R-:W-:Y:S02]  /*4510*/  IMAD.IADD R7, R29, 0x1, R7 ;  /* 0x000000011d077824 */ /* 0x000fe400078e0207 */
[----:B------:R-:W-:-:S04]  /*4520*/  IMAD.WIDE.U32 R20, R20, 0x5, R24 ;  /* 0x0000000514147825 */ /* 0x000fc800078e0018 */
[----:B------:R-:W-:Y:S01]  /*4530*/  IMAD R29, R22, 0x5, RZ ;  /* 0x00000005161d7824 */ /* 0x000fe200078e02ff */
[----:B------:R-:W-:-:S04]  /*4540*/  LOP3.LUT R28, R28, R20, RZ, 0x3c, !PT ;  /* 0x000000141c1c7212 */ /* 0x000fc800078e3cff */
[----:B------:R-:W-:Y:S02]  /*4550*/  IADD3 R22, PT, PT, R21, R29, RZ ;  /* 0x0000001d15167210 */ /* 0x000fe40007ffe0ff */
[----:B------:R-:W-:Y:S02]  /*4560*/  IADD3 R21, P0, PT, R27, R20, RZ ;  /* 0x000000141b157210 */ /* 0x000fe40007f1e0ff */
[----:B------:R-:W-:-:S03]  /*4570*/  LOP3.LUT R27, R7, R22, RZ, 0x3c, !PT ;  /* 0x00000016071b7212 */ /* 0x000fc600078e3cff */
[----:B------:R-:W-:-:S04]  /*4580*/  IMAD.X R20, R31, 0x1, R22, P0 ;  /* 0x000000011f147824 */ /* 0x000fc800000e0616 */
[----:B------:R-:W-:Y:S02]  /*4590*/  IMAD R31, R20, 0x5, RZ ;  /* 0x00000005141f7824 */ /* 0x000fe400078e02ff */
[----:B--2---:R-:W-:-:S04]  /*45a0*/  IMAD R7, R9, 0x114253d5, RZ ;  /* 0x114253d509077824 */ /* 0x004fc800078e02ff */
[C---:B------:R-:W-:Y:S02]  /*45b0*/  IMAD R29, R8.reuse, -0x783c846f, R7 ;  /* 0x87c37b91081d7824 */ /* 0x040fe400078e0207 */
[----:B------:R-:W-:-:S04]  /*45c0*/  IMAD.WIDE.U32 R6, R8, 0x114253d5, RZ ;  /* 0x114253d508067825 */ /* 0x000fc800078e00ff */
[----:B------:R-:W-:Y:S02]  /*45d0*/  IMAD.IADD R6, R7, 0x1, R29 ;  /* 0x0000000107067824 */ /* 0x000fe400078e021d */
[----:B------:R-:W-:-:S04]  /*45e0*/  IMAD.U32 R7, R9, -0x80000000, RZ ;  /* 0x8000000009077824 */ /* 0x000fc800078e00ff */
[C---:B------:R-:W-:Y:S02]  /*45f0*/  IMAD R7, R8.reuse, -0x775ed616, R7 ;  /* 0x88a129ea08077824 */ /* 0x040fe400078e0207 */
[----:B------:R-:W-:-:S05]  /*4600*/  IMAD.WIDE.U32 R8, R8, -0x80000000, RZ ;  /* 0x8000000008087825 */ /* 0x000fca00078e00ff */
[----:B------:R-:W-:Y:S02]  /*4610*/  IADD3 R9, PT, PT, R9, R7, RZ ;  /* 0x0000000709097210 */ /* 0x000fe40007ffe0ff */
[----:B------:R-:W-:-:S03]  /*4620*/  SHF.R.U32.HI R7, RZ, 0x1, R6 ;  /* 0x00000001ff077819 */ /* 0x000fc60000011606 */
[----:B------:R-:W-:Y:S01]  /*4630*/  IMAD R9, R9, 0x2745937f, RZ ;  /* 0x2745937f09097824 */ /* 0x000fe200078e02ff */
[----:B------:R-:W-:-:S05]  /*4640*/  LOP3.LUT R6, R7, R8, RZ, 0xfc, !PT ;  /* 0x0000000807067212 */ /* 0x000fca00078efcff */
[C---:B------:R-:W-:Y:S02]  /*4650*/  IMAD R29, R6.reuse, 0x4cf5ad43, R9 ;  /* 0x4cf5ad43061d7824 */ /* 0x040fe400078e0209 */
[----:B------:R-:W-:-:S04]  /*4660*/  IMAD.WIDE.U32 R6, R6, 0x2745937f, RZ ;  /* 0x2745937f06067825 */ /* 0x000fc800078e00ff */
[----:B------:R-:W-:Y:S01]  /*4670*/  IMAD.WIDE.U32 R8, R21, 0x5, R4 ;  /* 0x0000000515087825 */ /* 0x000fe200078e0004 */
[----:B------:R-:W-:-:S03]  /*4680*/  SHF.L.W.U32.HI R21, R27, 0x1f, R28 ;  /* 0x0000001f1b157819 */ /* 0x000fc60000010e1c */
[----:B------:R-:W-:Y:S02]  /*4690*/  IMAD.IADD R29, R7, 0x1, R29 ;  /* 0x00000001071d7824 */ /* 0x000fe400078e021d */
[----:B------:R-:W-:Y:S02]  /*46a0*/  IMAD R7, R11, 0x2745937f, RZ ;  /* 0x2745937f0b077824 */ /* 0x000fe400078e02ff */
[----:B------:R-:W-:Y:S01]  /*46b0*/  IMAD.IADD R20, R9, 0x1, R31 ;  /* 0x0000000109147824 */ /* 0x000fe200078e021f */
[-C--:B------:R-:W-:Y:S01]  /*46c0*/  IADD3 R9, P0, PT, R21, R8.reuse, RZ ;  /* 0x0000000815097210 */ /* 0x080fe20007f1e0ff */
[----:B------:R-:W-:Y:S01]  /*46d0*/  IMAD R21, R10, 0x4cf5ad43, R7 ;  /* 0x4cf5ad430a157824 */ /* 0x000fe200078e0207 */
[----:B------:R-:W-:Y:S01]  /*46e0*/  LOP3.LUT R8, R6, R8, RZ, 0x3c, !PT ;  /* 0x0000000806087212 */ /* 0x000fe200078e3cff */
[C---:B------:R-:W-:Y:S01]  /*46f0*/  IMAD R7, R10.reuse, 0x4e8b26fe, RZ ;  /* 0x4e8b26fe0a077824 */ /* 0x040fe200078e02ff */
[----:B------:R-:W-:Y:S01]  /*4700*/  LOP3.LUT R29, R29, R20, RZ, 0x3c, !PT ;  /* 0x000000141d1d7212 */ /* 0x000fe200078e3cff */
[----:B------:R-:W-:-:S04]  /*4710*/  IMAD.WIDE.U32 R10, R10, 0x2745937f, RZ ;  /* 0x2745937f0a0a7825 */ /* 0x000fc800078e00ff */
[----:B------:R-:W-:Y:S01]  /*4720*/  IMAD.IADD R11, R11, 0x1, R21 ;  /* 0x000000010b0b7824 */ /* 0x000fe200078e0215 */
[----:B------:R-:W-:-:S04]  /*4730*/  SHF.L.W.U32.HI R21, R28, 0x1f, R27 ;  /* 0x0000001f1c157819 */ /* 0x000fc80000010e1b */
[--C-:B------:R-:W-:Y:S02]  /*4740*/  SHF.R.U64 R6, R10, 0x1f, R11.reuse ;  /* 0x0000001f0a067819 */ /* 0x100fe4000000120b */
[----:B------:R-:W-:Y:S02]  /*4750*/  SHF.R.U32.HI R10, RZ, 0x1f, R11 ;  /* 0x0000001fff0a7819 */ /* 0x000fe4000001160b */
[----:B------:R-:W-:Y:S02]  /*4760*/  IADD3.X R21, PT, PT, R21, R20, RZ, P0, !PT ;  /* 0x0000001415157210 */ /* 0x000fe400007fe4ff */
[----:B------:R-:W-:Y:S01]  /*4770*/  LOP3.LUT R7, R10, R7, RZ, 0xfc, !PT ;  /* 0x000000070a077212 */ /* 0x000fe200078efcff */
[----:B------:R-:W-:-:S04]  /*4780*/  IMAD.WIDE.U32 R10, R9, 0x5, R24 ;  /* 0x00000005090a7825 */ /* 0x000fc800078e0018 */
[----:B------:R-:W-:-:S04]  /*4790*/  IMAD R7, R7, 0x114253d5, RZ ;  /* 0x114253d507077824 */ /* 0x000fc800078e02ff */
[C---:B------:R-:W-:Y:S02]  /*47a0*/  IMAD R27, R6.reuse, -0x783c846f, R7 ;  /* 0x87c37b91061b7824 */ /* 0x040fe400078e0207 */
[----:B------:R-:W-:-:S04]  /*47b0*/  IMAD.WIDE.U32 R6, R6, 0x114253d5, RZ ;  /* 0x114253d506067825 */ /* 0x000fc800078e00ff */
[----:B------:R-:W-:Y:S01]  /*47c0*/  IMAD.IADD R9, R7, 0x1, R27 ;  /* 0x0000000107097824 */ /* 0x000fe200078e021b */
[----:B------:R-:W-:Y:S01]  /*47d0*/  SHF.L.W.U32.HI R7, R29, 0x1b, R8 ;  /* 0x0000001b1d077819 */ /* 0x000fe20000010e08 */
[----:B------:R-:W-:Y:S01]  /*47e0*/  IMAD R27, R21, 0x5, RZ ;  /* 0x00000005151b7824 */ /* 0x000fe200078e02ff */
[-C--:B------:R-:W-:Y:S02]  /*47f0*/  LOP3.LUT R21, R6, R10.reuse, RZ, 0x3c, !PT ;  /* 0x0000000a06157212 */ /* 0x080fe400078e3cff */
[----:B------:R-:W-:Y:S01]  /*4800*/  SHF.L.W.U32.HI R29, R8, 0x1b, R29 ;  /* 0x0000001b081d7819 */ /* 0x000fe20000010e1d */
[----:B------:R-:W-:Y:S01]  /*4810*/  IMAD.IADD R20, R11, 0x1, R27 ;  /* 0x000000010b147824 */ /* 0x000fe200078e021b */
[----:B------:R-:W-:Y:S01]  /*4820*/  IADD3 R11, P0, PT, R7, R10, RZ ;  /* 0x0000000a070b7210 */ /* 0x000fe20007f1e0ff */
[----:B----4-:R-:W-:-:S04]  /*4830*/  IMAD R7, R13, 0x114253d5, RZ ;  /* 0x114253d50d077824 */ /* 0x010fc800078e02ff */
[C---:B------:R-:W-:Y:S02]  /*4840*/  IMAD R27, R12.reuse, -0x783c846f, R7 ;  /* 0x87c37b910c1b7824 */ /* 0x040fe400078e0207 */
[----:B------:R-:W-:Y:S01]  /*4850*/  IMAD.WIDE.U32 R6, R12, 0x114253d5, RZ ;  /* 0x114253d50c067825 */ /* 0x000fe200078e00ff */
[----:B------:R-:W-:-:S03]  /*4860*/  LOP3.LUT R6, R9, R20, RZ, 0x3c, !PT ;  /* 0x0000001409067212 */ /* 0x000fc600078e3cff */
[----:B------:R-:W-:Y:S01]  /*4870*/  IMAD.X R8, R29, 0x1, R20, P0 ;  /* 0x000000011d087824 */ /* 0x000fe200000e0614 */
[----:B------:R-:W-:Y:S01]  /*4880*/  IADD3 R9, PT, PT, R7, R27, RZ ;  /* 0x0000001b07097210 */ /* 0x000fe20007ffe0ff */
[----:B------:R-:W-:Y:S01]  /*4890*/  IMAD.U32 R7, R13, -0x80000000, RZ ;  /* 0x800000000d077824 */ /* 0x000fe200078e00ff */
[----:B------:R-:W-:Y:S01]  /*48a0*/  SHF.L.W.U32.HI R10, R21, 0x1f, R6 ;  /* 0x0000001f150a7819 */ /* 0x000fe20000010e06 */
[----:B------:R-:W-:Y:S01]  /*48b0*/  IMAD R27, R15, 0x2745937f, RZ ;  /* 0x2745937f0f1b7824 */ /* 0x000fe200078e02ff */
        /* <DEDUP_REMOVED lines=17> */
[----:B------:R-:W-:Y:S01]  /*49d0*/  IMAD.WIDE.U32 R8, R9, 0x2745937f, RZ ;  /* 0x2745937f09087825 */ /* 0x000fe200078e00ff */
[----:B------:R-:W-:Y:S02]  /*49e0*/  IADD3 R12, PT, PT, R7, R11, RZ ;  /* 0x0000000b070c7210 */ /* 0x000fe40007ffe0ff */
[-C--:B------:R-:W-:Y:S01]  /*49f0*/  IADD3 R7, P0, PT, R21, R6.reuse, RZ ;  /* 0x0000000615077210 */ /* 0x080fe20007f1e0ff */
[----:B------:R-:W-:Y:S01]  /*4a00*/  IMAD.IADD R11, R9, 0x1, R27 ;  /* 0x00000001090b7824 */ /* 0x000fe200078e021b */
[----:B------:R-:W-:Y:S01]  /*4a10*/  LOP3.LUT R8, R8, R6, RZ, 0x3c, !PT ;  /* 0x0000000608087212 */ /* 0x000fe200078e3cff */
[----:B------:R-:W-:-:S02]  /*4a20*/  IMAD R14, R14, 0x114253d5, RZ ;  /* 0x114253d50e0e7824 */ /* 0x000fc400078e02ff */
        /* <DEDUP_REMOVED lines=10> */
[----:B------:R-:W-:Y:S02]  /*4ad0*/  IADD3 R9, PT, PT, R9, R21, RZ ;  /* 0x0000001509097210 */ /* 0x000fe40007ffe0ff */
[----:B------:R-:W-:Y:S01]  /*4ae0*/  LOP3.LUT R7, R8, R6, RZ, 0x3c, !PT ;  /* 0x0000000608077212 */ /* 0x000fe200078e3cff */
[----:B------:R-:W-:Y:S01]  /*4af0*/  IMAD.X R10, R10, 0x1, R12, P0 ;  /* 0x000000010a0a7824 */ /* 0x000fe200000e060c */
[----:B------:R-:W-:Y:S01]  /*4b00*/  LOP3.LUT R6, R9, R12, RZ, 0x3c, !PT ;  /* 0x0000000c09067212 */ /* 0x000fe200078e3cff */
[----:B------:R-:W-:-:S03]  /*4b10*/  IMAD.WIDE.U32 R4, R11, 0x5, R4 ;  /* 0x000000050b047825 */ /* 0x000fc600078e0004 */
[----:B------:R-:W-:Y:S01]  /*4b20*/  SHF.L.W.U32.HI R9, R6, 0x1f, R7 ;  /* 0x0000001f06097819 */ /* 0x000fe20000010e07 */
[----:B------:R-:W-:Y:S01]  /*4b30*/  IMAD R11, R10, 0x5, RZ ;  /* 0x000000050a0b7824 */ /* 0x000fe200078e02ff */
[----:B------:R-:W-:Y:S02]  /*4b40*/  SHF.L.W.U32.HI R7, R7, 0x1f, R6 ;  /* 0x0000001f07077819 */ /* 0x000fe40000010e06 */
[----:B------:R-:W-:Y:S01]  /*4b50*/  IADD3 R9, P0, PT, R9, R4, RZ ;  /* 0x0000000409097210 */ /* 0x000fe20007f1e0ff */
[----:B------:R-:W-:-:S05]  /*4b60*/  IMAD.IADD R20, R5, 0x1, R11 ;  /* 0x0000000105147824 */ /* 0x000fca00078e020b */
[----:B------:R-:W-:Y:S01]  /*4b70*/  IADD3.X R5, PT, PT, R7, R20, RZ, P0, !PT ;  /* 0x0000001407057210 */ /* 0x000fe200007fe4ff */
[----:B------:R-:W-:Y:S01]  /*4b80*/  IMAD.WIDE.U32 R6, R9, 0x5, R24 ;  /* 0x0000000509067825 */ /* 0x000fe200078e0018 */
[----:B------:R-:W-:-:S03]  /*4b90*/  ISETP.NE.AND P0, PT, R26, R23, PT ;  /* 0x000000171a00720c */ /* 0x000fc60003f05270 */
[----:B------:R-:W-:Y:S02]  /*4ba0*/  IMAD R5, R5, 0x5, RZ ;  /* 0x0000000505057824 */ /* 0x000fe400078e02ff */
[----:B------:R-:W-:Y:S02]  /*4bb0*/  IMAD.MOV.U32 R24, RZ, RZ, R4 ;  /* 0x000000ffff187224 */ /* 0x000fe400078e0004 */
[----:B------:R-:W-:Y:S02]  /*4bc0*/  IMAD.MOV.U32 R22, RZ, RZ, R6 ;  /* 0x000000ffff167224 */ /* 0x000fe400078e0006 */
[----:B------:R-:W-:-:S04]  /*4bd0*/  IMAD.IADD R21, R7, 0x1, R5 ;  /* 0x0000000107157824 */ /* 0x000fc800078e0205 */
[----:B------:R-:W-:Y:S05]  /*4be0*/  @P0 BRA `(.L_x_78) ;  /* 0xfffffff400040947 */ /* 0x000fea000383ffff */
.L_x_77:
[----:B------:R-:W-:Y:S05]  /*4bf0*/  BSYNC.RECONVERGENT B2 ;  /* 0x0000000000027941 */ /* 0x000fea0003800200 */
.L_x_76:
[----:B------:R-:W-:-:S04]  /*4c00*/  SHF.R.U32.HI R4, RZ, 0x4, R18 ;  /* 0x00000004ff047819 */ /* 0x000fc80000011612 */
[----:B------:R-:W-:-:S13]  /*4c10*/  LOP3.LUT P0, R4, R4, 0x3, RZ, 0xc0, !PT ;  /* 0x0000000304047812 */ /* 0x000fda000780c0ff */
[----:B------:R-:W-:Y:S05]  /*4c20*/  @!P0 BRA `(.L_x_75) ;  /* 0x00000008006c8947 */ /* 0x000fea0003800000 */
[----:B------:R-:W-:Y:S01]  /*4c30*/  ISETP.NE.AND P0, PT, R4, 0x1, PT ;  /* 0x000000010400780c */ /* 0x000fe20003f05270 */
[----:B------:R-:W-:Y:S01]  /*4c40*/  BSSY.RECONVERGENT B2, `(.L_x_79) ;  /* 0x0000065000027945 */ /* 0x000fe20003800200 */
[----:B------:R-:W-:-:S11]  /*4c50*/  LOP3.LUT P1, RZ, R18, 0x10, RZ, 0xc0, !PT ;  /* 0x0000001012ff7812 */ /* 0x000fd6000782c0ff */
[----:B------:R-:W-:Y:S05]  /*4c60*/  @!P0 BRA `(.L_x_80) ;  /* 0x0000000400888947 */ /* 0x000fea0003800000 */
[----:B------:R-:W-:-:S05]  /*4c70*/  SHF.L.U32 R14, R23, 0x1, RZ ;  /* 0x00000001170e7819 */ /* 0x000fca00000006ff */
[----:B------:R-:W-:-:S05]  /*4c80*/  IMAD R15, R14, 0x8, R3 ;  /* 0x000000080e0f7824 */ /* 0x000fca00078e0203 */
[----:B-1----:R-:W2:Y:S04]  /*4c90*/  LDL.128 R4, [R15] ;  /* 0x000000000f047983 */ /* 0x002ea80000100c00 */
[----:B------:R0:W3:Y:S01]  /*4ca0*/  LDL.128 R8, [R15+0x10] ;  /* 0x000010000f087983 */ /* 0x0000e20000100c00 */
[----:B------:R-:W-:Y:S01]  /*4cb0*/  IADD3 R23, PT, PT, R14, 0x2, -R23 ;  /* 0x000000020e177810 */ /* 0x000fe20007ffe817 */
[----:B--2---:R-:W-:Y:S02]  /*4cc0*/  IMAD R25, R5, 0x114253d5, RZ ;  /* 0x114253d505197824 */ /* 0x004fe400078e02ff */
[----:B------:R-:W-:-:S04]  /*4cd0*/  IMAD.WIDE.U32 R12, R4, 0x114253d5, RZ ;  /* 0x114253d5040c7825 */ /* 0x000fc800078e00ff */
[C---:B------:R-:W-:Y:S02]  /*4ce0*/  IMAD R25, R4.reuse, -0x783c846f, R25 ;  /* 0x87c37b9104197824 */ /* 0x040fe400078e0219 */
[----:B------:R-:W-:Y:S02]  /*4cf0*/  IMAD.U32 R27, R5, -0x80000000, RZ ;  /* 0x80000000051b7824 */ /* 0x000fe400078e00ff */
[----:B------:R-:W-:Y:S02]  /*4d00*/  IMAD.IADD R5, R13, 0x1, R25 ;  /* 0x000000010d057824 */ /* 0x000fe400078e0219 */
[----:B------:R-:W-:Y:S02]  /*4d10*/  IMAD R7, R7, 0x2745937f, RZ ;  /* 0x2745937f07077824 */ /* 0x000fe400078e02ff */
[C---:B------:R-:W-:Y:S02]  /*4d20*/  IMAD R27, R4.reuse, -0x775ed616, R27 ;  /* 0x88a129ea041b7824 */ /* 0x040fe400078e021b */
[----:B------:R-:W-:-:S04]  /*4d30*/  IMAD.WIDE.U32 R12, R4, -0x80000000, RZ ;  /* 0x80000000040c7825 */ /* 0x000fc800078e00ff */
[C---:B------:R-:W-:Y:S01]  /*4d40*/  IMAD R25, R6.reuse, 0x4cf5ad43, R7 ;  /* 0x4cf5ad4306197824 */ /* 0x040fe200078e0207 */
[----:B------:R-:W-:Y:S01]  /*4d50*/  SHF.R.U32.HI R7, RZ, 0x1, R5 ;  /* 0x00000001ff077819 */ /* 0x000fe20000011605 */
[C---:B------:R-:W-:Y:S01]  /*4d60*/  IMAD.WIDE.U32 R4, R6.reuse, 0x2745937f, RZ ;  /* 0x2745937f06047825 */ /* 0x040fe200078e00ff */
[----:B------:R-:W-:Y:S02]  /*4d70*/  IADD3 R13, PT, PT, R13, R27, RZ ;  /* 0x0000001b0d0d7210 */ /* 0x000fe40007ffe0ff */
[----:B------:R-:W-:Y:S01]  /*4d80*/  LOP3.LUT R7, R7, R12, RZ, 0xfc, !PT ;  /* 0x0000000c07077212 */ /* 0x000fe200078efcff */
[----:B------:R-:W-:Y:S02]  /*4d90*/  IMAD.IADD R5, R5, 0x1, R25 ;  /* 0x0000000105057824 */ /* 0x000fe400078e0219 */
[----:B------:R-:W-:Y:S02]  /*4da0*/  IMAD R26, R13, 0x2745937f, RZ ;  /* 0x2745937f0d1a7824 */ /* 0x000fe400078e02ff */
[----:B------:R-:W-:Y:S01]  /*4db0*/  IMAD R13, R6, 0x4e8b26fe, RZ ;  /* 0x4e8b26fe060d7824 */ /* 0x000fe200078e02ff */
[----:B------:R-:W-:Y:S01]  /*4dc0*/  SHF.R.U32.HI R12, RZ, 0x1f, R5 ;  /* 0x0000001fff0c7819 */ /* 0x000fe20000011605 */
[----:B0-----:R-:W-:-:S02]  /*4dd0*/  IMAD R15, R7, 0x4cf5ad43, R26 ;  /* 0x4cf5ad43070f7824 */ /* 0x001fc400078e021a */
[----:B------:R-:W-:Y:S01]  /*4de0*/  IMAD.WIDE.U32 R6, R7, 0x2745937f, RZ ;  /* 0x2745937f07067825 */ /* 0x000fe200078e00ff */
[----:B------:R-:W-:Y:S02]  /*4df0*/  LOP3.LUT R12, R12, R13, RZ, 0xfc, !PT ;  /* 0x0000000d0c0c7212 */ /* 0x000fe400078efcff */
[----:B------:R-:W-:Y:S01]  /*4e00*/  SHF.R.U64 R13, R4, 0x1f, R5 ;  /* 0x0000001f040d7819 */ /* 0x000fe20000001205 */
[----:B------:R-:W-:Y:S01]  /*4e10*/  IMAD.IADD R7, R7, 0x1, R15 ;  /* 0x0000000107077824 */ /* 0x000fe200078e020f */
[----:B------:R-:W-:Y:S01]  /*4e20*/  LOP3.LUT R6, R6, R24, RZ, 0x3c, !PT ;  /* 0x0000001806067212 */ /* 0x000fe200078e3cff */
[----:B------:R-:W-:Y:S02]  /*4e30*/  IMAD R12, R12, 0x114253d5, RZ ;  /* 0x114253d50c0c7824 */ /* 0x000fe400078e02ff */
[----:B------:R-:W-:Y:S01]  /*4e40*/  IMAD.WIDE.U32 R4, R13, 0x114253d5, RZ ;  /* 0x114253d50d047825 */ /* 0x000fe200078e00ff */
[----:B------:R-:W-:-:S03]  /*4e50*/  LOP3.LUT R7, R7, R20, RZ, 0x3c, !PT ;  /* 0x0000001407077212 */ /* 0x000fc600078e3cff */
[----:B------:R-:W-:Y:S01]  /*4e60*/  IMAD R25, R13, -0x783c846f, R12 ;  /* 0x87c37b910d197824 */ /* 0x000fe200078e020c */
[----:B------:R-:W-:Y:S01]  /*4e70*/  SHF.L.W.U32.HI R15, R7, 0x1b, R6 ;  /* 0x0000001b070f7819 */ /* 0x000fe20000010e06 */
[----:B---3--:R-:W-:Y:S01]  /*4e80*/  IMAD R11, R11, 0x2745937f, RZ ;  /* 0x2745937f0b0b7824 */ /* 0x008fe200078e02ff */
[----:B------:R-:W-:Y:S01]  /*4e90*/  SHF.L.W.U32.HI R6, R6, 0x1b, R7 ;  /* 0x0000001b06067819 */ /* 0x000fe20000010e07 */
[----:B------:R-:W-:Y:S01]  /*4ea0*/  IMAD.IADD R20, R5, 0x1, R25 ;  /* 0x0000000105147824 */ /* 0x000fe200078e0219 */
[-C--:B------:R-:W-:Y:S01]  /*4eb0*/  LOP3.LUT R13, R4, R22.reuse, RZ, 0x3c, !PT ;  /* 0x00000016040d7212 */ /* 0x080fe200078e3cff */
[C---:B------:R-:W-:Y:S01]  /*4ec0*/  IMAD R7, R9.reuse, 0x114253d5, RZ ;  /* 0x114253d509077824 */ /* 0x040fe200078e02ff */
[----:B------:R-:W-:Y:S01]  /*4ed0*/  SHF.L.U32 R9, R9, 0x1f, RZ ;  /* 0x0000001f09097819 */ /* 0x000fe200000006ff */
[----:B------:R-:W-:Y:S01]  /*4ee0*/  IMAD.WIDE.U32 R4, R8, 0x114253d5, RZ ;  /* 0x114253d508047825 */ /* 0x000fe200078e00ff */
[----:B------:R-:W-:Y:S02]  /*4ef0*/  LOP3.LUT R20, R20, R21, RZ, 0x3c, !PT ;  /* 0x0000001514147212 */ /* 0x000fe400078e3cff */
[----:B------:R-:W-:Y:S01]  /*4f00*/  IADD3 R15, P0, PT, R15, R22, RZ ;  /* 0x000000160f0f7210 */ /* 0x000fe20007f1e0ff */
[C---:B------:R-:W-:Y:S01]  /*4f10*/  IMAD R4, R8.reuse, -0x783c846f, R7 ;  /* 0x87c37b9108047824 */ /* 0x040fe200078e0207 */
[----:B------:R-:W-:Y:S01]  /*4f20*/  SHF.L.W.U32.HI R12, R13, 0x1f, R20 ;  /* 0x0000001f0d0c7819 */ /* 0x000fe20000010e14 */
[----:B------:R-:W-:Y:S01]  /*4f30*/  IMAD R7, R8, -0x775ed616, R9 ;  /* 0x88a129ea08077824 */ /* 0x000fe200078e0209 */
[----:B------:R-:W-:Y:S01]  /*4f40*/  SHF.L.W.U32.HI R13, R20, 0x1f, R13 ;  /* 0x0000001f140d7819 */ /* 0x000fe20000010e0d */
[----:B------:R-:W-:-:S04]  /*4f50*/  IMAD.WIDE.U32 R8, R8, -0x80000000, RZ ;  /* 0x8000000008087825 */ /* 0x000fc800078e00ff */
[----:B------:R-:W-:Y:S02]  /*4f60*/  IMAD.IADD R20, R5, 0x1, R4 ;  /* 0x0000000105147824 */ /* 0x000fe400078e0204 */
[C---:B------:R-:W-:Y:S02]  /*4f70*/  IMAD R25, R10.reuse, 0x4cf5ad43, R11 ;  /* 0x4cf5ad430a197824 */ /* 0x040fe400078e020b */
[----:B------:R-:W-:Y:S01]  /*4f80*/  IMAD.IADD R11, R9, 0x1, R7 ;  /* 0x00000001090b7824 */ /* 0x000fe200078e0207 */
[----:B------:R-:W-:Y:S01]  /*4f90*/  SHF.R.U32.HI R9, RZ, 0x1, R20 ;  /* 0x00000001ff097819 */ /* 0x000fe20000011614 */
[----:B------:R-:W-:-:S04]  /*4fa0*/  IMAD.WIDE.U32 R4, R10, 0x2745937f, RZ ;  /* 0x2745937f0a047825 */ /* 0x000fc800078e00ff */
[----:B------:R-:W-:Y:S01]  /*4fb0*/  IMAD.X R21, R6, 0x1, R21, P0 ;  /* 0x0000000106157824 */ /* 0x000fe200000e0615 */
[----:B------:R-:W-:Y:S01]  /*4fc0*/  MOV R6, 0x52dce729 ;  /* 0x52dce72900067802 */ /* 0x000fe20000000f00 */
        /* <DEDUP_REMOVED lines=12> */
[----:B------:R-:W-:-:S03]  /*5090*/  SHF.R.U64 R15, R4, 0x1f, R5 ;  /* 0x0000001f040f7819 */ /* 0x000fc60000001205 */
[----:B------:R-:W-:Y:S01]  /*50a0*/  IMAD.IADD R9, R9, 0x1, R21 ;  /* 0x0000000109097824 */ /* 0x000fe200078e0215 */
[----:B------:R-:W-:Y:S01]  /*50b0*/  IADD3 R11, PT, PT, R11, R27, RZ ;  /* 0x0000001b0b0b7210 */ /* 0x000fe20007ffe0ff */
[----:B------:R-:W-:Y:S01]  /*50c0*/  IMAD.MOV.U32 R4, RZ, RZ, 0x38495ab5 ;  /* 0x38495ab5ff047424 */ /* 0x000fe200078e00ff */
[----:B------:R-:W-:Y:S01]  /*50d0*/  LOP3.LUT R10, R10, R8, RZ, 0x3c, !PT ;  /* 0x000000080a0a7212 */ /* 0x000fe200078e3cff */
[----:B------:R-:W-:Y:S01]  /*50e0*/  IMAD.MOV.U32 R5, RZ, RZ, 0x0 ;  /* 0x00000000ff057424 */ /* 0x000fe200078e00ff */
[----:B------:R-:W-:Y:S01]  /*50f0*/  LOP3.LUT R11, R11, R9, RZ, 0x3c, !PT ;  /* 0x000000090b0b7212 */ /* 0x000fe200078e3cff */
[----:B------:R-:W-:Y:S02]  /*5100*/  IMAD.X R12, R12, 0x1, R9, P0 ;  /* 0x000000010c0c7824 */ /* 0x000fe400000e0609 */
[----:B------:R-:W-:Y:S02]  /*5110*/  IMAD R20, R20, 0x114253d5, RZ ;  /* 0x114253d514147824 */ /* 0x000fe400078e02ff */
[----:B------:R-:W-:Y:S01]  /*5120*/  IMAD.WIDE.U32 R8, R13, 0x5, R4 ;  /* 0x000000050d087825 */ /* 0x000fe200078e0004 */
[----:B------:R-:W-:-:S03]  /*5130*/  SHF.L.W.U32.HI R13, R11, 0x1b, R10 ;  /* 0x0000001b0b0d7819 */ /* 0x000fc60000010e0a */
[----:B------:R-:W-:Y:S01]  /*5140*/  IMAD R21, R12, 0x5, RZ ;  /* 0x000000050c157824 */ /* 0x000fe200078e02ff */
[----:B------:R-:W-:Y:S01]  /*5150*/  SHF.L.W.U32.HI R12, R10, 0x1b, R11 ;  /* 0x0000001b0a0c7819 */ /* 0x000fe20000010e0b */
[----:B------:R-:W-:Y:S01]  /*5160*/  IMAD R25, R15, -0x783c846f, R20 ;  /* 0x87c37b910f197824 */ /* 0x000fe200078e0214 */
[----:B------:R-:W-:Y:S01]  /*5170*/  IADD3 R13, P0, PT, R13, R8, RZ ;  /* 0x000000080d0d7210 */ /* 0x000fe20007f1e0ff */
[----:B------:R-:W-:Y:S01]  /*5180*/  IMAD.WIDE.U32 R10, R15, 0x114253d5, RZ ;  /* 0x114253d50f0a7825 */ /* 0x000fe200078e00ff */
[----:B------:R-:W-:-:S03]  /*5190*/  IADD3 R9, PT, PT, R9, R21, RZ ;  /* 0x0000001509097210 */ /* 0x000fc60007ffe0ff */
[----:B------:R-:W-:Y:S01]  /*51a0*/  IMAD.IADD R11, R11, 0x1, R25 ;  /* 0x000000010b0b7824 */ /* 0x000fe200078e0219 */
[----:B------:R-:W-:Y:S01]  /*51b0*/  LOP3.LUT R8, R10, R8, RZ, 0x3c, !PT ;  /* 0x000000080a087212 */ /* 0x000fe200078e3cff */
[----:B------:R-:W-:Y:S02]  /*51c0*/  IMAD.X R12, R12, 0x1, R9, P0 ;  /* 0x000000010c0c7824 */ /* 0x000fe400000e0609 */
        /* <DEDUP_REMOVED lines=9> */
[----:B------:R-:W-:Y:S02]  /*5260*/  IMAD R7, R7, 0x5, RZ ;  /* 0x0000000507077824 */ /* 0x000fe400078e02ff */
[----:B------:R-:W-:Y:S02]  /*5270*/  IMAD.MOV.U32 R22, RZ, RZ, R4 ;  /* 0x000000ffff167224 */ /* 0x000fe400078e0004 */
[----:B------:R-:W-:-:S07]  /*5280*/  IMAD.IADD R21, R5, 0x1, R7 ;  /* 0x0000000105157824 */ /* 0x000fce00078e0207 */
.L_x_80:
[----:B------:R-:W-:Y:S05]  /*5290*/  BSYNC.RECONVERGENT B2 ;  /* 0x0000000000027941 */ /* 0x000fea0003800200 */
.L_x_79:
[----:B------:R-:W-:Y:S05]  /*52a0*/  @!P1 BRA `(.L_x_75) ;  /* 0x0000000000cc9947 */ /* 0x000fea0003800000 */
[----:B------:R-:W-:-:S05]  /*52b0*/  IMAD.SHL.U32 R4, R23, 0x2, RZ ;  /* 0x0000000217047824 */ /* 0x000fca00078e00ff */
[----:B-1----:R-:W-:-:S06]  /*52c0*/  LEA R6, R4, R3, 0x3 ;  /* 0x0000000304067211 */ /* 0x002fcc00078e18ff */
[----:B------:R-:W2:Y:S01]  /*52d0*/  LDL.128 R4, [R6] ;  /* 0x0000000006047983 */ /* 0x000ea20000100c00 */
[----:B------:R-:W-:Y:S01]  /*52e0*/  HFMA2 R25, -RZ, RZ, 0, 0 ;  /* 0x00000000ff197431 */ /* 0x000fe200000001ff */
[----:B------:R-:W-:Y:S01]  /*52f0*/  MOV R23, 0x0 ;  /* 0x0000000000177802 */ /* 0x000fe20000000f00 */
[----:B--2---:R-:W-:Y:S02]  /*5300*/  IMAD R11, R5, 0x114253d5, RZ ;  /* 0x114253d5050b7824 */ /* 0x004fe400078e02ff */
[----:B------:R-:W-:-:S04]  /*5310*/  IMAD.WIDE.U32 R8, R4, 0x114253d5, RZ ;  /* 0x114253d504087825 */ /* 0x000fc800078e00ff */
[C---:B------:R-:W-:Y:S02]  /*5320*/  IMAD R11, R4.reuse, -0x783c846f, R11 ;  /* 0x87c37b91040b7824 */ /* 0x040fe400078e020b */
[----:B------:R-:W-:Y:S02]  /*5330*/  IMAD.U32 R5, R5, -0x80000000, RZ ;  /* 0x8000000005057824 */ /* 0x000fe400078e00ff */
        /* <DEDUP_REMOVED lines=9> */
[----:B------:R-:W-:Y:S02]  /*53d0*/  IADD3 R9, PT, PT, R5, R15, RZ ;  /* 0x0000000f05097210 */ /* 0x000fe40007ffe0ff */
[----:B------:R-:W-:Y:S01]  /*53e0*/  LOP3.LUT R6, R7, R8, RZ, 0xfc, !PT ;  /* 0x0000000807067212 */ /* 0x000fe200078efcff */
[----:B------:R-:W-:Y:S01]  /*53f0*/  IMAD R7, R10, 0x2745937f, RZ ;  /* 0x2745937f0a077824 */ /* 0x000fe200078e02ff */
[--C-:B------:R-:W-:Y:S02]  /*5400*/  SHF.R.U32.HI R5, RZ, 0x1f, R9.reuse ;  /* 0x0000001fff057819 */ /* 0x100fe40000011609 */
[----:B------:R-:W-:Y:S01]  /*5410*/  SHF.R.U64 R4, R4, 0x1f, R9 ;  /* 0x0000001f04047819 */ /* 0x000fe20000001209 */
[C---:B------:R-:W-:Y:S01]  /*5420*/  IMAD R11, R6.reuse, 0x4cf5ad43, R7 ;  /* 0x4cf5ad43060b7824 */ /* 0x040fe200078e0207 */
[----:B------:R-:W-:Y:S01]  /*5430*/  LOP3.LUT R5, R5, R12, RZ, 0xfc, !PT ;  /* 0x0000000c05057212 */ /* 0x000fe200078efcff */
[----:B------:R-:W-:-:S04]  /*5440*/  IMAD.WIDE.U32 R6, R6, 0x2745937f, RZ ;  /* 0x2745937f06067825 */ /* 0x000fc800078e00ff */
[----:B------:R-:W-:Y:S01]  /*5450*/  IMAD.IADD R9, R7, 0x1, R11 ;  /* 0x0000000107097824 */ /* 0x000fe200078e020b */
[----:B------:R-:W-:Y:S01]  /*5460*/  LOP3.LUT R6, R6, R24, RZ, 0x3c, !PT ;  /* 0x0000001806067212 */ /* 0x000fe200078e3cff */
[----:B------:R-:W-:Y:S02]  /*5470*/  IMAD R5, R5, 0x114253d5, RZ ;  /* 0x114253d505057824 */ /* 0x000fe400078e02ff */
        /* <DEDUP_REMOVED lines=10> */
[----:B------:R-:W-:Y:S01]  /*5520*/  LOP3.LUT R4, R8, R21, RZ, 0x3c, !PT ;  /* 0x0000001508047212 */ /* 0x000fe200078e3cff */
[----:B------:R-:W-:Y:S02]  /*5530*/  IMAD.X R6, R6, 0x1, R21, P0 ;  /* 0x0000000106067824 */ /* 0x000fe400000e0615 */
[----:B------:R-:W-:Y:S01]  /*5540*/  IMAD.WIDE.U32 R24, R9, 0x5, R24 ;  /* 0x0000000509187825 */ /* 0x000fe200078e0018 */
[----:B------:R-:W-:Y:S02]  /*5550*/  SHF.L.W.U32.HI R7, R4, 0x1f, R5 ;  /* 0x0000001f04077819 */ /* 0x000fe40000010e05 */
[----:B------:R-:W-:Y:S01]  /*5560*/  SHF.L.W.U32.HI R5, R5, 0x1f, R4 ;  /* 0x0000001f05057819 */ /* 0x000fe20000010e04 */
[----:B------:R-:W-:Y:S01]  /*5570*/  IMAD R9, R6, 0x5, RZ ;  /* 0x0000000506097824 */ /* 0x000fe200078e02ff */
[----:B------:R-:W-:-:S03]  /*5580*/  IADD3 R7, P0, PT, R7, R24, RZ ;  /* 0x0000001807077210 */ /* 0x000fc60007f1e0ff */
[----:B------:R-:W-:Y:S02]  /*5590*/  IMAD.IADD R20, R25, 0x1, R9 ;  /* 0x0000000119147824 */ /* 0x000fe400078e0209 */
[----:B------:R-:W-:-:S04]  /*55a0*/  IMAD.WIDE.U32 R22, R7, 0x5, R22 ;  /* 0x0000000507167825 */ /* 0x000fc800078e0016 */
[----:B------:R-:W-:-:S04]  /*55b0*/  IMAD.X R5, R5, 0x1, R20, P0 ;  /* 0x0000000105057824 */ /* 0x000fc800000e0614 */
[----:B------:R-:W-:-:S04]  /*55c0*/  IMAD R5, R5, 0x5, RZ ;  /* 0x0000000505057824 */ /* 0x000fc800078e02ff */
[----:B------:R-:W-:-:S07]  /*55d0*/  IMAD.IADD R21, R23, 0x1, R5 ;  /* 0x0000000117157824 */ /* 0x000fce00078e0205 */
.L_x_75:
[----:B------:R-:W-:Y:S05]  /*55e0*/  BSYNC.RECONVERGENT B1 ;  /* 0x0000000000017941 */ /* 0x000fea0003800200 */
.L_x_74:
[----:B------:R-:W-:Y:S01]  /*55f0*/  LOP3.LUT P0, R9, R18, 0xf, RZ, 0xc0, !PT ;  /* 0x0000000f12097812 */ /* 0x000fe2000780c0ff */
[----:B------:R-:W-:-:S12]  /*5600*/  BSSY.RECONVERGENT B1, `(.L_x_81) ;  /* 0x000008b000017945 */ /* 0x000fd80003800200 */
[----:B------:R-:W-:Y:S05]  /*5610*/  @!P0 BRA `(.L_x_82) ;  /* 0x0000000800248947 */ /* 0x000fea0003800000 */
[----:B------:R-:W-:Y:S01]  /*5620*/  BSSY.RECONVERGENT B2, `(.L_x_83) ;  /* 0x000000a000027945 */ /* 0x000fe20003800200 */
[----:B0--3--:R-:W-:Y:S01]  /*5630*/  LOP3.LUT R5, R18, 0x7ffffff0, RZ, 0xc0, !PT ;  /* 0x7ffffff012057812 */ /* 0x009fe200078ec0ff */
[----:B------:R-:W-:-:S07]  /*5640*/  IMAD.MOV.U32 R4, RZ, RZ, RZ ;  /* 0x000000ffff047224 */ /* 0x000fce00078e00ff */
.L_x_84:
[----:B01----:R-:W-:-:S06]  /*5650*/  IADD3 R6, PT, PT, R1, R5, R4 ;  /* 0x0000000501067210 */ /* 0x003fcc0007ffe004 */
[----:B------:R-:W2:Y:S01]  /*5660*/  LDL.U8 R6, [R6] ;  /* 0x0000000006067983 */ /* 0x000ea20000100000 */
[----:B------:R-:W-:Y:S01]  /*5670*/  IADD3 R7, PT, PT, R1, R4, RZ ;  /* 0x0000000401077210 */ /* 0x000fe20007ffe0ff */
[----:B------:R-:W-:-:S05]  /*5680*/  VIADD R4, R4, 0x1 ;  /* 0x0000000104047836 */ /* 0x000fca0000000000 */
[----:B------:R-:W-:Y:S01]  /*5690*/  ISETP.NE.AND P0, PT, R4, R9, PT ;  /* 0x000000090400720c */ /* 0x000fe20003f05270 */
[----:B--2---:R0:W-:-:S12]  /*56a0*/  STL.U8 [R7+0x10], R6 ;  /* 0x0000100607007387 */ /* 0x0041d80000100000 */
[----:B------:R-:W-:Y:S05]  /*56b0*/  @P0 BRA `(.L_x_84) ;  /* 0xfffffffc00e40947 */ /* 0x000fea000383ffff */
[----:B------:R-:W-:Y:S05]  /*56c0*/  BSYNC.RECONVERGENT B2 ;  /* 0x0000000000027941 */ /* 0x000fea0003800200 */
.L_x_83:
[----:B------:R-:W-:Y:S01]  /*56d0*/  ISETP.GT.AND P0, PT, R9, 0x7, PT ;  /* 0x000000070900780c */ /* 0x000fe20003f04270 */
[----:B------:R-:W-:Y:S04]  /*56e0*/  BSSY.RECONVERGENT B2, `(.L_x_85) ;  /* 0x000006a000027945 */ /* 0x000fe80003800200 */
[----:B------:R-:W-:Y:S01]  /*56f0*/  BSSY.RELIABLE B3, `(.L_x_86) ;  /* 0x0000064000037945 */ /* 0x000fe20003800100 */
[----:B------:R-:W-:-:S07]  /*5700*/  CS2R R4, SRZ ;  /* 0x0000000000047805 */ /* 0x000fce000001ff00 */
[----:B------:R-:W-:Y:S05]  /*5710*/  @P0 BRA `(.L_x_87) ;  /* 0x0000000000400947 */ /* 0x000fea0003800000 */
[----:B------:R-:W-:-:S13]  /*5720*/  ISETP.GT.AND P0, PT, R9, 0x3, PT ;  /* 0x000000030900780c */ /* 0x000fda0003f04270 */
[----:B------:R-:W-:Y:S05]  /*5730*/  @P0 BRA `(.L_x_88) ;  /* 0x0000000000180947 */ /* 0x000fea0003800000 */
[----:B------:R-:W-:-:S13]  /*5740*/  ISETP.NE.AND P0, PT, R9, 0x1, PT ;  /* 0x000000010900780c */ /* 0x000fda0003f05270 */
[----:B------:R-:W-:Y:S05]  /*5750*/  @!P0 BREAK.RELIABLE B3 ;  /* 0x0000000000038942 */ /* 0x000fea0003800100 */
[----:B------:R-:W-:Y:S05]  /*5760*/  @!P0 BRA `(.L_x_89) ;  /* 0x0000000400848947 */ /* 0x000fea0003800000 */
[----:B------:R-:W-:-:S13]  /*5770*/  ISETP.NE.AND P0, PT, R9, 0x2, PT ;  /* 0x000000020900780c */ /* 0x000fda0003f05270 */
[----:B------:R-:W-:Y:S05]  /*5780*/  @!P0 BRA `(.L_x_90) ;  /* 0x0000000400688947 */ /* 0x000fea0003800000 */
[----:B------:R-:W-:Y:S05]  /*5790*/  BRA `(.L_x_91) ;  /* 0x0000000400547947 */ /* 0x000fea0003800000 */
.L_x_88:
[----:B------:R-:W-:-:S13]  /*57a0*/  ISETP.GT.AND P0, PT, R9, 0x5, PT ;  /* 0x000000050900780c */ /* 0x000fda0003f04270 */
[----:B------:R-:W-:Y:S05]  /*57b0*/  @P0 BRA `(.L_x_92) ;  /* 0x00000000000c0947 */ /* 0x000fea0003800000 */
[----:B------:R-:W-:-:S13]  /*57c0*/  ISETP.NE.AND P0, PT, R9, 0x4, PT ;  /* 0x000000040900780c */ /* 0x000fda0003f05270 */
[----:B------:R-:W-:Y:S05]  /*57d0*/  @!P0 BRA `(.L_x_93) ;  /* 0x0000000400348947 */ /* 0x000fea0003800000 */
[----:B------:R-:W-:Y:S05]  /*57e0*/  BRA `(.L_x_94) ;  /* 0x0000000400287947 */ /* 0x000fea0003800000 */
.L_x_92:
[----:B------:R-:W-:-:S13]  /*57f0*/  ISETP.NE.AND P0, PT, R9, 0x6, PT ;  /* 0x000000060900780c */ /* 0x000fda0003f05270 */
[----:B------:R-:W-:Y:S05]  /*5800*/  @!P0 BRA `(.L_x_95) ;  /* 0x0000000400148947 */ /* 0x000fea0003800000 */
[----:B------:R-:W-:Y:S05]  /*5810*/  BRA `(.L_x_96) ;  /* 0x0000000400047947 */ /* 0x000fea0003800000 */
.L_x_87:
[----:B------:R-:W-:Y:S01]  /*5820*/  ISETP.GT.AND P0, PT, R9, 0xb, PT ;  /* 0x0000000b0900780c */ /* 0x000fe20003f04270 */
[----:B------:R-:W-:Y:S04]  /*5830*/  BSSY.RECONVERGENT B4, `(.L_x_97) ;  /* 0x000003c000047945 */ /* 0x000fe80003800200 */
[----:B------:R-:W-:Y:S08]  /*5840*/  BSSY.RELIABLE B5, `(.L_x_98) ;  /* 0x000002a000057945 */ /* 0x000ff00003800100 */
[----:B------:R-:W-:Y:S05]  /*5850*/  @P0 BRA `(.L_x_99) ;  /* 0x0000000000240947 */ /* 0x000fea0003800000 */
[----:B------:R-:W-:-:S13]  /*5860*/  ISETP.GT.AND P0, PT, R9, 0x9, PT ;  /* 0x000000090900780c */ /* 0x000fda0003f04270 */
[----:B------:R-:W-:Y:S05]  /*5870*/  @P0 BRA `(.L_x_100) ;  /* 0x0000000000100947 */ /* 0x000fea0003800000 */
[----:B------:R-:W-:-:S13]  /*5880*/  ISETP.NE.AND P0, PT, R9, 0x8, PT ;  /* 0x000000080900780c */ /* 0x000fda0003f05270 */
[----:B------:R-:W-:Y:S05]  /*5890*/  @!P0 BREAK.RELIABLE B5 ;  /* 0x0000000000058942 */ /* 0x000fea0003800100 */
[----:B------:R-:W-:Y:S05]  /*58a0*/  @!P0 BRA `(.L_x_101) ;  /* 0x0000000000d08947 */ /* 0x000fea0003800000 */
[----:B------:R-:W-:Y:S05]  /*58b0*/  BRA `(.L_x_102) ;  /* 0x0000000000887947 */ /* 0x000fea0003800000 */
.L_x_100:
[----:B------:R-:W-:-:S13]  /*58c0*/  ISETP.NE.AND P0, PT, R9, 0xa, PT ;  /* 0x0000000a0900780c */ /* 0x000fda0003f05270 */
[----:B------:R-:W-:Y:S05]  /*58d0*/  @!P0 BRA `(.L_x_103) ;  /* 0x0000000000708947 */ /* 0x000fea0003800000 */
[----:B------:R-:W-:Y:S05]  /*58e0*/  BRA `(.L_x_104) ;  /* 0x00000000005c7947 */ /* 0x000fea0003800000 */
.L_x_99:
[----:B------:R-:W-:Y:S01]  /*58f0*/  ISETP.GT.AND P0, PT, R9, 0xd, PT ;  /* 0x0000000d0900780c */ /* 0x000fe20003f04270 */
[----:B------:R-:W-:Y:S04]  /*5900*/  BSSY.RECONVERGENT B6, `(.L_x_105) ;  /* 0x0000011000067945 */ /* 0x000fe80003800200 */
[----:B------:R-:W-:Y:S08]  /*5910*/  BSSY.RELIABLE B7, `(.L_x_106) ;  /* 0x000000d000077945 */ /* 0x000ff00003800100 */
[----:B------:R-:W-:Y:S05]  /*5920*/  @P0 BRA `(.L_x_107) ;  /* 0x0000000000100947 */ /* 0x000fea0003800000 */
[----:B------:R-:W-:-:S13]  /*5930*/  ISETP.NE.AND P0, PT, R9, 0xc, PT ;  /* 0x0000000c0900780c */ /* 0x000fda0003f05270 */
[----:B------:R-:W-:Y:S05]  /*5940*/  @!P0 BREAK.RELIABLE B7 ;  /* 0x0000000000078942 */ /* 0x000fea0003800100 */
[----:B------:R-:W-:Y:S05]  /*5950*/  @!P0 BRA `(.L_x_108) ;  /* 0x00000000002c8947 */ /* 0x000fea0003800000 */
[----:B------:R-:W-:Y:S05]  /*5960*/  BRA `(.L_x_109) ;  /* 0x00000000001c7947 */ /* 0x000fea0003800000 */
.L_x_107:
[----:B------:R-:W-:Y:S01]  /*5970*/  ISETP.NE.AND P0, PT, R9, 0xe, PT ;  /* 0x0000000e0900780c */ /* 0x000fe20003f05270 */
[----:B0-----:R-:W2:-:S12]  /*5980*/  LDL.U8 R7, [R1+0x1d] ;  /* 0x00001d0001077983 */ /* 0x001e980000100000 */
[----:B------:R-:W3:Y:S01]  /*5990*/  @P0 LDL.U8 R6, [R1+0x1e] ;  /* 0x00001e0001060983 */ /* 0x000ee20000100000 */
[----:B------:R-:W-:Y:S01]  /*59a0*/  @P0 MOV R5, RZ ;  /* 0x000000ff00050202 */ /* 0x000fe20000000f00 */
[----:B--2---:R-:W-:Y:S02]  /*59b0*/  IMAD.SHL.U32 R7, R7, 0x100, RZ ;  /* 0x0000010007077824 */ /* 0x004fe400078e00ff */
[----:B---3--:R-:W-:-:S05]  /*59c0*/  @P0 IMAD.U32 R4, R6, 0x10000, RZ ;  /* 0x0001000006040824 */ /* 0x008fca00078e00ff */
[----:B------:R-:W-:-:S07]  /*59d0*/  LOP3.LUT R4, R7, R4, RZ, 0x3c, !PT ;  /* 0x0000000407047212 */ /* 0x000fce00078e3cff */
.L_x_109:
[----:B------:R-:W-:Y:S05]  /*59e0*/  BSYNC.RELIABLE B7 ;  /* 0x0000000000077941 */ /* 0x000fea0003800100 */
.L_x_106:
[----:B0-----:R-:W2:Y:S02]  /*59f0*/  LDL.U8 R7, [R1+0x1c] ;  /* 0x00001c0001077983 */ /* 0x001ea40000100000 */
[----:B--2---:R-:W-:-:S07]  /*5a00*/  LOP3.LUT R4, R7, R4, RZ, 0x3c, !PT ;  /* 0x0000000407047212 */ /* 0x004fce00078e3cff */
.L_x_108:
[----:B------:R-:W-:Y:S05]  /*5a10*/  BSYNC.RECONVERGENT B6 ;  /* 0x0000000000067941 */ /* 0x000fea0003800200 */
.L_x_105:
[----:B0-----:R-:W2:Y:S02]  /*5a20*/  LDL.U8 R6, [R1+0x1b] ;  /* 0x00001b0001067983 */ /* 0x001ea40000100000 */
[----:B--2---:R-:W-:-:S03]  /*5a30*/  IMAD.WIDE.U32 R6, R6, 0x1000000, RZ ;  /* 0x0100000006067825 */ /* 0x004fc600078e00ff */
[----:B------:R-:W-:Y:S02]  /*5a40*/  LOP3.LUT R5, R6, R5, RZ, 0x3c, !PT ;  /* 0x0000000506057212 */ /* 0x000fe400078e3cff */
[----:B------:R-:W-:-:S07]  /*5a50*/  LOP3.LUT R4, R7, R4, RZ, 0x3c, !PT ;  /* 0x0000000407047212 */ /* 0x000fce00078e3cff */
.L_x_104:
[----:B0-----:R-:W2:Y:S02]  /*5a60*/  LDL.U8 R6, [R1+0x1a] ;  /* 0x00001a0001067983 */ /* 0x001ea40000100000 */
[----:B--2---:R-:W-:-:S03]  /*5a70*/  IMAD.WIDE.U32 R6, R6, 0x10000, RZ ;  /* 0x0001000006067825 */ /* 0x004fc600078e00ff */
[----:B------:R-:W-:Y:S02]  /*5a80*/  LOP3.LUT R5, R6, R5, RZ, 0x3c, !PT ;  /* 0x0000000506057212 */ /* 0x000fe400078e3cff */
[----:B------:R-:W-:-:S07]  /*5a90*/  LOP3.LUT R4, R7, R4, RZ, 0x3c, !PT ;  /* 0x0000000407047212 */ /* 0x000fce00078e3cff */
.L_x_103:
[----:B0-----:R-:W2:Y:S02]  /*5aa0*/  LDL.U8 R6, [R1+0x19] ;  /* 0x0000190001067983 */ /* 0x001ea40000100000 */
[----:B--2---:R-:W-:-:S03]  /*5ab0*/  IMAD.WIDE.U32 R6, R6, 0x100, RZ ;  /* 0x0000010006067825 */ /* 0x004fc600078e00ff */
[----:B------:R-:W-:Y:S02]  /*5ac0*/  LOP3.LUT R5, R6, R5, RZ, 0x3c, !PT ;  /* 0x0000000506057212 */ /* 0x000fe400078e3cff */
[----:B------:R-:W-:-:S07]  /*5ad0*/  LOP3.LUT R4, R7, R4, RZ, 0x3c, !PT ;  /* 0x0000000407047212 */ /* 0x000fce00078e3cff */
.L_x_102:
[----:B------:R-:W-:Y:S05]  /*5ae0*/  BSYNC.RELIABLE B5 ;  /* 0x0000000000057941 */ /* 0x000fea0003800100 */
.L_x_98:
[----:B0-----:R-:W2:Y:S02]  /*5af0*/  LDL.U8 R6, [R1+0x18] ;  /* 0x0000180001067983 */ /* 0x001ea40000100000 */
        /* <DEDUP_REMOVED lines=12> */
[----:B------:R-:W-:-:S04]  /*5bc0*/  IMAD R5, R4, -0x783c846f, R5 ;  /* 0x87c37b9104057824 */ /* 0x000fc800078e0205 */
[----:B------:R-:W-:-:S05]  /*5bd0*/  IMAD.IADD R4, R7, 0x1, R5 ;  /* 0x0000000107047824 */ /* 0x000fca00078e0205 */
[----:B------:R-:W-:-:S07]  /*5be0*/  LOP3.LUT R21, R4, R21, RZ, 0x3c, !PT ;  /* 0x0000001504157212 */ /* 0x000fce00078e3cff */
.L_x_101:
[----:B------:R-:W-:Y:S05]  /*5bf0*/  BSYNC.RECONVERGENT B4 ;  /* 0x0000000000047941 */ /* 0x000fea0003800200 */
.L_x_97:
[----:B------:R-:W2:Y:S01]  /*5c00*/  LDL.U8 R4, [R1+0x17] ;  /* 0x0000170001047983 */ /* 0x000ea20000100000 */
[----:B------:R-:W-:Y:S01]  /*5c10*/  IMAD.MOV.U32 R5, RZ, RZ, RZ ;  /* 0x000000ffff057224 */ /* 0x000fe200078e00ff */
[----:B--2---:R-:W-:-:S07]  /*5c20*/  SHF.L.U32 R4, R4, 0x18, RZ ;  /* 0x0000001804047819 */ /* 0x004fce00000006ff */
.L_x_96:
[----:B0-----:R-:W2:Y:S02]  /*5c30*/  LDL.U8 R7, [R1+0x16] ;  /* 0x0000160001077983 */ /* 0x001ea40000100000 */
[----:B--2---:R-:W-:-:S05]  /*5c40*/  IMAD.U32 R7, R7, 0x10000, RZ ;  /* 0x0001000007077824 */ /* 0x004fca00078e00ff */
[----:B------:R-:W-:-:S07]  /*5c50*/  LOP3.LUT R4, R7, R4, RZ, 0x3c, !PT ;  /* 0x0000000407047212 */ /* 0x000fce00078e3cff */
.L_x_95:
[----:B0-----:R-:W2:Y:S02]  /*5c60*/  LDL.U8 R7, [R1+0x15] ;  /* 0x0000150001077983 */ /* 0x001ea40000100000 */
[----:B--2---:R-:W-:-:S05]  /*5c70*/  IMAD.SHL.U32 R7, R7, 0x100, RZ ;  /* 0x0000010007077824 */ /* 0x004fca00078e00ff */
[----:B------:R-:W-:-:S07]  /*5c80*/  LOP3.LUT R4, R7, R4, RZ, 0x3c, !PT ;  /* 0x0000000407047212 */ /* 0x000fce00078e3cff */
.L_x_94:
[----:B0-----:R-:W2:Y:S02]  /*5c90*/  LDL.U8 R7, [R1+0x14] ;  /* 0x0000140001077983 */ /* 0x001ea40000100000 */
[----:B--2---:R-:W-:-:S07]  /*5ca0*/  LOP3.LUT R4, R7, R4, RZ, 0x3c, !PT ;  /* 0x0000000407047212 */ /* 0x004fce00078e3cff */
.L_x_93:
[----:B0-----:R-:W2:Y:S02]  /*5cb0*/  LDL.U8 R6, [R1+0x13] ;  /* 0x0000130001067983 */ /* 0x001ea40000100000 */
[----:B--2---:R-:W-:-:S03]  /*5cc0*/  IMAD.WIDE.U32 R6, R6, 0x1000000, RZ ;  /* 0x0100000006067825 */ /* 0x004fc600078e00ff */
[----:B------:R-:W-:Y:S02]  /*5cd0*/  LOP3.LUT R5, R6, R5, RZ, 0x3c, !PT ;  /* 0x0000000506057212 */ /* 0x000fe400078e3cff */
[----:B------:R-:W-:-:S07]  /*5ce0*/  LOP3.LUT R4, R7, R4, RZ, 0x3c, !PT ;  /* 0x0000000407047212 */ /* 0x000fce00078e3cff */
.L_x_91:
[----:B0-----:R-:W2:Y:S02]  /*5cf0*/  LDL.U8 R6, [R1+0x12] ;  /* 0x0000120001067983 */ /* 0x001ea40000100000 */
[----:B--2---:R-:W-:-:S03]  /*5d00*/  IMAD.WIDE.U32 R6, R6, 0x10000, RZ ;  /* 0x0001000006067825 */ /* 0x004fc600078e00ff */
[----:B------:R-:W-:Y:S02]  /*5d10*/  LOP3.LUT R5, R6, R5, RZ, 0x3c, !PT ;  /* 0x0000000506057212 */ /* 0x000fe400078e3cff */
[----:B------:R-:W-:-:S07]  /*5d20*/  LOP3.LUT R4, R7, R4, RZ, 0x3c, !PT ;  /* 0x0000000407047212 */ /* 0x000fce00078e3cff */
.L_x_90:
[----:B------:R-:W-:Y:S05]  /*5d30*/  BSYNC.RELIABLE B3 ;  /* 0x0000000000037941 */ /* 0x000fea0003800100 */
.L_x_86:
[----:B0-----:R-:W2:Y:S02]  /*5d40*/  LDL.U8 R6, [R1+0x11] ;  /* 0x0000110001067983 */ /* 0x001ea40000100000 */
[----:B--2---:R-:W-:-:S03]  /*5d50*/  IMAD.WIDE.U32 R6, R6, 0x100, RZ ;  /* 0x0000010006067825 */ /* 0x004fc600078e00ff */
[----:B------:R-:W-:Y:S02]  /*5d60*/  LOP3.LUT R5, R6, R5, RZ, 0x3c, !PT ;  /* 0x0000000506057212 */ /* 0x000fe400078e3cff */
[----:B------:R-:W-:-:S07]  /*5d70*/  LOP3.LUT R4, R7, R4, RZ, 0x3c, !PT ;  /* 0x0000000407047212 */ /* 0x000fce00078e3cff */
.L_x_89:
[----:B------:R-:W-:Y:S05]  /*5d80*/  BSYNC.RECONVERGENT B2 ;  /* 0x0000000000027941 */ /* 0x000fea0003800200 */
.L_x_85:
[----:B0-----:R-:W2:Y:S02]  /*5d90*/  LDL.U8 R6, [R1+0x10] ;  /* 0x0000100001067983 */ /* 0x001ea40000100000 */
[----:B--2---:R-:W-:Y:S01]  /*5da0*/  LOP3.LUT R5, R5, R6, RZ, 0x3c, !PT ;  /* 0x0000000605057212 */ /* 0x004fe200078e3cff */
[C---:B------:R-:W-:Y:S02]  /*5db0*/  IMAD R6, R4.reuse, 0x114253d5, RZ ;  /* 0x114253d504067824 */ /* 0x040fe400078e02ff */
[----:B------:R-:W-:Y:S02]  /*5dc0*/  IMAD.U32 R4, R4, -0x80000000, RZ ;  /* 0x8000000004047824 */ /* 0x000fe400078e00ff */
[C---:B------:R-:W-:Y:S02]  /*5dd0*/  IMAD R9, R5.reuse, -0x783c846f, R6 ;  /* 0x87c37b9105097824 */ /* 0x040fe400078e0206 */
[----:B------:R-:W-:-:S04]  /*5de0*/  IMAD.WIDE.U32 R6, R5, 0x114253d5, RZ ;  /* 0x114253d505067825 */ /* 0x000fc800078e00ff */
[----:B------:R-:W-:Y:S01]  /*5df0*/  IMAD R11, R5, -0x775ed616, R4 ;  /* 0x88a129ea050b7824 */ /* 0x000fe200078e0204 */
[----:B------:R-:W-:Y:S01]  /*5e00*/  IADD3 R7, PT, PT, R7, R9, RZ ;  /* 0x0000000907077210 */ /* 0x000fe20007ffe0ff */
[----:B------:R-:W-:-:S04]  /*5e10*/  IMAD.WIDE.U32 R4, R5, -0x80000000, RZ ;  /* 0x8000000005047825 */ /* 0x000fc800078e00ff */
[----:B------:R-:W-:Y:S01]  /*5e20*/  IMAD.IADD R6, R5, 0x1, R11 ;  /* 0x0000000105067824 */ /* 0x000fe200078e020b */
[----:B------:R-:W-:-:S03]  /*5e30*/  SHF.R.U32.HI R5, RZ, 0x1, R7 ;  /* 0x00000001ff057819 */ /* 0x000fc60000011607 */
[----:B------:R-:W-:Y:S01]  /*5e40*/  IMAD R6, R6, 0x2745937f, RZ ;  /* 0x2745937f06067824 */ /* 0x000fe200078e02ff */
[----:B------:R-:W-:-:S05]  /*5e50*/  LOP3.LUT R5, R5, R4, RZ, 0xfc, !PT ;  /* 0x0000000405057212 */ /* 0x000fca00078efcff */
[C---:B------:R-:W-:Y:S02]  /*5e60*/  IMAD R7, R5.reuse, 0x4cf5ad43, R6 ;  /* 0x4cf5ad4305077824 */ /* 0x040fe400078e0206 */
[----:B------:R-:W-:-:S04]  /*5e70*/  IMAD.WIDE.U32 R4, R5, 0x2745937f, RZ ;  /* 0x2745937f05047825 */ /* 0x000fc800078e00ff */
[----:B------:R-:W-:Y:S01]  /*5e80*/  IMAD.IADD R5, R5, 0x1, R7 ;  /* 0x0000000105057824 */ /* 0x000fe200078e0207 */
[----:B------:R-:W-:-:S04]  /*5e90*/  LOP3.LUT R24, R4, R24, RZ, 0x3c, !PT ;  /* 0x0000001804187212 */ /* 0x000fc800078e3cff */
[----:B------:R-:W-:-:S07]  /*5ea0*/  LOP3.LUT R20, R5, R20, RZ, 0x3c, !PT ;  /* 0x0000001405147212 */ /* 0x000fce00078e3cff */
.L_x_82:
[----:B------:R-:W-:Y:S05]  /*5eb0*/  BSYNC.RECONVERGENT B1 ;  /* 0x0000000000017941 */ /* 0x000fea0003800200 */
.L_x_81:
[-C--:B01-3--:R-:W-:Y:S01]  /*5ec0*/  LOP3.LUT R7, R24, R18.reuse, RZ, 0x3c, !PT ;  /* 0x0000001218077212 */ /* 0x08bfe200078e3cff */
[----:B------:R-:W0:Y:S01]  /*5ed0*/  LDCU UR4, c[0x0][0x3ac] ;  /* 0x00007580ff0477ac */ /* 0x000e220008000800 */
[----:B------:R-:W-:-:S04]  /*5ee0*/  LOP3.LUT R18, R22, R18, RZ, 0x3c, !PT ;  /* 0x0000001216127212 */ /* 0x000fc800078e3cff */
[----:B------:R-:W-:-:S05]  /*5ef0*/  IADD3 R7, P0, PT, R18, R7, RZ ;  /* 0x0000000712077210 */ /* 0x000fca0007f1e0ff */
[----:B------:R-:W-:Y:S01]  /*5f00*/  IMAD.X R20, R20, 0x1, R21, P0 ;  /* 0x0000000114147824 */ /* 0x000fe200000e0615 */
[----:B------:R-:W-:-:S04]  /*5f10*/  IADD3 R5, P0, PT, R7, R18, RZ ;  /* 0x0000001207057210 */ /* 0x000fc80007f1e0ff */
[----:B------:R-:W-:Y:S02]  /*5f20*/  IADD3.X R21, PT, PT, R21, R20, RZ, P0, !PT ;  /* 0x0000001415157210 */ /* 0x000fe400007fe4ff */
[----:B------:R-:W-:Y:S01]  /*5f30*/  SHF.R.U32.HI R6, RZ, 0x1, R20 ;  /* 0x00000001ff067819 */ /* 0x000fe20000011614 */
[----:B0-----:R-:W-:Y:S01]  /*5f40*/  UISETP.GE.AND UP0, UPT, UR4, 0x1, UPT ;  /* 0x000000010400788c */ /* 0x001fe2000bf06270 */
[----:B------:R-:W-:Y:S01]  /*5f50*/  SHF.R.U32.HI R4, RZ, 0x1, R21 ;  /* 0x00000001ff047819 */ /* 0x000fe20000011615 */
[----:B------:R-:W-:Y:S01]  /*5f60*/  IMAD R21, R21, -0x12aa7333, RZ ;  /* 0xed558ccd15157824 */ /* 0x000fe200078e02ff */
[----:B------:R-:W-:Y:S01]  /*5f70*/  LOP3.LUT R6, R6, R7, RZ, 0x3c, !PT ;  /* 0x0000000706067212 */ /* 0x000fe200078e3cff */
[----:B------:R-:W-:Y:S01]  /*5f80*/  IMAD R7, R20, -0x12aa7333, RZ ;  /* 0xed558ccd14077824 */ /* 0x000fe200078e02ff */
[----:B------:R-:W-:-:S03]  /*5f90*/  LOP3.LUT R4, R4, R5, RZ, 0x3c, !PT ;  /* 0x0000000504047212 */ /* 0x000fc600078e3cff */
[C---:B------:R-:W-:Y:S02]  /*5fa0*/  IMAD R9, R6.reuse, -0xae5029, R7 ;  /* 0xff51afd706097824 */ /* 0x040fe400078e0207 */
[----:B------:R-:W-:-:S04]  /*5fb0*/  IMAD.WIDE.U32 R6, R6, -0x12aa7333, RZ ;  /* 0xed558ccd06067825 */ /* 0x000fc800078e00ff */
[C---:B------:R-:W-:Y:S02]  /*5fc0*/  IMAD R21, R4.reuse, -0xae5029, R21 ;  /* 0xff51afd704157824 */ /* 0x040fe400078e0215 */
[----:B------:R-:W-:-:S04]  /*5fd0*/  IMAD.WIDE.U32 R4, R4, -0x12aa7333, RZ ;  /* 0xed558ccd04047825 */ /* 0x000fc800078e00ff */
[----:B------:R-:W-:Y:S02]  /*5fe0*/  IMAD.IADD R8, R7, 0x1, R9 ;  /* 0x0000000107087824 */ /* 0x000fe400078e0209 */
[----:B------:R-:W-:-:S03]  /*5ff0*/  IMAD.IADD R7, R5, 0x1, R21 ;  /* 0x0000000105077824 */ /* 0x000fc600078e0215 */
[----:B------:R-:W-:Y:S02]  /*6000*/  SHF.R.U32.HI R9, RZ, 0x1, R8 ;  /* 0x00000001ff097819 */ /* 0x000fe40000011608 */
[----:B------:R-:W-:Y:S02]  /*6010*/  SHF.R.U32.HI R5, RZ, 0x1, R7 ;  /* 0x00000001ff057819 */ /* 0x000fe40000011607 */
[----:B------:R-:W-:Y:S01]  /*6020*/  LOP3.LUT R6, R9, R6, RZ, 0x3c, !PT ;  /* 0x0000000609067212 */ /* 0x000fe200078e3cff */
[----:B------:R-:W-:Y:S01]  /*6030*/  IMAD R9, R8, 0x1a85ec53, RZ ;  /* 0x1a85ec5308097824 */ /* 0x000fe200078e02ff */
[----:B------:R-:W-:Y:S01]  /*6040*/  LOP3.LUT R4, R5, R4, RZ, 0x3c, !PT ;  /* 0x0000000405047212 */ /* 0x000fe200078e3cff */
[----:B------:R-:W-:Y:S02]  /*6050*/  IMAD R5, R7, 0x1a85ec53, RZ ;  /* 0x1a85ec5307057824 */ /* 0x000fe400078e02ff */
[C---:B------:R-:W-:Y:S02]  /*6060*/  IMAD R11, R6.reuse, -0x3b314602, R9 ;  /* 0xc4ceb9fe060b7824 */ /* 0x040fe400078e0209 */
[----:B------:R-:W-:-:S04]  /*6070*/  IMAD.WIDE.U32 R6, R6, 0x1a85ec53, RZ ;  /* 0x1a85ec5306067825 */ /* 0x000fc800078e00ff */
[C---:B------:R-:W-:Y:S02]  /*6080*/  IMAD R13, R4.reuse, -0x3b314602, R5 ;  /* 0xc4ceb9fe040d7824 */ /* 0x040fe400078e0205 */
[----:B------:R-:W-:Y:S02]  /*6090*/  IMAD.WIDE.U32 R8, R4, 0x1a85ec53, RZ ;  /* 0x1a85ec5304087825 */ /* 0x000fe400078e00ff */
[----:B------:R-:W0:Y:S02]  /*60a0*/  LDC.64 R4, c[0x0][0x398] ;  /* 0x0000e600ff047b82 */ /* 0x000e240000000a00 */
[----:B------:R-:W-:Y:S01]  /*60b0*/  IMAD.IADD R10, R7, 0x1, R11 ;  /* 0x00000001070a7824 */ /* 0x000fe200078e020b */
[----:B------:R-:W-:-:S04]  /*60c0*/  IADD3 R11, PT, PT, R9, R13, RZ ;  /* 0x0000000d090b7210 */ /* 0x000fc80007ffe0ff */
[----:B------:R-:W-:Y:S02]  /*60d0*/  SHF.R.U32.HI R7, RZ, 0x1, R10 ;  /* 0x00000001ff077819 */ /* 0x000fe4000001160a */
[----:B------:R-:W-:Y:S02]  /*60e0*/  SHF.R.U32.HI R9, RZ, 0x1, R11 ;  /* 0x00000001ff097819 */ /* 0x000fe4000001160b */
[----:B------:R-:W-:Y:S01]  /*60f0*/  LOP3.LUT R6, R7, R6, RZ, 0x3c, !PT ;  /* 0x0000000607067212 */ /* 0x000fe200078e3cff */
[----:B------:R-:W-:Y:S01]  /*6100*/  IMAD R7, R19, UR5, R0 ;  /* 0x0000000513077c24 */ /* 0x000fe2000f8e0200 */
[----:B------:R-:W-:-:S03]  /*6110*/  LOP3.LUT R9, R9, R8, RZ, 0x3c, !PT ;  /* 0x0000000809097212 */ /* 0x000fc600078e3cff */
[----:B------:R-:W-:Y:S01]  /*6120*/  IMAD.SHL.U32 R7, R7, 0x4, RZ ;  /* 0x0000000407077824 */ /* 0x000fe200078e00ff */
        /* <DEDUP_REMOVED lines=8> */
[----:B------:R-:W0:Y:S01]  /*61b0*/  LDC R12, c[0x0][0x3a8] ;  /* 0x0000ea00ff0c7b82 */ /* 0x000e220000000800 */
[----:B------:R-:W-:Y:S01]  /*61c0*/  HFMA2 R0, -RZ, RZ, 0, 0 ;  /* 0x00000000ff007431 */ /* 0x000fe200000001ff */
[----:B0-----:R-:W-:-:S07]  /*61d0*/  SHF.R.S32.HI R12, RZ, 0x1f, R12 ;  /* 0x0000001fff0c7819 */ /* 0x001fce000001140c */
.L_x_113:
[----:B------:R-:W-:Y:S01]  /*61e0*/  LOP3.LUT R7, R0, 0xff, RZ, 0xc0, !PT ;  /* 0x000000ff00077812 */ /* 0x000fe200078ec0ff */
[----:B-1----:R-:W-:Y:S01]  /*61f0*/  IMAD.MOV.U32 R4, RZ, RZ, R14 ;  /* 0x000000ffff047224 */ /* 0x002fe200078e000e */
[----:B------:R-:W-:Y:S01]  /*6200*/  BSSY.RECONVERGENT B1, `(.L_x_110) ;  /* 0x000001f000017945 */ /* 0x000fe20003800200 */
[----:B------:R-:W-:Y:S02]  /*6210*/  IMAD.MOV.U32 R5, RZ, RZ, R15 ;  /* 0x000000ffff057224 */ /* 0x000fe400078e000f */
        /* <DEDUP_REMOVED lines=10> */
[----:B0-----:R-:W-:Y:S01]  /*62c0*/  IADD3 R6, PT, PT, R9, 0xffffffe, RZ ;  /* 0x0ffffffe09067810 */ /* 0x001fe20007ffe0ff */
[----:B------:R-:W-:-:S05]  /*62d0*/  IMAD.MOV.U32 R9, RZ, RZ, RZ ;  /* 0x000000ffff097224 */ /* 0x000fca00078e00ff */
[----:B------:R0:W1:Y:S02]  /*62e0*/  F2I.FTZ.U32.TRUNC.NTZ R7, R6 ;  /* 0x0000000600077305 */ /* 0x000064000021f000 */
[----:B0-----:R-:W-:Y:S02]  /*62f0*/  IMAD.MOV.U32 R6, RZ, RZ, RZ ;  /* 0x000000ffff067224 */ /* 0x001fe400078e00ff */
[----:B-1----:R-:W-:-:S04]  /*6300*/  IMAD.MOV R5, RZ, RZ, -R7 ;  /* 0x000000ffff057224 */ /* 0x002fc800078e0a07 */
[----:B------:R-:W-:-:S04]  /*6310*/  IMAD R5, R5, UR4, RZ ;  /* 0x0000000405057c24 */ /* 0x000fc8000f8e02ff */
[----:B------:R-:W-:-:S06]  /*6320*/  IMAD.HI.U32 R5, R7, R5, R6 ;  /* 0x0000000507057227 */ /* 0x000fcc00078e0006 */
[----:B------:R-:W-:-:S04]  /*6330*/  IMAD.HI.U32 R5, R5, R4, RZ ;  /* 0x0000000405057227 */ /* 0x000fc800078e00ff */
[----:B------:R-:W-:-:S04]  /*6340*/  IMAD.MOV R5, RZ, RZ, -R5 ;  /* 0x000000ffff057224 */ /* 0x000fc800078e0a05 */
[----:B------:R-:W-:-:S05]  /*6350*/  IMAD R8, R5, UR4, R4 ;  /* 0x0000000405087c24 */ /* 0x000fca000f8e0204 */
[----:B------:R-:W-:-:S13]  /*6360*/  ISETP.GE.U32.AND P0, PT, R8, UR4, PT ;  /* 0x0000000408007c0c */ /* 0x000fda000bf06070 */
[----:B------:R-:W-:-:S04]  /*6370*/  @P0 IADD3 R8, PT, PT, R8, -UR4, RZ ;  /* 0x8000000408080c10 */ /* 0x000fc8000fffe0ff */
[----:B------:R-:W-:-:S13]  /*6380*/  ISETP.GE.U32.AND P0, PT, R8, UR4, PT ;  /* 0x0000000408007c0c */ /* 0x000fda000bf06070 */
[----:B------:R-:W-:Y:S01]  /*6390*/  @P0 VIADD R8, R8, -UR4 ;  /* 0x8000000408080c36 */ /* 0x000fe20008000000 */
[----:B------:R-:W-:Y:S01]  /*63a0*/  @!P1 LOP3.LUT R8, RZ, UR4, RZ, 0x33, !PT ;  /* 0x00000004ff089c12 */ /* 0x000fe2000f8e33ff */
[----:B------:R-:W-:Y:S06]  /*63b0*/  BRA `(.L_x_112) ;  /* 0x00000000000c7947 */ /* 0x000fec0003800000 */
.L_x_111:
[----:B------:R-:W-:Y:S01]  /*63c0*/  IMAD.MOV.U32 R5, RZ, RZ, R7 ;  /* 0x000000ffff057224 */ /* 0x000fe200078e0007 */
[----:B------:R-:W-:-:S07]  /*63d0*/  MOV R6, 0x63f0 ;  /* 0x000063f000067802 */ /* 0x000fce0000000f00 */
[----:B------:R-:W-:Y:S05]  /*63e0*/  CALL.REL.NOINC `($__internal_0_$__cuda_sm20_rem_u64) ;  /* 0x000000f400487944 */ /* 0x000fea0003c00000 */
.L_x_112:
[----:B------:R-:W-:Y:S05]  /*63f0*/  BSYNC.RECONVERGENT B1 ;  /* 0x0000000000017941 */ /* 0x000fea0003800200 */
.L_x_110:
[----:B------:R-:W0:Y:S02]  /*6400*/  LDCU.64 UR10, c[0x0][0x3a0] ;  /* 0x00007400ff0a77ac */ /* 0x000e240008000a00 */
[----:B0-----:R-:W-:-:S04]  /*6410*/  IADD3 R4, P0, PT, R8, UR10, RZ ;  /* 0x0000000a08047c10 */ /* 0x001fc8000ff1e0ff */
[----:B------:R-:W-:-:S05]  /*6420*/  IADD3.X R5, PT, PT, R9, UR11, RZ, P0, !PT ;  /* 0x0000000b09057c10 */ /* 0x000fca00087fe4ff */
[----:B------:R-:W2:Y:S02]  /*6430*/  LDG.E.U8 R4, desc[UR6][R4.64] ;  /* 0x0000000604047981 */ /* 0x000ea4000c1e1100 */
[----:B--2---:R-:W-:-:S13]  /*6440*/  ISETP.NE.AND P0, PT, R4, RZ, PT ;  /* 0x000000ff0400720c */ /* 0x004fda0003f05270 */
[----:B------:R-:W-:Y:S05]  /*6450*/  @!P0 EXIT ;  /* 0x000000000000894d */ /* 0x000fea0003800000 */
[----:B------:R-:W0:Y:S01]  /*6460*/  LDCU UR4, c[0x0][0x3ac] ;  /* 0x00007580ff0477ac */ /* 0x000e220008000800 */
[----:B------:R-:W-:-:S04]  /*6470*/  IADD3 R0, PT, PT, R0, 0x1, RZ ;  /* 0x0000000100007810 */ /* 0x000fc80007ffe0ff */
[----:B0-----:R-:W-:-:S13]  /*6480*/  ISETP.NE.AND P0, PT, R0, UR4, PT ;  /* 0x0000000400007c0c */ /* 0x001fda000bf05270 */
[----:B------:R-:W-:Y:S05]  /*6490*/  @!P0 BRA `(.L_x_3) ;  /* 0x0000002c00288947 */ /* 0x000fea0003800000 */
[----:B------:R-:W-:Y:S05]  /*64a0*/  BRA `(.L_x_113) ;  /* 0xfffffffc004c7947 */ /* 0x000fea000383ffff */
.L_x_54:
[----:B------:R-:W-:Y:S01]  /*64b0*/  IMAD R5, R19, UR5, R0 ;  /* 0x0000000513057c24 */ /* 0x000fe2000f8e0200 */
[----:B------:R-:W-:Y:S01]  /*64c0*/  BSSY.RECONVERGENT B1, `(.L_x_114) ;  /* 0x0000010000017945 */ /* 0x000fe20003800200 */
[----:B------:R-:W-:Y:S02]  /*64d0*/  IMAD.MOV.U32 R4, RZ, RZ, 0x1 ;  /* 0x00000001ff047424 */ /* 0x000fe400078e00ff */
[----:B------:R-:W-:Y:S01]  /*64e0*/  IMAD.MOV.U32 R13, RZ, RZ, RZ ;  /* 0x000000ffff0d7224 */ /* 0x000fe200078e00ff */
[----:B------:R-:W-:-:S05]  /*64f0*/  LEA R5, R5, 0x1, 0x1 ;  /* 0x0000000105057811 */ /* 0x000fca00078e08ff */
[----:B------:R-:W-:-:S07]  /*6500*/  IMAD.MOV.U32 R6, RZ, RZ, R5 ;  /* 0x000000ffff067224 */ /* 0x000fce00078e0005 */
.L_x_115:
[C---:B------:R-:W-:Y:S01]  /*6510*/  IADD3 R9, PT, PT, R6.reuse, 0x9, RZ ;  /* 0x0000000906097810 */ /* 0x040fe20007ffe0ff */
[----:B------:R-:W-:Y:S01]  /*6520*/  IMAD.HI R7, R6, 0x66666667, RZ ;  /* 0x6666666706077827 */ /* 0x000fe200078e02ff */
[C---:B------:R-:W-:Y:S02]  /*6530*/  PRMT R12, R4.reuse, 0x7610, R12 ;  /* 0x00007610040c7816 */ /* 0x040fe4000000000c */
[----:B------:R-:W-:Y:S01]  /*6540*/  ISETP.GT.U32.AND P0, PT, R9, 0x12, PT ;  /* 0x000000120900780c */ /* 0x000fe20003f04070 */
[----:B------:R-:W-:Y:S01]  /*6550*/  VIADD R8, R4, 0x1 ;  /* 0x0000000104087836 */ /* 0x000fe20000000000 */
[----:B------:R-:W-:Y:S01]  /*6560*/  SHF.R.U32.HI R6, RZ, 0x1f, R7 ;  /* 0x0000001fff067819 */ /* 0x000fe20000011607 */
[----:B------:R-:W-:Y:S02]  /*6570*/  IMAD.MOV.U32 R22, RZ, RZ, R13 ;  /* 0x000000ffff167224 */ /* 0x000fe400078e000d */
[----:B------:R-:W-:Y:S01]  /*6580*/  VIADD R13, R13, 0x1 ;  /* 0x000000010d0d7836 */ /* 0x000fe20000000000 */
[----:B------:R-:W-:-:S02]  /*6590*/  LEA.HI.SX32 R6, R7, R6, 0x1e ;  /* 0x0000000607067211 */ /* 0x000fc400078ff2ff */
[----:B------:R-:W-:-:S05]  /*65a0*/  PRMT R4, R8, 0x7610, R4 ;  /* 0x0000761008047816 */ /* 0x000fca0000000004 */
[----:B------:R-:W-:Y:S05]  /*65b0*/  @P0 BRA `(.L_x_115) ;  /* 0xfffffffc00d40947 */ /* 0x000fea000383ffff */
[----:B------:R-:W-:Y:S05]  /*65c0*/  BSYNC.RECONVERGENT B1 ;  /* 0x0000000000017941 */ /* 0x000fea0003800200 */
.L_x_114:
[----:B------:R-:W-:Y:S01]  /*65d0*/  BSSY.RECONVERGENT B1, `(.L_x_116) ;  /* 0x000000f000017945 */ /* 0x000fe20003800200 */
[----:B------:R-:W-:-:S07]  /*65e0*/  MOV R4, RZ ;  /* 0x000000ff00047202 */ /* 0x000fce0000000f00 */
.L_x_117:
[----:B------:R-:W-:Y:S01]  /*65f0*/  IMAD.HI R6, R5, 0x66666667, RZ ;  /* 0x6666666705067827 */ /* 0x000fe200078e02ff */
[----:B------:R-:W-:-:S04]  /*6600*/  IADD3 R10, PT, PT, R1, -R4, R22 ;  /* 0x80000004010a7210 */ /* 0x000fc80007ffe016 */
[----:B------:R-:W-:-:S04]  /*6610*/  SHF.R.U32.HI R7, RZ, 0x1f, R6 ;  /* 0x0000001fff077819 */ /* 0x000fc80000011606 */
[----:B------:R-:W-:-:S05]  /*6620*/  LEA.HI.SX32 R8, R6, R7, 0x1e ;  /* 0x0000000706087211 */ /* 0x000fca00078ff2ff */
[----:B------:R-:W-:Y:S02]  /*6630*/  IMAD R6, R8, -0xa, R5 ;  /* 0xfffffff608067824 */ /* 0x000fe400078e0205 */
[----:B------:R-:W-:Y:S02]  /*6640*/  VIADD R5, R5, 0x9 ;  /* 0x0000000905057836 */ /* 0x000fe40000000000 */
[----:B------:R-:W-:Y:S02]  /*6650*/  VIADD R7, R6, 0x30 ;  /* 0x0000003006077836 */ /* 0x000fe40000000000 */
[----:B------:R-:W-:Y:S01]  /*6660*/  IMAD.MOV.U32 R6, RZ, RZ, R4 ;  /* 0x000000ffff067224 */ /* 0x000fe200078e0004 */
[----:B------:R-:W-:Y:S01]  /*6670*/  ISETP.GT.U32.AND P0, PT, R5, 0x12, PT ;  /* 0x000000120500780c */ /* 0x000fe20003f04070 */
[----:B------:R-:W-:Y:S01]  /*6680*/  IMAD.MOV.U32 R5, RZ, RZ, R8 ;  /* 0x000000ffff057224 */ /* 0x000fe200078e0008 */
[----:B------:R0:W-:Y:S01]  /*6690*/  STL.U8 [R10+0x10], R7 ;  /* 0x000010070a007387 */ /* 0x0001e20000100000 */
[----:B------:R-:W-:-:S10]  /*66a0*/  IADD3 R4, PT, PT, R4, 0x1, RZ ;  /* 0x0000000104047810 */ /* 0x000fd40007ffe0ff */
[----:B0-----:R-:W-:Y:S05]  /*66b0*/  @P0 BRA `(.L_x_117) ;  /* 0xfffffffc00cc0947 */ /* 0x001fea000383ffff */
[----:B------:R-:W-:Y:S05]  /*66c0*/  BSYNC.RECONVERGENT B1 ;  /* 0x0000000000017941 */ /* 0x000fea0003800200 */
.L_x_116:
[----:B------:R-:W-:Y:S01]  /*66d0*/  IMAD.MOV.U32 R5, RZ, RZ, 0x30 ;  /* 0x00000030ff057424 */ /* 0x000fe200078e00ff */
[C---:B------:R-:W-:Y:S01]  /*66e0*/  ISETP.GE.U32.AND P3, PT, R22.reuse, 0x3, PT ;  /* 0x000000031600780c */ /* 0x040fe20003f66070 */
[----:B------:R-:W-:Y:S01]  /*66f0*/  IMAD.IADD R6, R1, 0x1, R6 ;  /* 0x0000000101067824 */ /* 0x000fe200078e0206 */
[----:B------:R-:W-:Y:S01]  /*6700*/  LOP3.LUT R15, R13, 0x3, RZ, 0xc0, !PT ;  /* 0x000000030d0f7812 */ /* 0x000fe200078ec0ff */
[----:B------:R-:W-:Y:S01]  /*6710*/  BSSY.RECONVERGENT B1, `(.L_x_118) ;  /* 0x0000010000017945 */ /* 0x000fe20003800200 */
[----:B------:R-:W-:Y:S01]  /*6720*/  HFMA2 R4, -RZ, RZ, 0, 0 ;  /* 0x00000000ff047431 */ /* 0x000fe200000001ff */
[C---:B------:R-:W-:Y:S01]  /*6730*/  ISETP.GE.U32.AND P0, PT, R22.reuse, 0x3, PT ;  /* 0x000000031600780c */ /* 0x040fe20003f06070 */
[----:B------:R0:W-:Y:S01]  /*6740*/  STL.U8 [R6+0x11], R5 ;  /* 0x0000110506007387 */ /* 0x0001e20000100000 */
[----:B------:R-:W-:Y:S02]  /*6750*/  ISETP.GE.U32.AND P1, PT, R22, 0xf, PT ;  /* 0x0000000f1600780c */ /* 0x000fe40003f26070 */
[----:B------:R-:W-:-:S02]  /*6760*/  ISETP.NE.AND P4, PT, R15, RZ, PT ;  /* 0x000000ff0f00720c */ /* 0x000fc40003f85270 */
[----:B------:R-:W-:Y:S02]  /*6770*/  ISETP.NE.AND P2, PT, R15, RZ, PT ;  /* 0x000000ff0f00720c */ /* 0x000fe40003f45270 */
[----:B------:R-:W-:Y:S11]  /*6780*/  @!P3 BRA `(.L_x_119) ;  /* 0x000000000020b947 */ /* 0x000ff60003800000 */
[----:B------:R-:W-:Y:S01]  /*6790*/  LOP3.LUT R4, R13, 0xfffffffc, RZ, 0xc0, !PT ;  /* 0xfffffffc0d047812 */ /* 0x000fe200078ec0ff */
[----:B0-----:R-:W-:-:S07]  /*67a0*/  IMAD.MOV.U32 R5, RZ, RZ, RZ ;  /* 0x000000ffff057224 */ /* 0x001fce00078e00ff */
.L_x_120:
[----:B-1----:R-:W-:-:S05]  /*67b0*/  IMAD.IADD R7, R1, 0x1, R5 ;  /* 0x0000000101077824 */ /* 0x002fca00078e0205 */
[----:B------:R-:W2:Y:S01]  /*67c0*/  LDL R6, [R7+0x10] ;  /* 0x0000100007067983 */ /* 0x000ea20000100800 */
[----:B------:R-:W-:-:S05]  /*67d0*/  VIADD R5, R5, 0x4 ;  /* 0x0000000405057836 */ /* 0x000fca0000000000 */
[----:B------:R-:W-:Y:S01]  /*67e0*/  ISETP.NE.AND P3, PT, R5, R4, PT ;  /* 0x000000040500720c */ /* 0x000fe20003f65270 */
[----:B--2---:R1:W-:-:S12]  /*67f0*/  STL [R7], R6 ;  /* 0x0000000607007387 */ /* 0x0043d80000100800 */
[----:B------:R-:W-:Y:S05]  /*6800*/  @P3 BRA `(.L_x_120) ;  /* 0xfffffffc00e83947 */ /* 0x000fea000383ffff */
.L_x_119:
[----:B------:R-:W-:Y:S05]  /*6810*/  BSYNC.RECONVERGENT B1 ;  /* 0x0000000000017941 */ /* 0x000fea0003800200 */
.L_x_118:
[----:B------:R-:W-:Y:S04]  /*6820*/  BSSY.RECONVERGENT B1, `(.L_x_121) ;  /* 0x000000a000017945 */ /* 0x000fe80003800200 */
[----:B------:R-:W-:Y:S05]  /*6830*/  @!P4 BRA `(.L_x_122) ;  /* 0x000000000020c947 */ /* 0x000fea0003800000 */
[----:B01----:R-:W-:-:S07]  /*6840*/  MOV R6, RZ ;  /* 0x000000ff00067202 */ /* 0x003fce0000000f00 */
.L_x_123:
[----:B--2---:R-:W-:-:S05]  /*6850*/  IMAD.IADD R8, R1, 0x1, R4 ;  /* 0x0000000101087824 */ /* 0x004fca00078e0204 */
[----:B------:R-:W2:Y:S01]  /*6860*/  LDL.U8 R5, [R8+0x10] ;  /* 0x0000100008057983 */ /* 0x000ea20000100000 */
[----:B------:R-:W-:Y:S02]  /*6870*/  VIADD R6, R6, 0x1 ;  /* 0x0000000106067836 */ /* 0x000fe40000000000 */
[----:B------:R-:W-:-:S03]  /*6880*/  VIADD R4, R4, 0x1 ;  /* 0x0000000104047836 */ /* 0x000fc60000000000 */
[----:B------:R-:W-:Y:S01]  /*6890*/  ISETP.NE.AND P3, PT, R6, R15, PT ;  /* 0x0000000f0600720c */ /* 0x000fe20003f65270 */
[----:B--2---:R2:W-:-:S12]  /*68a0*/  STL.U8 [R8], R5 ;  /* 0x0000000508007387 */ /* 0x0045d80000100000 */
[----:B------:R-:W-:Y:S05]  /*68b0*/  @P3 BRA `(.L_x_123) ;  /* 0xfffffffc00e43947 */ /* 0x000fea000383ffff */
.L_x_122:
[----:B------:R-:W-:Y:S05]  /*68c0*/  BSYNC.RECONVERGENT B1 ;  /* 0x0000000000017941 */ /* 0x000fea0003800200 */
.L_x_121:
[----:B------:R-:W-:Y:S01]  /*68d0*/  BSSY.RECONVERGENT B1, `(.L_x_124) ;  /* 0x000001c000017945 */ /* 0x000fe20003800200 */
[----:B------:R-:W-:Y:S02]  /*68e0*/  HFMA2 R14, -RZ, RZ, 0, 0 ;  /* 0x00000000ff0e7431 */ /* 0x000fe400000001ff */
[----:B------:R-:W-:Y:S01]  /*68f0*/  IMAD.MOV.U32 R18, RZ, RZ, RZ ;  /* 0x000000ffff127224 */ /* 0x000fe200078e00ff */
[----:B------:R-:W-:Y:S06]  /*6900*/  @!P0 BRA `(.L_x_125) ;  /* 0x0000000000608947 */ /* 0x000fec0003800000 */
[----:B------:R-:W-:Y:S01]  /*6910*/  LOP3.LUT R18, R13, 0xfffffffc, RZ, 0xc0, !PT ;  /* 0xfffffffc0d127812 */ /* 0x000fe200078ec0ff */
[----:B------:R-:W-:-:S07]  /*6920*/  IMAD.MOV.U32 R20, RZ, RZ, RZ ;  /* 0x000000ffff147224 */ /* 0x000fce00078e00ff */
.L_x_126:
[----:B---3--:R-:W-:-:S05]  /*6930*/  IMAD.IADD R11, R1, 0x1, R20 ;  /* 0x00000001010b7824 */ /* 0x008fca00078e0214 */
[----:B------:R3:W0:Y:S01]  /*6940*/  LDL R4, [R11] ;  /* 0x000000000b047983 */ /* 0x0006220000100800 */
[C---:B------:R-:W-:Y:S01]  /*6950*/  LEA R19, R20.reuse, R3, 0x3 ;  /* 0x0000000314137211 */ /* 0x040fe200078e18ff */
[----:B------:R-:W-:-:S05]  /*6960*/  VIADD R20, R20, 0x4 ;  /* 0x0000000414147836 */ /* 0x000fca0000000000 */
[----:B------:R-:W-:Y:S01]  /*6970*/  ISETP.NE.AND P0, PT, R20, R18, PT ;  /* 0x000000121400720c */ /* 0x000fe20003f05270 */
[----:B---3--:R-:W-:Y:S01]  /*6980*/  IMAD.MOV.U32 R11, RZ, RZ, RZ ;  /* 0x000000ffff0b7224 */ /* 0x008fe200078e00ff */
[C---:B01----:R-:W-:Y:S02]  /*6990*/  PRMT R6, R4.reuse, 0x7770, RZ ;  /* 0x0000777004067816 */ /* 0x043fe400000000ff */
[C---:B--2---:R-:W-:Y:S02]  /*69a0*/  PRMT R5, R4.reuse, 0x7771, RZ ;  /* 0x0000777104057816 */ /* 0x044fe400000000ff */
[C---:B------:R-:W-:Y:S02]  /*69b0*/  PRMT R7, R4.reuse, 0x7773, RZ ;  /* 0x0000777304077816 */ /* 0x040fe400000000ff */
[----:B------:R-:W-:Y:S02]  /*69c0*/  PRMT R4, R4, 0x7772, RZ ;  /* 0x0000777204047816 */ /* 0x000fe400000000ff */
[----:B------:R-:W-:-:S02]  /*69d0*/  LOP3.LUT R6, R6, 0xff, RZ, 0xc0, !PT ;  /* 0x000000ff06067812 */ /* 0x000fc400078ec0ff */
[----:B------:R-:W-:Y:S01]  /*69e0*/  LOP3.LUT R9, R5, 0xff, RZ, 0xc0, !PT ;  /* 0x000000ff05097812 */ /* 0x000fe200078ec0ff */
[----:B------:R-:W-:Y:S01]  /*69f0*/  IMAD.MOV.U32 R5, RZ, RZ, RZ ;  /* 0x000000ffff057224 */ /* 0x000fe200078e00ff */
[----:B------:R-:W-:Y:S01]  /*6a00*/  LOP3.LUT R8, R4, 0xff, RZ, 0xc0, !PT ;  /* 0x000000ff04087812 */ /* 0x000fe200078ec0ff */
[----:B------:R-:W-:Y:S01]  /*6a10*/  IMAD.MOV.U32 R4, RZ, RZ, R6 ;  /* 0x000000ffff047224 */ /* 0x000fe200078e0006 */
[----:B------:R-:W-:Y:S01]  /*6a20*/  LOP3.LUT R10, R7, 0xff, RZ, 0xc0, !PT ;  /* 0x000000ff070a7812 */ /* 0x000fe200078ec0ff */
[----:B------:R-:W-:Y:S01]  /*6a30*/  IMAD.MOV.U32 R6, RZ, RZ, R9 ;  /* 0x000000ffff067224 */ /* 0x000fe200078e0009 */
[----:B------:R-:W-:Y:S01]  /*6a40*/  MOV R7, RZ ;  /* 0x000000ff00077202 */ /* 0x000fe20000000f00 */
[----:B------:R-:W-:-:S04]  /*6a50*/  IMAD.MOV.U32 R9, RZ, RZ, RZ ;  /* 0x000000ffff097224 */ /* 0x000fc800078e00ff */
[----:B------:R3:W-:Y:S04]  /*6a60*/  STL.128 [R19], R4 ;  /* 0x0000000413007387 */ /* 0x0007e80000100c00 */
[----:B------:R3:W-:Y:S01]  /*6a70*/  STL.128 [R19+0x10], R8 ;  /* 0x0000100813007387 */ /* 0x0007e20000100c00 */
[----:B------:R-:W-:Y:S05]  /*6a80*/  @P0 BRA `(.L_x_126) ;  /* 0xfffffffc00a80947 */ /* 0x000fea000383ffff */
.L_x_125:
[----:B------:R-:W-:Y:S05]  /*6a90*/  BSYNC.RECONVERGENT B1 ;  /* 0x0000000000017941 */ /* 0x000fea0003800200 */
.L_x_124:
[----:B------:R-:W-:Y:S04]  /*6aa0*/  BSSY.RECONVERGENT B1, `(.L_x_127) ;  /* 0x000000c000017945 */ /* 0x000fe80003800200 */
[----:B------:R-:W-:Y:S05]  /*6ab0*/  @!P2 BRA `(.L_x_128) ;  /* 0x000000000028a947 */ /* 0x000fea0003800000 */
[----:B01-3--:R-:W-:-:S07]  /*6ac0*/  HFMA2 R6, -RZ, RZ, 0, 0 ;  /* 0x00000000ff067431 */ /* 0x00bfce00000001ff */
.L_x_129:
[----:B----4-:R-:W-:-:S06]  /*6ad0*/  IMAD.IADD R4, R1, 0x1, R18 ;  /* 0x0000000101047824 */ /* 0x010fcc00078e0212 */
[----:B------:R-:W3:Y:S01]  /*6ae0*/  LDL.U8 R4, [R4] ;  /* 0x0000000004047983 */ /* 0x000ee20000100000 */
[----:B------:R-:W-:Y:S01]  /*6af0*/  IMAD R7, R18, 0x8, R3 ;  /* 0x0000000812077824 */ /* 0x000fe200078e0203 */
[----:B------:R-:W-:Y:S01]  /*6b00*/  IADD3 R6, PT, PT, R6, 0x1, RZ ;  /* 0x0000000106067810 */ /* 0x000fe20007ffe0ff */
[----:B--2---:R-:W-:Y:S02]  /*6b10*/  IMAD.MOV.U32 R5, RZ, RZ, RZ ;  /* 0x000000ffff057224 */ /* 0x004fe400078e00ff */
[----:B------:R-:W-:Y:S01]  /*6b20*/  VIADD R18, R18, 0x1 ;  /* 0x0000000112127836 */ /* 0x000fe20000000000 */
[----:B------:R-:W-:Y:S02]  /*6b30*/  ISETP.NE.AND P0, PT, R6, R15, PT ;  /* 0x0000000f0600720c */ /* 0x000fe40003f05270 */
[----:B---3--:R4:W-:Y:S11]  /*6b40*/  STL.64 [R7], R4 ;  /* 0x0000000407007387 */ /* 0x0089f60000100a00 */
[----:B------:R-:W-:Y:S05]  /*6b50*/  @P0 BRA `(.L_x_129) ;  /* 0xfffffffc00dc0947 */ /* 0x000fea000383ffff */
.L_x_128:
[----:B------:R-:W-:Y:S05]  /*6b60*/  BSYNC.RECONVERGENT B1 ;  /* 0x0000000000017941 */ /* 0x000fea0003800200 */
.L_x_127:
[----:B------:R-:W-:Y:S01]  /*6b70*/  BSSY.RECONVERGENT B1, `(.L_x_130) ;  /* 0x000016e000017945 */ /* 0x000fe20003800200 */
[----:B---3--:R-:W-:Y:S01]  /*6b80*/  CS2R R18, SRZ ;  /* 0x0000000000127805 */ /* 0x008fe2000001ff00 */
[----:B------:R-:W-:Y:S02]  /*6b90*/  IMAD.MOV.U32 R20, RZ, RZ, RZ ;  /* 0x000000ffff147224 */ /* 0x000fe400078e00ff */
[----:B------:R-:W-:Y:S05]  /*6ba0*/  @!P1 BRA `(.L_x_131) ;  /* 0x0000001400a89947 */ /* 0x000fea0003800000 */
[----:B------:R-:W-:Y:S01]  /*6bb0*/  ISETP.GE.U32.AND P0, PT, R22, 0x3f, PT ;  /* 0x0000003f1600780c */ /* 0x000fe20003f06070 */
[----:B------:R-:W-:Y:S01]  /*6bc0*/  BSSY.RECONVERGENT B2, `(.L_x_132) ;  /* 0x00000ca000027945 */ /* 0x000fe20003800200 */
[----:B------:R-:W-:Y:S02]  /*6bd0*/  SHF.R.U32.HI R21, RZ, 0x4, R13 ;  /* 0x00000004ff157819 */ /* 0x000fe4000001160d */
[----:B------:R-:W-:Y:S01]  /*6be0*/  CS2R R14, SRZ ;  /* 0x00000000000e7805 */ /* 0x000fe2000001ff00 */
[----:B------:R-:W-:Y:S01]  /*6bf0*/  IMAD.MOV.U32 R20, RZ, RZ, RZ ;  /* 0x000000ffff147224 */ /* 0x000fe200078e00ff */
[----:B------:R-:W-:Y:S02]  /*6c00*/  CS2R R18, SRZ ;  /* 0x0000000000127805 */ /* 0x000fe4000001ff00 */
[----:B------:R-:W-:-:S05]  /*6c10*/  VIMNMX.U32 R21, PT, PT, R21, 0x1, !PT ;  /* 0x0000000115157848 */ /* 0x000fca0007fe0000 */
[----:B------:R-:W-:Y:S05]  /*6c20*/  @!P0 BRA `(.L_x_133) ;  /* 0x0000000c000c8947 */ /* 0x000fea0003800000 */
[----:B------:R-:W-:Y:S01]  /*6c30*/  LOP3.LUT R15, R21, 0xffffffc, RZ, 0xc0, !PT ;  /* 0x0ffffffc150f7812 */ /* 0x000fe200078ec0ff */
[----:B------:R-:W-:Y:S01]  /*6c40*/  IMAD.MOV.U32 R20, RZ, RZ, RZ ;  /* 0x000000ffff147224 */ /* 0x000fe200078e00ff */
[----:B------:R-:W-:Y:S01]  /*6c50*/  MOV R22, RZ ;  /* 0x000000ff00167202 */ /* 0x000fe20000000f00 */
[----:B------:R-:W-:-:S07]  /*6c60*/  IMAD.MOV.U32 R19, RZ, RZ, RZ ;  /* 0x000000ffff137224 */ /* 0x000fce00078e00ff */
.L_x_134:
[----:B----4-:R-:W-:-:S05]  /*6c70*/  IMAD.SHL.U32 R4, R22, 0x2, RZ ;  /* 0x0000000216047824 */ /* 0x010fca00078e00ff */
[----:B------:R-:W-:-:S05]  /*6c80*/  LEA R23, R4, R3, 0x3 ;  /* 0x0000000304177211 */ /* 0x000fca00078e18ff */
[----:B--2---:R-:W2:Y:S04]  /*6c90*/  LDL.128 R8, [R23] ;  /* 0x0000000017087983 */ /* 0x004ea80000100c00 */
[----:B01----:R-:W3:Y:S01]  /*6ca0*/  LDL.128 R4, [R23+0x10] ;  /* 0x0000100017047983 */ /* 0x003ee20000100c00 */
[----:B------:R-:W-:Y:S02]  /*6cb0*/  IMAD.MOV.U32 R26, RZ, RZ, 0x38495ab5 ;  /* 0x38495ab5ff1a7424 */ /* 0x000fe400078e00ff */
[C---:B--2---:R-:W-:Y:S02]  /*6cc0*/  IMAD R25, R9.reuse, 0x114253d5, RZ ;  /* 0x114253d509197824 */ /* 0x044fe400078e02ff */
[----:B------:R-:W-:Y:S02]  /*6cd0*/  IMAD.U32 R9, R9, -0x80000000, RZ ;  /* 0x8000000009097824 */ /* 0x000fe400078e00ff */
[----:B------:R-:W-:-:S02]  /*6ce0*/  IMAD R27, R8, -0x783c846f, R25 ;  /* 0x87c37b91081b7824 */ /* 0x000fc400078e0219 */
[----:B------:R-:W-:-:S04]  /*6cf0*/  IMAD.WIDE.U32 R24, R8, 0x114253d5, RZ ;  /* 0x114253d508187825 */ /* 0x000fc800078e00ff */
[----:B------:R-:W-:Y:S02]  /*6d00*/  IMAD.IADD R25, R25, 0x1, R27 ;  /* 0x0000000119197824 */ /* 0x000fe400078e021b */
[C---:B------:R-:W-:Y:S02]  /*6d10*/  IMAD R27, R8.reuse, -0x775ed616, R9 ;  /* 0x88a129ea081b7824 */ /* 0x040fe400078e0209 */
[----:B------:R-:W-:-:S04]  /*6d20*/  IMAD.WIDE.U32 R8, R8, -0x80000000, RZ ;  /* 0x8000000008087825 */ /* 0x000fc800078e00ff */
[----:B------:R-:W-:Y:S01]  /*6d30*/  IMAD.IADD R24, R9, 0x1, R27 ;  /* 0x0000000109187824 */ /* 0x000fe200078e021b */
[----:B------:R-:W-:Y:S01]  /*6d40*/  SHF.R.U32.HI R9, RZ, 0x1, R25 ;  /* 0x00000001ff097819 */ /* 0x000fe20000011619 */
[----:B------:R-:W-:-:S03]  /*6d50*/  IMAD R27, R11, 0x2745937f, RZ ;  /* 0x2745937f0b1b7824 */ /* 0x000fc600078e02ff */
[----:B------:R-:W-:Y:S01]  /*6d60*/  LOP3.LUT R8, R9, R8, RZ, 0xfc, !PT ;  /* 0x0000000809087212 */ /* 0x000fe200078efcff */
[----:B------:R-:W-:Y:S02]  /*6d70*/  IMAD R9, R24, 0x2745937f, RZ ;  /* 0x2745937f18097824 */ /* 0x000fe400078e02ff */
[----:B------:R-:W-:Y:S02]  /*6d80*/  IMAD R24, R10, 0x4e8b26fe, RZ ;  /* 0x4e8b26fe0a187824 */ /* 0x000fe400078e02ff */
[C---:B------:R-:W-:Y:S02]  /*6d90*/  IMAD R25, R8.reuse, 0x4cf5ad43, R9 ;  /* 0x4cf5ad4308197824 */ /* 0x040fe400078e0209 */
[----:B------:R-:W-:-:S05]  /*6da0*/  IMAD.WIDE.U32 R8, R8, 0x2745937f, RZ ;  /* 0x2745937f08087825 */ /* 0x000fca00078e00ff */
[----:B------:R-:W-:Y:S01]  /*6db0*/  IADD3 R11, PT, PT, R9, R25, RZ ;  /* 0x00000019090b7210 */ /* 0x000fe20007ffe0ff */
[----:B------:R-:W-:Y:S01]  /*6dc0*/  IMAD R25, R10, 0x4cf5ad43, R27 ;  /* 0x4cf5ad430a197824 */ /* 0x000fe200078e021b */
[----:B------:R-:W-:Y:S01]  /*6dd0*/  LOP3.LUT R14, R8, R14, RZ, 0x3c, !PT ;  /* 0x0000000e080e7212 */ /* 0x000fe200078e3cff */
[----:B------:R-:W-:-:S04]  /*6de0*/  IMAD.WIDE.U32 R8, R10, 0x2745937f, RZ ;  /* 0x2745937f0a087825 */ /* 0x000fc800078e00ff */
[----:B------:R-:W-:Y:S02]  /*6df0*/  IMAD.IADD R25, R9, 0x1, R25 ;  /* 0x0000000109197824 */ /* 0x000fe400078e0219 */
[----:B---3--:R-:W-:-:S03]  /*6e00*/  IMAD R9, R5, 0x114253d5, RZ ;  /* 0x114253d505097824 */ /* 0x008fc600078e02ff */
[----:B------:R-:W-:Y:S01]  /*6e10*/  SHF.R.U64 R10, R8, 0x1f, R25 ;  /* 0x0000001f080a7819 */ /* 0x000fe20000001219 */
[C---:B------:R-:W-:Y:S01]  /*6e20*/  IMAD R27, R4.reuse, -0x783c846f, R9 ;  /* 0x87c37b91041b7824 */ /* 0x040fe200078e0209 */
[----:B------:R-:W-:Y:S01]  /*6e30*/  SHF.R.U32.HI R25, RZ, 0x1f, R25 ;  /* 0x0000001fff197819 */ /* 0x000fe20000011619 */
[----:B------:R-:W-:-:S03]  /*6e40*/  IMAD.WIDE.U32 R8, R4, 0x114253d5, RZ ;  /* 0x114253d504087825 */ /* 0x000fc600078e00ff */
[----:B------:R-:W-:Y:S01]  /*6e50*/  LOP3.LUT R25, R25, R24, RZ, 0xfc, !PT ;  /* 0x0000001819197212 */ /* 0x000fe200078efcff */
[----:B------:R-:W-:Y:S02]  /*6e60*/  IMAD.IADD R24, R9, 0x1, R27 ;  /* 0x0000000109187824 */ /* 0x000fe400078e021b */
[----:B------:R-:W-:Y:S01]  /*6e70*/  IMAD.U32 R9, R5, -0x80000000, RZ ;  /* 0x8000000005097824 */ /* 0x000fe200078e00ff */
[----:B------:R-:W-:Y:S01]  /*6e80*/  LOP3.LUT R5, R11, R18, RZ, 0x3c, !PT ;  /* 0x000000120b057212 */ /* 0x000fe200078e3cff */
[----:B------:R-:W-:Y:S02]  /*6e90*/  IMAD R25, R25, 0x114253d5, RZ ;  /* 0x114253d519197824 */ /* 0x000fe400078e02ff */
[----:B------:R-:W-:Y:S02]  /*6ea0*/  IMAD R27, R4, -0x775ed616, R9 ;  /* 0x88a129ea041b7824 */ /* 0x000fe400078e0209 */
[C---:B------:R-:W-:Y:S02]  /*6eb0*/  IMAD R25, R10.reuse, -0x783c846f, R25 ;  /* 0x87c37b910a197824 */ /* 0x040fe400078e0219 */
[----:B------:R-:W-:-:S04]  /*6ec0*/  IMAD.WIDE.U32 R10, R10, 0x114253d5, RZ ;  /* 0x114253d50a0a7825 */ /* 0x000fc800078e00ff */
[----:B------:R-:W-:Y:S01]  /*6ed0*/  IMAD.WIDE.U32 R8, R4, -0x80000000, RZ ;  /* 0x8000000004087825 */ /* 0x000fe200078e00ff */
[-C--:B------:R-:W-:Y:S02]  /*6ee0*/  LOP3.LUT R4, R10, R20.reuse, RZ, 0x3c, !PT ;  /* 0x000000140a047212 */ /* 0x080fe400078e3cff */
[----:B------:R-:W-:Y:S01]  /*6ef0*/  IADD3 R18, PT, PT, R11, R25, RZ ;  /* 0x000000190b127210 */ /* 0x000fe20007ffe0ff */
[----:B------:R-:W-:Y:S01]  /*6f00*/  IMAD.IADD R10, R9, 0x1, R27 ;  /* 0x00000001090a7824 */ /* 0x000fe200078e021b */
[----:B------:R-:W-:Y:S01]  /*6f10*/  SHF.L.W.U32.HI R9, R5, 0x1b, R14 ;  /* 0x0000001b05097819 */ /* 0x000fe20000010e0e */
[----:B------:R-:W-:Y:S01]  /*6f20*/  IMAD.MOV.U32 R25, RZ, RZ, 0x0 ;  /* 0x00000000ff197424 */ /* 0x000fe200078e00ff */
[----:B------:R-:W-:Y:S01]  /*6f30*/  SHF.R.U32.HI R11, RZ, 0x1, R24 ;  /* 0x00000001ff0b7819 */ /* 0x000fe20000011618 */
[----:B------:R-:W-:Y:S01]  /*6f40*/  IMAD.MOV.U32 R24, RZ, RZ, 0x52dce729 ;  /* 0x52dce729ff187424 */ /* 0x000fe200078e00ff */
[----:B------:R-:W-:Y:S01]  /*6f50*/  SHF.L.W.U32.HI R14, R14, 0x1b, R5 ;  /* 0x0000001b0e0e7819 */ /* 0x000fe20000010e05 */
[----:B------:R-:W-:Y:S01]  /*6f60*/  IMAD R5, R10, 0x2745937f, RZ ;  /* 0x2745937f0a057824 */ /* 0x000fe200078e02ff */
[----:B------:R-:W-:-:S02]  /*6f70*/  IADD3 R9, P0, PT, R9, R20, RZ ;  /* 0x0000001409097210 */ /* 0x000fc40007f1e0ff */
[----:B------:R-:W-:Y:S02]  /*6f80*/  LOP3.LUT R8, R11, R8, RZ, 0xfc, !PT ;  /* 0x000000080b087212 */ /* 0x000fe400078efcff */
[-C--:B------:R-:W-:Y:S02]  /*6f90*/  IADD3.X R14, PT, PT, R14, R19.reuse, RZ, P0, !PT ;  /* 0x000000130e0e7210 */ /* 0x080fe400007fe4ff */
[----:B------:R-:W-:Y:S01]  /*6fa0*/  LOP3.LUT R27, R18, R19, RZ, 0x3c, !PT ;  /* 0x00000013121b7212 */ /* 0x000fe200078e3cff */
[C---:B------:R-:W-:Y:S02]  /*6fb0*/  IMAD R31, R8.reuse, 0x4cf5ad43, R5 ;  /* 0x4cf5ad43081f7824 */ /* 0x040fe400078e0205 */
[----:B------:R-:W-:Y:S01]  /*6fc0*/  IMAD.WIDE.U32 R18, R8, 0x2745937f, RZ ;  /* 0x2745937f08127825 */ /* 0x000fe200078e00ff */
[----:B------:R-:W-:-:S03]  /*6fd0*/  SHF.L.W.U32.HI R5, R27, 0x1f, R4 ;  /* 0x0000001f1b057819 */ /* 0x000fc60000010e04 */
[----:B------:R-:W-:-:S04]  /*6fe0*/  IMAD.WIDE.U32 R8, R9, 0x5, R24 ;  /* 0x0000000509087825 */ /* 0x000fc800078e0018 */
[----:B------:R-:W-:Y:S01]  /*6ff0*/  IMAD R11, R14, 0x5, RZ ;  /* 0x000000050e0b7824 */ /* 0x000fe200078e02ff */
[-C--:B------:R-:W-:Y:S01]  /*7000*/  IADD3 R5, P0, PT, R5, R8.reuse, RZ ;  /* 0x0000000805057210 */ /* 0x080fe20007f1e0ff */
[----:B------:R-:W-:Y:S01]  /*7010*/  IMAD R7, R7, 0x2745937f, RZ ;  /* 0x2745937f07077824 */ /* 0x000fe200078e02ff */
[----:B------:R-:W-:Y:S01]  /*7020*/  LOP3.LUT R18, R18, R8, RZ, 0x3c, !PT ;  /* 0x0000000812127212 */ /* 0x000fe200078e3cff */
[----:B------:R-:W-:Y:S02]  /*7030*/  IMAD.IADD R14, R9, 0x1, R11 ;  /* 0x00000001090e7824 */ /* 0x000fe400078e020b */
[----:B------:R-:W2:Y:S01]  /*7040*/  LDL.128 R8, [R23+0x20] ;  /* 0x0000200017087983 */ /* 0x000ea20000100c00 */
[----:B------:R-:W-:Y:S01]  /*7050*/  IMAD.IADD R31, R19, 0x1, R31 ;  /* 0x00000001131f7824 */ /* 0x000fe200078e021f */
[----:B------:R-:W-:Y:S01]  /*7060*/  SHF.L.W.U32.HI R19, R4, 0x1f, R27 ;  /* 0x0000001f04137819 */ /* 0x000fe20000010e1b */
[C---:B------:R-:W-:Y:S02]  /*7070*/  IMAD R27, R6.reuse, 0x4cf5ad43, R7 ;  /* 0x4cf5ad43061b7824 */ /* 0x040fe400078e0207 */
[----:B------:R-:W-:-:S02]  /*7080*/  IMAD R4, R6, 0x4e8b26fe, RZ ;  /* 0x4e8b26fe06047824 */ /* 0x000fc400078e02ff */
[----:B------:R-:W-:-:S04]  /*7090*/  IMAD.WIDE.U32 R6, R6, 0x2745937f, RZ ;  /* 0x2745937f06067825 */ /* 0x000fc800078e00ff */
[----:B------:R-:W-:-:S05]  /*70a0*/  IMAD.IADD R27, R7, 0x1, R27 ;  /* 0x00000001071b7824 */ /* 0x000fca00078e021b */
[----:B------:R-:W-:-:S04]  /*70b0*/  SHF.R.U32.HI R7, RZ, 0x1f, R27 ;  /* 0x0000001fff077819 */ /* 0x000fc8000001161b */
[----:B------:R-:W-:Y:S02]  /*70c0*/  LOP3.LUT R4, R7, R4, RZ, 0xfc, !PT ;  /* 0x0000000407047212 */ /* 0x000fe400078efcff */
[----:B------:R-:W-:-:S03]  /*70d0*/  SHF.R.U64 R6, R6, 0x1f, R27 ;  /* 0x0000001f06067819 */ /* 0x000fc6000000121b */
[----:B------:R-:W-:Y:S01]  /*70e0*/  IMAD R7, R4, 0x114253d5, RZ ;  /* 0x114253d504077824 */ /* 0x000fe200078e02ff */
[-C--:B------:R-:W-:Y:S01]  /*70f0*/  IADD3.X R19, PT, PT, R19, R14.reuse, RZ, P0, !PT ;  /* 0x0000000e13137210 */ /* 0x080fe200007fe4ff */
[----:B------:R-:W-:Y:S02]  /*7100*/  IMAD.MOV.U32 R27, RZ, RZ, 0x0 ;  /* 0x00000000ff1b7424 */ /* 0x000fe400078e00ff */
[C---:B------:R-:W-:Y:S02]  /*7110*/  IMAD R29, R6.reuse, -0x783c846f, R7 ;  /* 0x87c37b91061d7824 */ /* 0x040fe400078e0207 */
[----:B------:R-:W-:Y:S01]  /*7120*/  IMAD.WIDE.U32 R6, R6, 0x114253d5, RZ ;  /* 0x114253d506067825 */ /* 0x000fe200078e00ff */
[----:B------:R-:W-:-:S03]  /*7130*/  LOP3.LUT R31, R31, R14, RZ, 0x3c, !PT ;  /* 0x0000000e1f1f7212 */ /* 0x000fc600078e3cff */
[----:B------:R-:W-:Y:S02]  /*7140*/  IMAD.IADD R29, R7, 0x1, R29 ;  /* 0x00000001071d7824 */ /* 0x000fe400078e021d */
[----:B------:R-:W-:-:S04]  /*7150*/  IMAD.WIDE.U32 R4, R5, 0x5, R26 ;  /* 0x0000000505047825 */ /* 0x000fc800078e001a */
[----:B------:R-:W-:Y:S01]  /*7160*/  IMAD R7, R19, 0x5, RZ ;  /* 0x0000000513077824 */ /* 0x000fe200078e02ff */
[----:B------:R-:W-:Y:S02]  /*7170*/  SHF.L.W.U32.HI R19, R31, 0x1b, R18 ;  /* 0x0000001b1f137819 */ /* 0x000fe40000010e12 */
[-C--:B------:R-:W-:Y:S02]  /*7180*/  LOP3.LUT R14, R6, R4.reuse, RZ, 0x3c, !PT ;  /* 0x00000004060e7212 */ /* 0x080fe400078e3cff */
[----:B------:R-:W-:Y:S02]  /*7190*/  IADD3 R20, PT, PT, R5, R7, RZ ;  /* 0x0000000705147210 */ /* 0x000fe40007ffe0ff */
[----:B------:R-:W-:Y:S02]  /*71a0*/  IADD3 R19, P0, PT, R19, R4, RZ ;  /* 0x0000000413137210 */ /* 0x000fe40007f1e0ff */
[----:B------:R0:W3:Y:S01]  /*71b0*/  LDL.128 R4, [R23+0x30] ;  /* 0x0000300017047983 */ /* 0x0000e20000100c00 */
[----:B------:R-:W-:-:S05]  /*71c0*/  SHF.L.W.U32.HI R31, R18, 0x1b, R31 ;  /* 0x0000001b121f7819 */ /* 0x000fca0000010e1f */
[----:B------:R-:W-:Y:S01]  /*71d0*/  IMAD.X R18, R31, 0x1, R20, P0 ;  /* 0x000000011f127824 */ /* 0x000fe200000e0614 */
[----:B------:R-:W-:Y:S01]  /*71e0*/  LOP3.LUT R29, R29, R20, RZ, 0x3c, !PT ;  /* 0x000000141d1d7212 */ /* 0x000fe200078e3cff */
[----:B------:R-:W-:Y:S02]  /*71f0*/  VIADD R22, R22, 0x4 ;  /* 0x0000000416167836 */ /* 0x000fe40000000000 */
[----:B--2---:R-:W-:-:S04]  /*7200*/  IMAD R31, R9, 0x114253d5, RZ ;  /* 0x114253d5091f7824 */ /* 0x004fc800078e02ff */
[C---:B------:R-:W-:Y:S02]  /*7210*/  IMAD R33, R8.reuse, -0x783c846f, R31 ;  /* 0x87c37b9108217824 */ /* 0x040fe400078e021f */
[----:B------:R-:W-:-:S04]  /*7220*/  IMAD.WIDE.U32 R30, R8, 0x114253d5, RZ ;  /* 0x114253d5081e7825 */ /* 0x000fc800078e00ff */
[----:B------:R-:W-:Y:S02]  /*7230*/  IMAD.IADD R20, R31, 0x1, R33 ;  /* 0x000000011f147824 */ /* 0x000fe400078e0221 */
[----:B------:R-:W-:Y:S02]  /*7240*/  IMAD.U32 R9, R9, -0x80000000, RZ ;  /* 0x8000000009097824 */ /* 0x000fe400078e00ff */
[----:B------:R-:W-:Y:S01]  /*7250*/  IMAD.WIDE.U32 R30, R8, -0x80000000, RZ ;  /* 0x80000000081e7825 */ /* 0x000fe200078e00ff */
[----:B0-----:R-:W-:-:S03]  /*7260*/  SHF.R.U32.HI R23, RZ, 0x1, R20 ;  /* 0x00000001ff177819 */ /* 0x001fc60000011614 */
[----:B------:R-:W-:Y:S02]  /*7270*/  IMAD R9, R8, -0x775ed616, R9 ;  /* 0x88a129ea08097824 */ /* 0x000fe400078e0209 */
[----:B------:R-:W-:Y:S01]  /*7280*/  IMAD R11, R11, 0x2745937f, RZ ;  /* 0x2745937f0b0b7824 */ /* 0x000fe200078e02ff */
[----:B------:R-:W-:Y:S02]  /*7290*/  LOP3.LUT R8, R23, R30, RZ, 0xfc, !PT ;  /* 0x0000001e17087212 */ /* 0x000fe400078efcff */
[----:B------:R-:W-:Y:S01]  /*72a0*/  IADD3 R9, PT, PT, R31, R9, RZ ;  /* 0x000000091f097210 */ /* 0x000fe20007ffe0ff */
[C---:B------:R-:W-:Y:S02]  /*72b0*/  IMAD R20, R10.reuse, 0x4cf5ad43, R11 ;  /* 0x4cf5ad430a147824 */ /* 0x040fe400078e020b */
[----:B------:R-:W-:-:S04]  /*72c0*/  IMAD.WIDE.U32 R30, R10, 0x2745937f, RZ ;  /* 0x2745937f0a1e7825 */ /* 0x000fc800078e00ff */
[----:B------:R-:W-:Y:S02]  /*72d0*/  IMAD.IADD R23, R31, 0x1, R20 ;  /* 0x000000011f177824 */ /* 0x000fe400078e0214 */
[----:B------:R-:W-:-:S03]  /*72e0*/  IMAD R11, R10, 0x4e8b26fe, RZ ;  /* 0x4e8b26fe0a0b7824 */ /* 0x000fc600078e02ff */
[--C-:B------:R-:W-:Y:S01]  /*72f0*/  SHF.R.U32.HI R20, RZ, 0x1f, R23.reuse ;  /* 0x0000001fff147819 */ /* 0x100fe20000011617 */
[----:B------:R-:W-:Y:S01]  /*7300*/  IMAD R9, R9, 0x2745937f, RZ ;  /* 0x2745937f09097824 */ /* 0x000fe200078e02ff */
[----:B------:R-:W-:Y:S01]  /*7310*/  SHF.R.U64 R30, R30, 0x1f, R23 ;  /* 0x0000001f1e1e7819 */ /* 0x000fe20000001217 */
[----:B------:R-:W-:Y:S01]  /*7320*/  IMAD R23, R18, 0x5, RZ ;  /* 0x0000000512177824 */ /* 0x000fe200078e02ff */
[----:B------:R-:W-:Y:S01]  /*7330*/  LOP3.LUT R20, R20, R11, RZ, 0xfc, !PT ;  /* 0x0000000b14147212 */ /* 0x000fe200078efcff */
[----:B------:R-:W-:Y:S01]  /*7340*/  IMAD.WIDE.U32 R10, R19, 0x5, R24 ;  /* 0x00000005130a7825 */ /* 0x000fe200078e0018 */
[----:B------:R-:W-:-:S03]  /*7350*/  SHF.L.W.U32.HI R31, R29, 0x1f, R14 ;  /* 0x0000001f1d1f7819 */ /* 0x000fc60000010e0e */
[----:B------:R-:W-:Y:S01]  /*7360*/  IMAD.WIDE.U32 R18, R8, 0x2745937f, RZ ;  /* 0x2745937f08127825 */ /* 0x000fe200078e00ff */
[----:B------:R-:W-:-:S03]  /*7370*/  IADD3 R31, P0, PT, R31, R10, RZ ;  /* 0x0000000a1f1f7210 */ /* 0x000fc60007f1e0ff */
[----:B------:R-:W-:Y:S01]  /*7380*/  IMAD R9, R8, 0x4cf5ad43, R9 ;  /* 0x4cf5ad4308097824 */ /* 0x000fe200078e0209 */
[----:B------:R-:W-:Y:S01]  /*7390*/  LOP3.LUT R10, R18, R10, RZ, 0x3c, !PT ;  /* 0x0000000a120a7212 */ /* 0x000fe200078e3cff */
[----:B------:R-:W-:Y:S01]  /*73a0*/  IMAD.IADD R23, R11, 0x1, R23 ;  /* 0x000000010b177824 */ /* 0x000fe200078e0217 */
[----:B------:R-:W-:Y:S02]  /*73b0*/  SHF.L.W.U32.HI R14, R14, 0x1f, R29 ;  /* 0x0000001f0e0e7819 */ /* 0x000fe40000010e1d */
[----:B------:R-:W-:Y:S01]  /*73c0*/  IADD3 R18, PT, PT, R19, R9, RZ ;  /* 0x0000000913127210 */ /* 0x000fe20007ffe0ff */
[----:B------:R-:W-:Y:S02]  /*73d0*/  IMAD R9, R20, 0x114253d5, RZ ;  /* 0x114253d514097824 */ /* 0x000fe400078e02ff */
[----:B------:R-:W-:Y:S02]  /*73e0*/  IMAD.X R14, R14, 0x1, R23, P0 ;  /* 0x000000010e0e7824 */ /* 0x000fe400000e0617 */
[----:B------:R-:W-:Y:S01]  /*73f0*/  IMAD R11, R30, -0x783c846f, R9 ;  /* 0x87c37b911e0b7824 */ /* 0x000fe200078e0209 */
[----:B------:R-:W-:Y:S01]  /*7400*/  LOP3.LUT R23, R18, R23, RZ, 0x3c, !PT ;  /* 0x0000001712177212 */ /* 0x000fe200078e3cff */
[----:B------:R-:W-:-:S04]  /*7410*/  IMAD.WIDE.U32 R8, R30, 0x114253d5, RZ ;  /* 0x114253d51e087825 */ /* 0x000fc800078e00ff */
[----:B------:R-:W-:-:S04]  /*7420*/  IMAD.WIDE.U32 R18, R31, 0x5, R26 ;  /* 0x000000051f127825 */ /* 0x000fc800078e001a */
[----:B------:R-:W-:Y:S02]  /*7430*/  IMAD R29, R14, 0x5, RZ ;  /* 0x000000050e1d7824 */ /* 0x000fe400078e02ff */
[----:B------:R-:W-:Y:S01]  /*7440*/  IMAD.IADD R20, R9, 0x1, R11 ;  /* 0x0000000109147824 */ /* 0x000fe200078e020b */
[----:B------:R-:W-:Y:S02]  /*7450*/  SHF.L.W.U32.HI R9, R23, 0x1b, R10 ;  /* 0x0000001b17097819 */ /* 0x000fe40000010e0a */
[----:B------:R-:W-:Y:S02]  /*7460*/  IADD3 R29, PT, PT, R19, R29, RZ ;  /* 0x0000001d131d7210 */ /* 0x000fe40007ffe0ff */
[-C--:B------:R-:W-:Y:S01]  /*7470*/  IADD3 R19, P0, PT, R9, R18.reuse, RZ ;  /* 0x0000001209137210 */ /* 0x080fe20007f1e0ff */
[----:B---3--:R-:W-:Y:S01]  /*7480*/  IMAD R9, R5, 0x114253d5, RZ ;  /* 0x114253d505097824 */ /* 0x008fe200078e02ff */
[----:B------:R-:W-:Y:S02]  /*7490*/  SHF.L.W.U32.HI R10, R10, 0x1b, R23 ;  /* 0x0000001b0a0a7819 */ /* 0x000fe40000010e17 */
[----:B------:R-:W-:Y:S01]  /*74a0*/  LOP3.LUT R11, R8, R18, RZ, 0x3c, !PT ;  /* 0x00000012080b7212 */ /* 0x000fe200078e3cff */
[----:B------:R-:W-:-:S02]  /*74b0*/  IMAD R23, R4, -0x783c846f, R9 ;  /* 0x87c37b9104177824 */ /* 0x000fc400078e0209 */
[----:B------:R-:W-:-:S04]  /*74c0*/  IMAD.WIDE.U32 R8, R4, 0x114253d5, RZ ;  /* 0x114253d504087825 */ /* 0x000fc800078e00ff */
[----:B------:R-:W-:Y:S02]  /*74d0*/  IMAD.U32 R5, R5, -0x80000000, RZ ;  /* 0x8000000005057824 */ /* 0x000fe400078e00ff */
[----:B------:R-:W-:Y:S02]  /*74e0*/  IMAD.IADD R8, R9, 0x1, R23 ;  /* 0x0000000109087824 */ /* 0x000fe400078e0217 */
[C---:B------:R-:W-:Y:S02]  /*74f0*/  IMAD R9, R4.reuse, -0x775ed616, R5 ;  /* 0x88a129ea04097824 */ /* 0x040fe400078e0205 */
[----:B------:R-:W-:-:S04]  /*7500*/  IMAD.WIDE.U32 R4, R4, -0x80000000, RZ ;  /* 0x8000000004047825 */ /* 0x000fc800078e00ff */
[----:B------:R-:W-:Y:S01]  /*7510*/  IMAD.IADD R9, R5, 0x1, R9 ;  /* 0x0000000105097824 */ /* 0x000fe200078e0209 */
[----:B------:R-:W-:Y:S02]  /*7520*/  SHF.R.U32.HI R5, RZ, 0x1, R8 ;  /* 0x00000001ff057819 */ /* 0x000fe40000011608 */
[-C--:B------:R-:W-:Y:S01]  /*7530*/  IADD3.X R10, PT, PT, R10, R29.reuse, RZ, P0, !PT ;  /* 0x0000001d0a0a7210 */ /* 0x080fe200007fe4ff */
[----:B------:R-:W-:Y:S01]  /*7540*/  IMAD R9, R9, 0x2745937f, RZ ;  /* 0x2745937f09097824 */ /* 0x000fe200078e02ff */
[----:B------:R-:W-:Y:S02]  /*7550*/  LOP3.LUT R4, R5, R4, RZ, 0xfc, !PT ;  /* 0x0000000405047212 */ /* 0x000fe400078efcff */
[----:B------:R-:W-:Y:S01]  /*7560*/  LOP3.LUT R20, R20, R29, RZ, 0x3c, !PT ;  /* 0x0000001d14147212 */ /* 0x000fe200078e3cff */
[----:B------:R-:W-:Y:S02]  /*7570*/  IMAD R29, R10, 0x5, RZ ;  /* 0x000000050a1d7824 */ /* 0x000fe400078e02ff */
[----:B------:R-:W-:-:S02]  /*7580*/  IMAD R23, R4, 0x4cf5ad43, R9 ;  /* 0x4cf5ad4304177824 */ /* 0x000fc400078e0209 */
[----:B------:R-:W-:Y:S01]  /*7590*/  IMAD.WIDE.U32 R8, R19, 0x5, R24 ;  /* 0x0000000513087825 */ /* 0x000fe200078e0018 */
[----:B------:R-:W-:-:S03]  /*75a0*/  SHF.L.W.U32.HI R19, R20, 0x1f, R11 ;  /* 0x0000001f14137819 */ /* 0x000fc60000010e0b */
[----:B------:R-:W-:-:S04]  /*75b0*/  IMAD.WIDE.U32 R4, R4, 0x2745937f, RZ ;  /* 0x2745937f04047825 */ /* 0x000fc800078e00ff */
[----:B------:R-:W-:Y:S02]  /*75c0*/  IMAD R7, R7, 0x2745937f, RZ ;  /* 0x2745937f07077824 */ /* 0x000fe400078e02ff */
[----:B------:R-:W-:Y:S01]  /*75d0*/  IMAD.IADD R10, R9, 0x1, R29 ;  /* 0x00000001090a7824 */ /* 0x000fe200078e021d */
[-C--:B------:R-:W-:Y:S01]  /*75e0*/  IADD3 R9, P0, PT, R19, R8.reuse, RZ ;  /* 0x0000000813097210 */ /* 0x080fe20007f1e0ff */
[----:B------:R-:W-:Y:S01]  /*75f0*/  IMAD R7, R6, 0x4cf5ad43, R7 ;  /* 0x4cf5ad4306077824 */ /* 0x000fe200078e0207 */
[----:B------:R-:W-:Y:S02]  /*7600*/  LOP3.LUT R8, R4, R8, RZ, 0x3c, !PT ;  /* 0x0000000804087212 */ /* 0x000fe400078e3cff */
[----:B------:R-:W-:Y:S01]  /*7610*/  IADD3 R23, PT, PT, R5, R23, RZ ;  /* 0x0000001705177210 */ /* 0x000fe20007ffe0ff */
[----:B------:R-:W-:-:S04]  /*7620*/  IMAD.WIDE.U32 R4, R6, 0x2745937f, RZ ;  /* 0x2745937f06047825 */ /* 0x000fc800078e00ff */
[----:B------:R-:W-:Y:S02]  /*7630*/  IMAD.IADD R5, R5, 0x1, R7 ;  /* 0x0000000105057824 */ /* 0x000fe400078e0207 */
[----:B------:R-:W-:Y:S01]  /*7640*/  IMAD R7, R6, 0x4e8b26fe, RZ ;  /* 0x4e8b26fe06077824 */ /* 0x000fe200078e02ff */
[----:B------:R-:W-:Y:S02]  /*7650*/  SHF.L.W.U32.HI R11, R11, 0x1f, R20 ;  /* 0x0000001f0b0b7819 */ /* 0x000fe40000010e14 */
[----:B------:R-:W-:-:S04]  /*7660*/  SHF.R.U32.HI R6, RZ, 0x1f, R5 ;  /* 0x0000001fff067819 */ /* 0x000fc80000011605 */
[----:B------:R-:W-:Y:S01]  /*7670*/  LOP3.LUT R6, R6, R7, RZ, 0xfc, !PT ;  /* 0x0000000706067212 */ /* 0x000fe200078efcff */
[----:B------:R-:W-:Y:S01]  /*7680*/  IMAD.X R11, R11, 0x1, R10, P0 ;  /* 0x000000010b0b7824 */ /* 0x000fe200000e060a */
[----:B------:R-:W-:Y:S02]  /*7690*/  SHF.R.U64 R7, R4, 0x1f, R5 ;  /* 0x0000001f04077819 */ /* 0x000fe40000001205 */
[----:B------:R-:W-:Y:S01]  /*76a0*/  LOP3.LUT R23, R23, R10, RZ, 0x3c, !PT ;  /* 0x0000000a17177212 */ /* 0x000fe200078e3cff */
[----:B------:R-:W-:Y:S02]  /*76b0*/  IMAD R6, R6, 0x114253d5, RZ ;  /* 0x114253d506067824 */ /* 0x000fe400078e02ff */
[----:B------:R-:W-:Y:S01]  /*76c0*/  IMAD.WIDE.U32 R4, R9, 0x5, R26 ;  /* 0x0000000509047825 */ /* 0x000fe200078e001a */
[----:B------:R-:W-:-:S03]  /*76d0*/  SHF.L.W.U32.HI R9, R8, 0x1b, R23 ;  /* 0x0000001b08097819 */ /* 0x000fc60000010e17 */
[----:B------:R-:W-:Y:S01]  /*76e0*/  IMAD R19, R11, 0x5, RZ ;  /* 0x000000050b137824 */ /* 0x000fe200078e02ff */
[----:B------:R-:W-:Y:S01]  /*76f0*/  SHF.L.W.U32.HI R11, R23, 0x1b, R8 ;  /* 0x0000001b170b7819 */ /* 0x000fe20000010e08 */
[C---:B------:R-:W-:Y:S02]  /*7700*/  IMAD R23, R7.reuse, -0x783c846f, R6 ;  /* 0x87c37b9107177824 */ /* 0x040fe400078e0206 */
[----:B------:R-:W-:Y:S01]  /*7710*/  IMAD.WIDE.U32 R6, R7, 0x114253d5, RZ ;  /* 0x114253d507067825 */ /* 0x000fe200078e00ff */
[----:B------:R-:W-:Y:S02]  /*7720*/  IADD3 R8, PT, PT, R5, R19, RZ ;  /* 0x0000001305087210 */ /* 0x000fe40007ffe0ff */
[-C--:B------:R-:W-:Y:S01]  /*7730*/  IADD3 R11, P0, PT, R11, R4.reuse, RZ ;  /* 0x000000040b0b7210 */ /* 0x080fe20007f1e0ff */
[----:B------:R-:W-:Y:S01]  /*7740*/  IMAD.IADD R7, R7, 0x1, R23 ;  /* 0x0000000107077824 */ /* 0x000fe200078e0217 */
[----:B------:R-:W-:-:S03]  /*7750*/  LOP3.LUT R5, R6, R4, RZ, 0x3c, !PT ;  /* 0x0000000406057212 */ /* 0x000fc600078e3cff */
[----:B------:R-:W-:Y:S01]  /*7760*/  IMAD.X R9, R9, 0x1, R8, P0 ;  /* 0x0000000109097824 */ /* 0x000fe200000e0608 */
[----:B------:R-:W-:Y:S01]  /*7770*/  LOP3.LUT R4, R7, R8, RZ, 0x3c, !PT ;  /* 0x0000000807047212 */ /* 0x000fe200078e3cff */
[----:B------:R-:W-:-:S03]  /*7780*/  IMAD.WIDE.U32 R24, R11, 0x5, R24 ;  /* 0x000000050b187825 */ /* 0x000fc600078e0018 */
[----:B------:R-:W-:Y:S01]  /*7790*/  SHF.L.W.U32.HI R7, R4, 0x1f, R5 ;  /* 0x0000001f04077819 */ /* 0x000fe20000010e05 */
[----:B------:R-:W-:Y:S01]  /*77a0*/  IMAD R9, R9, 0x5, RZ ;  /* 0x0000000509097824 */ /* 0x000fe200078e02ff */
[----:B------:R-:W-:Y:S02]  /*77b0*/  SHF.L.W.U32.HI R5, R5, 0x1f, R4 ;  /* 0x0000001f05057819 */ /* 0x000fe40000010e04 */
[----:B------:R-:W-:Y:S02]  /*77c0*/  IADD3 R7, P0, PT, R7, R24, RZ ;  /* 0x0000001807077210 */ /* 0x000fe40007f1e0ff */
[----:B------:R-:W-:-:S05]  /*77d0*/  IADD3 R18, PT, PT, R25, R9, RZ ;  /* 0x0000000919127210 */ /* 0x000fca0007ffe0ff */
[----:B------:R-:W-:Y:S01]  /*77e0*/  IMAD.X R5, R5, 0x1, R18, P0 ;  /* 0x0000000105057824 */ /* 0x000fe200000e0612 */
[----:B------:R-:W-:Y:S01]  /*77f0*/  ISETP.NE.AND P0, PT, R22, R15, PT ;  /* 0x0000000f1600720c */ /* 0x000fe20003f05270 */
[----:B------:R-:W-:-:S04]  /*7800*/  IMAD.WIDE.U32 R26, R7, 0x5, R26 ;  /* 0x00000005071a7825 */ /* 0x000fc800078e001a */
[----:B------:R-:W-:Y:S01]  /*7810*/  IMAD R5, R5, 0x5, RZ ;  /* 0x0000000505057824 */ /* 0x000fe200078e02ff */
[----:B------:R-:W-:Y:S01]  /*7820*/  MOV R14, R24 ;  /* 0x00000018000e7202 */ /* 0x000fe20000000f00 */
[----:B------:R-:W-:Y:S02]  /*7830*/  IMAD.MOV.U32 R20, RZ, RZ, R26 ;  /* 0x000000ffff147224 */ /* 0x000fe400078e001a */
[----:B------:R-:W-:-:S04]  /*7840*/  IMAD.IADD R19, R27, 0x1, R5 ;  /* 0x000000011b137824 */ /* 0x000fc800078e0205 */
[----:B------:R-:W-:Y:S05]  /*7850*/  @P0 BRA `(.L_x_134) ;  /* 0xfffffff400040947 */ /* 0x000fea000383ffff */
.L_x_133:
[----:B------:R-:W-:Y:S05]  /*7860*/  BSYNC.RECONVERGENT B2 ;  /* 0x0000000000027941 */ /* 0x000fea0003800200 */
.L_x_132:
[----:B----4-:R-:W-:-:S13]  /*7870*/  LOP3.LUT P0, R4, R21, 0x3, RZ, 0xc0, !PT ;  /* 0x0000000315047812 */ /* 0x010fda000780c0ff */
[----:B------:R-:W-:Y:S05]  /*7880*/  @!P0 BRA `(.L_x_131) ;  /* 0x0000000800708947 */ /* 0x000fea0003800000 */
[----:B------:R-:W-:Y:S01]  /*7890*/  ISETP.NE.AND P0, PT, R4, 0x1, PT ;  /* 0x000000010400780c */ /* 0x000fe20003f05270 */
[----:B------:R-:W-:Y:S01]  /*78a0*/  BSSY.RECONVERGENT B2, `(.L_x_135) ;  /* 0x0000066000027945 */ /* 0x000fe20003800200 */
[----:B------:R-:W-:-:S04]  /*78b0*/  LOP3.LUT R21, R21, 0x1, RZ, 0xc0, !PT ;  /* 0x0000000115157812 */ /* 0x000fc800078ec0ff */
[----:B------:R-:W-:-:S07]  /*78c0*/  ISETP.NE.U32.AND P1, PT, R21, 0x1, PT ;  /* 0x000000011500780c */ /* 0x000fce0003f25070 */
[----:B------:R-:W-:Y:S06]  /*78d0*/  @!P0 BRA `(.L_x_136) ;  /* 0x0000000400888947 */ /* 0x000fec0003800000 */
[----:B------:R-:W-:-:S05]  /*78e0*/  SHF.L.U32 R24, R15, 0x1, RZ ;  /* 0x000000010f187819 */ /* 0x000fca00000006ff */
[----:B------:R-:W-:-:S05]  /*78f0*/  IMAD R21, R24, 0x8, R3 ;  /* 0x0000000818157824 */ /* 0x000fca00078e0203 */
[----:B012---:R-:W2:Y:S04]  /*7900*/  LDL.128 R4, [R21] ;  /* 0x0000000015047983 */ /* 0x007ea80000100c00 */
[----:B------:R0:W3:Y:S01]  /*7910*/  LDL.128 R8, [R21+0x10] ;  /* 0x0000100015087983 */ /* 0x0000e20000100c00 */
[----:B------:R-:W-:Y:S01]  /*7920*/  IADD3 R15, PT, PT, R24, 0x2, -R15 ;  /* 0x00000002180f7810 */ /* 0x000fe20007ffe80f */
[----:B--2---:R-:W-:Y:S02]  /*7930*/  IMAD R25, R5, 0x114253d5, RZ ;  /* 0x114253d505197824 */ /* 0x004fe400078e02ff */
[----:B------:R-:W-:-:S04]  /*7940*/  IMAD.WIDE.U32 R22, R4, 0x114253d5, RZ ;  /* 0x114253d504167825 */ /* 0x000fc800078e00ff */
[C---:B------:R-:W-:Y:S02]  /*7950*/  IMAD R25, R4.reuse, -0x783c846f, R25 ;  /* 0x87c37b9104197824 */ /* 0x040fe400078e0219 */
[----:B------:R-:W-:Y:S02]  /*7960*/  IMAD.U32 R27, R5, -0x80000000, RZ ;  /* 0x80000000051b7824 */ /* 0x000fe400078e00ff */
[----:B------:R-:W-:Y:S01]  /*7970*/  IMAD R7, R7, 0x2745937f, RZ ;  /* 0x2745937f07077824 */ /* 0x000fe200078e02ff */
[----:B------:R-:W-:Y:S01]  /*7980*/  IADD3 R5, PT, PT, R23, R25, RZ ;  /* 0x0000001917057210 */ /* 0x000fe20007ffe0ff */
[C---:B------:R-:W-:Y:S02]  /*7990*/  IMAD R27, R4.reuse, -0x775ed616, R27 ;  /* 0x88a129ea041b7824 */ /* 0x040fe400078e021b */
[----:B------:R-:W-:-:S04]  /*79a0*/  IMAD.WIDE.U32 R22, R4, -0x80000000, RZ ;  /* 0x8000000004167825 */ /* 0x000fc800078e00ff */
[C---:B------:R-:W-:Y:S01]  /*79b0*/  IMAD R25, R6.reuse, 0x4cf5ad43, R7 ;  /* 0x4cf5ad4306197824 */ /* 0x040fe200078e0207 */
[----:B------:R-:W-:Y:S01]  /*79c0*/  SHF.R.U32.HI R7, RZ, 0x1, R5 ;  /* 0x00000001ff077819 */ /* 0x000fe20000011605 */
[----:B------:R-:W-:-:S03]  /*79d0*/  IMAD.WIDE.U32 R4, R6, 0x2745937f, RZ ;  /* 0x2745937f06047825 */ /* 0x000fc600078e00ff */
[----:B------:R-:W-:Y:S01]  /*79e0*/  LOP3.LUT R7, R7, R22, RZ, 0xfc, !PT ;  /* 0x0000001607077212 */ /* 0x000fe200078efcff */
[----:B------:R-:W-:Y:S02]  /*79f0*/  IMAD.IADD R23, R23, 0x1, R27 ;  /* 0x0000000117177824 */ /* 0x000fe400078e021b */
[----:B------:R-:W-:Y:S02]  /*7a00*/  IMAD.IADD R5, R5, 0x1, R25 ;  /* 0x0000000105057824 */ /* 0x000fe400078e0219 */
[----:B------:R-:W-:Y:S02]  /*7a10*/  IMAD R22, R23, 0x2745937f, RZ ;  /* 0x2745937f17167824 */ /* 0x000fe400078e02ff */
[----:B------:R-:W-:Y:S01]  /*7a20*/  IMAD R26, R6, 0x4e8b26fe, RZ ;  /* 0x4e8b26fe061a7824 */ /* 0x000fe200078e02ff */
[--C-:B0-----:R-:W-:Y:S01]  /*7a30*/  SHF.R.U32.HI R21, RZ, 0x1f, R5.reuse ;  /* 0x0000001fff157819 */ /* 0x101fe20000011605 */
[C---:B------:R-:W-:Y:S01]  /*7a40*/  IMAD R23, R7.reuse, 0x4cf5ad43, R22 ;  /* 0x4cf5ad4307177824 */ /* 0x040fe200078e0216 */
[----:B------:R-:W-:Y:S01]  /*7a50*/  SHF.R.U64 R22, R4, 0x1f, R5 ;  /* 0x0000001f04167819 */ /* 0x000fe20000001205 */
[----:B------:R-:W-:Y:S01]  /*7a60*/  IMAD.WIDE.U32 R6, R7, 0x2745937f, RZ ;  /* 0x2745937f07067825 */ /* 0x000fe200078e00ff */
[----:B------:R-:W-:-:S03]  /*7a70*/  LOP3.LUT R21, R21, R26, RZ, 0xfc, !PT ;  /* 0x0000001a15157212 */ /* 0x000fc600078efcff */
[----:B------:R-:W-:Y:S01]  /*7a80*/  IMAD.WIDE.U32 R4, R22, 0x114253d5, RZ ;  /* 0x114253d516047825 */ /* 0x000fe200078e00ff */
[----:B------:R-:W-:Y:S02]  /*7a90*/  IADD3 R7, PT, PT, R7, R23, RZ ;  /* 0x0000001707077210 */ /* 0x000fe40007ffe0ff */
[----:B------:R-:W-:Y:S01]  /*7aa0*/  LOP3.LUT R6, R6, R14, RZ, 0x3c, !PT ;  /* 0x0000000e06067212 */ /* 0x000fe200078e3cff */
[----:B------:R-:W-:Y:S01]  /*7ab0*/  IMAD R21, R21, 0x114253d5, RZ ;  /* 0x114253d515157824 */ /* 0x000fe200078e02ff */
[----:B------:R-:W-:Y:S01]  /*7ac0*/  LOP3.LUT R7, R7, R18, RZ, 0x3c, !PT ;  /* 0x0000001207077212 */ /* 0x000fe200078e3cff */
[----:B---3--:R-:W-:Y:S02]  /*7ad0*/  IMAD R11, R11, 0x2745937f, RZ ;  /* 0x2745937f0b0b7824 */ /* 0x008fe400078e02ff */
[----:B------:R-:W-:Y:S01]  /*7ae0*/  IMAD R25, R22, -0x783c846f, R21 ;  /* 0x87c37b9116197824 */ /* 0x000fe200078e0215 */
[----:B------:R-:W-:Y:S02]  /*7af0*/  SHF.L.W.U32.HI R23, R7, 0x1b, R6 ;  /* 0x0000001b07177819 */ /* 0x000fe40000010e06 */
[----:B------:R-:W-:Y:S01]  /*7b00*/  SHF.L.W.U32.HI R6, R6, 0x1b, R7 ;  /* 0x0000001b06067819 */ /* 0x000fe20000010e07 */
[----:B------:R-:W-:Y:S01]  /*7b10*/  IMAD R7, R9, 0x114253d5, RZ ;  /* 0x114253d509077824 */ /* 0x000fe200078e02ff */
[-C--:B------:R-:W-:Y:S01]  /*7b20*/  LOP3.LUT R21, R4, R20.reuse, RZ, 0x3c, !PT ;  /* 0x0000001404157212 */ /* 0x080fe200078e3cff */
[----:B------:R-:W-:Y:S01]  /*7b30*/  IMAD.IADD R18, R5, 0x1, R25 ;  /* 0x0000000105127824 */ /* 0x000fe200078e0219 */
[----:B------:R-:W-:Y:S01]  /*7b40*/  IADD3 R23, P0, PT, R23, R20, RZ ;  /* 0x0000001417177210 */ /* 0x000fe20007f1e0ff */
[----:B------:R-:W-:-:S03]  /*7b50*/  IMAD.WIDE.U32 R4, R8, 0x114253d5, RZ ;  /* 0x114253d508047825 */ /* 0x000fc600078e00ff */
[----:B------:R-:W-:Y:S01]  /*7b60*/  LOP3.LUT R18, R18, R19, RZ, 0x3c, !PT ;  /* 0x0000001312127212 */ /* 0x000fe200078e3cff */
[----:B------:R-:W-:Y:S02]  /*7b70*/  IMAD.U32 R9, R9, -0x80000000, RZ ;  /* 0x8000000009097824 */ /* 0x000fe400078e00ff */
[C---:B------:R-:W-:Y:S01]  /*7b80*/  IMAD R4, R8.reuse, -0x783c846f, R7 ;  /* 0x87c37b9108047824 */ /* 0x040fe200078e0207 */
[----:B------:R-:W-:Y:S01]  /*7b90*/  SHF.L.W.U32.HI R14, R21, 0x1f, R18 ;  /* 0x0000001f150e7819 */ /* 0x000fe20000010e12 */
[----:B------:R-:W-:Y:S01]  /*7ba0*/  IMAD R7, R8, -0x775ed616, R9 ;  /* 0x88a129ea08077824 */ /* 0x000fe200078e0209 */
[----:B------:R-:W-:Y:S01]  /*7bb0*/  SHF.L.W.U32.HI R21, R18, 0x1f, R21 ;  /* 0x0000001f12157819 */ /* 0x000fe20000010e15 */
[----:B------:R-:W-:Y:S01]  /*7bc0*/  IMAD.WIDE.U32 R8, R8, -0x80000000, RZ ;  /* 0x8000000008087825 */ /* 0x000fe200078e00ff */
[----:B------:R-:W-:-:S03]  /*7bd0*/  IADD3 R20, PT, PT, R5, R4, RZ ;  /* 0x0000000405147210 */ /* 0x000fc60007ffe0ff */
[----:B------:R-:W-:Y:S02]  /*7be0*/  IMAD R25, R10, 0x4cf5ad43, R11 ;  /* 0x4cf5ad430a197824 */ /* 0x000fe400078e020b */
[----:B------:R-:W-:Y:S02]  /*7bf0*/  IMAD.X R11, R6, 0x1, R19, P0 ;  /* 0x00000001060b7824 */ /* 0x000fe400000e0613 */
[----:B------:R-:W-:Y:S02]  /*7c00*/  HFMA2 R6, -RZ, RZ, 54.875, -1833 ;  /* 0x52dce729ff067431 */ /* 0x000fe400000001ff */
[----:B------:R-:W-:Y:S01]  /*7c10*/  IMAD.IADD R18, R9, 0x1, R7 ;  /* 0x0000000109127824 */ /* 0x000fe200078e0207 */
[----:B------:R-:W-:Y:S01]  /*7c20*/  SHF.R.U32.HI R9, RZ, 0x1, R20 ;  /* 0x00000001ff097819 */ /* 0x000fe20000011614 */
[----:B------:R-:W-:-:S04]  /*7c30*/  IMAD.WIDE.U32 R4, R10, 0x2745937f, RZ ;  /* 0x2745937f0a047825 */ /* 0x000fc800078e00ff */
[----:B------:R-:W-:Y:S02]  /*7c40*/  IMAD.MOV.U32 R7, RZ, RZ, 0x0 ;  /* 0x00000000ff077424 */ /* 0x000fe400078e00ff */
[----:B------:R-:W-:Y:S01]  /*7c50*/  IMAD R19, R10, 0x4e8b26fe, RZ ;  /* 0x4e8b26fe0a137824 */ /* 0x000fe200078e02ff */
[----:B------:R-:W-:Y:S01]  /*7c60*/  LOP3.LUT R10, R9, R8, RZ, 0xfc, !PT ;  /* 0x00000008090a7212 */ /* 0x000fe200078efcff */
[----:B------:R-:W-:Y:S02]  /*7c70*/  IMAD.IADD R5, R5, 0x1, R25 ;  /* 0x0000000105057824 */ /* 0x000fe400078e0219 */
[----:B------:R-:W-:Y:S02]  /*7c80*/  IMAD R25, R18, 0x2745937f, RZ ;  /* 0x2745937f12197824 */ /* 0x000fe400078e02ff */
[----:B------:R-:W-:Y:S01]  /*7c90*/  IMAD.WIDE.U32 R8, R23, 0x5, R6 ;  /* 0x0000000517087825 */ /* 0x000fe200078e0006 */
[--C-:B------:R-:W-:Y:S02]  /*7ca0*/  SHF.R.U32.HI R20, RZ, 0x1f, R5.reuse ;  /* 0x0000001fff147819 */ /* 0x100fe40000011605 */
[----:B------:R-:W-:Y:S01]  /*7cb0*/  SHF.R.U64 R18, R4, 0x1f, R5 ;  /* 0x0000001f04127819 */ /* 0x000fe20000001205 */
[----:B------:R-:W-:Y:S01]  /*7cc0*/  IMAD R23, R11, 0x5, RZ ;  /* 0x000000050b177824 */ /* 0x000fe200078e02ff */
[----:B------:R-:W-:Y:S01]  /*7cd0*/  IADD3 R21, P0, PT, R21, R8, RZ ;  /* 0x0000000815157210 */ /* 0x000fe20007f1e0ff */
[----:B------:R-:W-:Y:S01]  /*7ce0*/  IMAD R25, R10, 0x4cf5ad43, R25 ;  /* 0x4cf5ad430a197824 */ /* 0x000fe200078e0219 */
[----:B------:R-:W-:Y:S01]  /*7cf0*/  LOP3.LUT R19, R20, R19, RZ, 0xfc, !PT ;  /* 0x0000001314137212 */ /* 0x000fe200078efcff */
[----:B------:R-:W-:Y:S01]  /*7d00*/  IMAD.WIDE.U32 R10, R10, 0x2745937f, RZ ;  /* 0x2745937f0a0a7825 */ /* 0x000fe200078e00ff */
[----:B------:R-:W-:-:S02]  /*7d10*/  IADD3 R9, PT, PT, R9, R23, RZ ;  /* 0x0000001709097210 */ /* 0x000fc40007ffe0ff */
[----:B------:R-:W-:Y:S01]  /*7d20*/  MOV R5, 0x0 ;  /* 0x0000000000057802 */ /* 0x000fe20000000f00 */
[----:B------:R-:W-:Y:S01]  /*7d30*/  IMAD.IADD R11, R11, 0x1, R25 ;  /* 0x000000010b0b7824 */ /* 0x000fe200078e0219 */
[----:B------:R-:W-:Y:S01]  /*7d40*/  LOP3.LUT R10, R10, R8, RZ, 0x3c, !PT ;  /* 0x000000080a0a7212 */ /* 0x000fe200078e3cff */
        /* <DEDUP_REMOVED lines=8> */
[C---:B------:R-:W-:Y:S01]  /*7dd0*/  IMAD R23, R18.reuse, -0x783c846f, R23 ;  /* 0x87c37b9112177824 */ /* 0x040fe200078e0217 */
        /* <DEDUP_REMOVED lines=10> */
[----:B------:R-:W-:Y:S01]  /*7e80*/  SHF.L.W.U32.HI R9, R9, 0x1f, R8 ;  /* 0x0000001f09097819 */ /* 0x000fe20000010e08 */
[----:B------:R-:W-:Y:S01]  /*7e90*/  IMAD.MOV.U32 R14, RZ, RZ, R6 ;  /* 0x000000ffff0e7224 */ /* 0x000fe200078e0006 */
[----:B------:R-:W-:Y:S01]  /*7ea0*/  IADD3 R11, P0, PT, R11, R6, RZ ;  /* 0x000000060b0b7210 */ /* 0x000fe20007f1e0ff */
[----:B------:R-:W-:-:S04]  /*7eb0*/  IMAD.IADD R18, R7, 0x1, R19 ;  /* 0x0000000107127824 */ /* 0x000fc800078e0213 */
[----:B------:R-:W-:Y:S01]  /*7ec0*/  IMAD.WIDE.U32 R20, R11, 0x5, R4 ;  /* 0x000000050b147825 */ /* 0x000fe200078e0004 */
[----:B------:R-:W-:-:S05]  /*7ed0*/  IADD3.X R9, PT, PT, R9, R18, RZ, P0, !PT ;  /* 0x0000001209097210 */ /* 0x000fca00007fe4ff */
[----:B------:R-:W-:-:S04]  /*7ee0*/  IMAD R9, R9, 0x5, RZ ;  /* 0x0000000509097824 */ /* 0x000fc800078e02ff */
[----:B------:R-:W-:-:S07]  /*7ef0*/  IMAD.IADD R19, R21, 0x1, R9 ;  /* 0x0000000115137824 */ /* 0x000fce00078e0209 */
.L_x_136:
[----:B------:R-:W-:Y:S05]  /*7f00*/  BSYNC.RECONVERGENT B2 ;  /* 0x0000000000027941 */ /* 0x000fea0003800200 */
.L_x_135:
[----:B------:R-:W-:Y:S05]  /*7f10*/  @P1 BRA `(.L_x_131) ;  /* 0x0000000000cc1947 */ /* 0x000fea0003800000 */
[----:B------:R-:W-:-:S05]  /*7f20*/  SHF.L.U32 R4, R15, 0x1, RZ ;  /* 0x000000010f047819 */ /* 0x000fca00000006ff */
[----:B01----:R-:W-:-:S06]  /*7f30*/  IMAD R6, R4, 0x8, R3 ;  /* 0x0000000804067824 */ /* 0x003fcc00078e0203 */
[----:B--2---:R-:W2:Y:S02]  /*7f40*/  LDL.128 R4, [R6] ;  /* 0x0000000006047983 */ /* 0x004ea40000100c00 */
[----:B--2---:R-:W-:Y:S02]  /*7f50*/  IMAD R11, R5, 0x114253d5, RZ ;  /* 0x114253d5050b7824 */ /* 0x004fe400078e02ff */
[----:B------:R-:W-:-:S04]  /*7f60*/  IMAD.WIDE.U32 R8, R4, 0x114253d5, RZ ;  /* 0x114253d504087825 */ /* 0x000fc800078e00ff */
[C---:B------:R-:W-:Y:S02]  /*7f70*/  IMAD R11, R4.reuse, -0x783c846f, R11 ;  /* 0x87c37b91040b7824 */ /* 0x040fe400078e020b */
[----:B------:R-:W-:Y:S02]  /*7f80*/  IMAD.U32 R5, R5, -0x80000000, RZ ;  /* 0x8000000005057824 */ /* 0x000fe400078e00ff */
[----:B------:R-:W-:Y:S01]  /*7f90*/  IMAD R21, R7, 0x2745937f, RZ ;  /* 0x2745937f07157824 */ /* 0x000fe200078e02ff */
[----:B------:R-:W-:Y:S01]  /*7fa0*/  IADD3 R7, PT, PT, R9, R11, RZ ;  /* 0x0000000b09077210 */ /* 0x000fe20007ffe0ff */
[C---:B------:R-:W-:Y:S02]  /*7fb0*/  IMAD R15, R4.reuse, -0x775ed616, R5 ;  /* 0x88a129ea040f7824 */ /* 0x040fe400078e0205 */
[----:B------:R-:W-:Y:S01]  /*7fc0*/  IMAD.WIDE.U32 R8, R4, -0x80000000, RZ ;  /* 0x8000000004087825 */ /* 0x000fe200078e00ff */
[----:B------:R-:W-:-:S03]  /*7fd0*/  SHF.R.U32.HI R7, RZ, 0x1, R7 ;  /* 0x00000001ff077819 */ /* 0x000fc60000011607 */
[----:B------:R-:W-:-:S04]  /*7fe0*/  IMAD.WIDE.U32 R4, R6, 0x2745937f, RZ ;  /* 0x2745937f06047825 */ /* 0x000fc800078e00ff */
[C---:B------:R-:W-:Y:S02]  /*7ff0*/  IMAD R21, R6.reuse, 0x4cf5ad43, R21 ;  /* 0x4cf5ad4306157824 */ /* 0x040fe400078e0215 */
[----:B------:R-:W-:Y:S02]  /*8000*/  IMAD.IADD R10, R9, 0x1, R15 ;  /* 0x00000001090a7824 */ /* 0x000fe400078e020f */
[----:B------:R-:W-:Y:S02]  /*8010*/  HFMA2 R15, -RZ, RZ, 0, 0 ;  /* 0x00000000ff0f7431 */ /* 0x000fe400000001ff */
[----:B------:R-:W-:Y:S02]  /*8020*/  IMAD.IADD R9, R5, 0x1, R21 ;  /* 0x0000000105097824 */ /* 0x000fe400078e0215 */
[----:B------:R-:W-:Y:S01]  /*8030*/  IMAD R22, R6, 0x4e8b26fe, RZ ;  /* 0x4e8b26fe06167824 */ /* 0x000fe200078e02ff */
[----:B------:R-:W-:Y:S01]  /*8040*/  LOP3.LUT R6, R7, R8, RZ, 0xfc, !PT ;  /* 0x0000000807067212 */ /* 0x000fe200078efcff */
[----:B------:R-:W-:Y:S01]  /*8050*/  IMAD R7, R10, 0x2745937f, RZ ;  /* 0x2745937f0a077824 */ /* 0x000fe200078e02ff */
[--C-:B------:R-:W-:Y:S01]  /*8060*/  SHF.R.U32.HI R5, RZ, 0x1f, R9.reuse ;  /* 0x0000001fff057819 */ /* 0x100fe20000011609 */
[----:B------:R-:W-:Y:S01]  /*8070*/  IMAD.MOV.U32 R21, RZ, RZ, 0x0 ;  /* 0x00000000ff157424 */ /* 0x000fe200078e00ff */
[----:B------:R-:W-:Y:S01]  /*8080*/  SHF.R.U64 R4, R4, 0x1f, R9 ;  /* 0x0000001f04047819 */ /* 0x000fe20000001209 */
[C---:B------:R-:W-:Y:S01]  /*8090*/  IMAD R11, R6.reuse, 0x4cf5ad43, R7 ;  /* 0x4cf5ad43060b7824 */ /* 0x040fe200078e0207 */
[----:B------:R-:W-:Y:S01]  /*80a0*/  LOP3.LUT R5, R5, R22, RZ, 0xfc, !PT ;  /* 0x0000001605057212 */ /* 0x000fe200078efcff */
[----:B------:R-:W-:-:S04]  /*80b0*/  IMAD.WIDE.U32 R6, R6, 0x2745937f, RZ ;  /* 0x2745937f06067825 */ /* 0x000fc800078e00ff */
[----:B------:R-:W-:Y:S01]  /*80c0*/  IMAD R5, R5, 0x114253d5, RZ ;  /* 0x114253d505057824 */ /* 0x000fe200078e02ff */
[----:B------:R-:W-:Y:S02]  /*80d0*/  IADD3 R9, PT, PT, R7, R11, RZ ;  /* 0x0000000b07097210 */ /* 0x000fe40007ffe0ff */
[----:B------:R-:W-:Y:S01]  /*80e0*/  LOP3.LUT R6, R6, R14, RZ, 0x3c, !PT ;  /* 0x0000000e06067212 */ /* 0x000fe200078e3cff */
[C---:B------:R-:W-:Y:S01]  /*80f0*/  IMAD R11, R4.reuse, -0x783c846f, R5 ;  /* 0x87c37b91040b7824 */ /* 0x040fe200078e0205 */
[----:B------:R-:W-:Y:S01]  /*8100*/  LOP3.LUT R9, R9, R18, RZ, 0x3c, !PT ;  /* 0x0000001209097212 */ /* 0x000fe200078e3cff */
[----:B------:R-:W-:-:S03]  /*8110*/  IMAD.WIDE.U32 R4, R4, 0x114253d5, RZ ;  /* 0x114253d504047825 */ /* 0x000fc600078e00ff */
[----:B------:R-:W-:Y:S01]  /*8120*/  SHF.L.W.U32.HI R7, R9, 0x1b, R6 ;  /* 0x0000001b09077819 */ /* 0x000fe20000010e06 */
[----:B------:R-:W-:Y:S01]  /*8130*/  IMAD.IADD R8, R5, 0x1, R11 ;  /* 0x0000000105087824 */ /* 0x000fe200078e020b */
[----:B------:R-:W-:Y:S01]  /*8140*/  SHF.L.W.U32.HI R6, R6, 0x1b, R9 ;  /* 0x0000001b06067819 */ /* 0x000fe20000010e09 */
[----:B------:R-:W-:Y:S01]  /*8150*/  IMAD.MOV.U32 R14, RZ, RZ, 0x52dce729 ;  /* 0x52dce729ff0e7424 */ /* 0x000fe200078e00ff */
[-C--:B------:R-:W-:Y:S02]  /*8160*/  IADD3 R9, P0, PT, R7, R20.reuse, RZ ;  /* 0x0000001407097210 */ /* 0x080fe40007f1e0ff */
[----:B------:R-:W-:Y:S02]  /*8170*/  LOP3.LUT R5, R4, R20, RZ, 0x3c, !PT ;  /* 0x0000001404057212 */ /* 0x000fe400078e3cff */
[----:B------:R-:W-:Y:S01]  /*8180*/  LOP3.LUT R4, R8, R19, RZ, 0x3c, !PT ;  /* 0x0000001308047212 */ /* 0x000fe200078e3cff */
[----:B------:R-:W-:Y:S01]  /*8190*/  IMAD.X R6, R6, 0x1, R19, P0 ;  /* 0x0000000106067824 */ /* 0x000fe200000e0613 */
[----:B------:R-:W-:Y:S01]  /*81a0*/  MOV R20, 0x38495ab5 ;  /* 0x38495ab500147802 */ /* 0x000fe20000000f00 */
[----:B------:R-:W-:Y:S01]  /*81b0*/  IMAD.WIDE.U32 R14, R9, 0x5, R14 ;  /* 0x00000005090e7825 */ /* 0x000fe200078e000e */
[----:B------:R-:W-:-:S02]  /*81c0*/  SHF.L.W.U32.HI R7, R4, 0x1f, R5 ;  /* 0x0000001f04077819 */ /* 0x000fc40000010e05 */
[----:B------:R-:W-:Y:S01]  /*81d0*/  SHF.L.W.U32.HI R5, R5, 0x1f, R4 ;  /* 0x0000001f05057819 */ /* 0x000fe20000010e04 */
[----:B------:R-:W-:Y:S01]  /*81e0*/  IMAD R9, R6, 0x5, RZ ;  /* 0x0000000506097824 */ /* 0x000fe200078e02ff */
[----:B------:R-:W-:-:S03]  /*81f0*/  IADD3 R7, P0, PT, R7, R14, RZ ;  /* 0x0000000e07077210 */ /* 0x000fc60007f1e0ff */
[----:B------:R-:W-:Y:S02]  /*8200*/  IMAD.IADD R18, R15, 0x1, R9 ;  /* 0x000000010f127824 */ /* 0x000fe400078e0209 */
[----:B------:R-:W-:-:S04]  /*8210*/  IMAD.WIDE.U32 R20, R7, 0x5, R20 ;  /* 0x0000000507147825 */ /* 0x000fc800078e0014 */
[----:B------:R-:W-:-:S04]  /*8220*/  IMAD.X R5, R5, 0x1, R18, P0 ;  /* 0x0000000105057824 */ /* 0x000fc800000e0612 */
[----:B------:R-:W-:-:S05]  /*8230*/  IMAD R5, R5, 0x5, RZ ;  /* 0x0000000505057824 */ /* 0x000fca00078e02ff */
[----:B------:R-:W-:-:S07]  /*8240*/  IADD3 R19, PT, PT, R21, R5, RZ ;  /* 0x0000000515137210 */ /* 0x000fce0007ffe0ff */
.L_x_131:
[----:B------:R-:W-:Y:S05]  /*8250*/  BSYNC.RECONVERGENT B1 ;  /* 0x0000000000017941 */ /* 0x000fea0003800200 */
.L_x_130:
[----:B--2---:R-:W-:Y:S01]  /*8260*/  LOP3.LUT P0, R8, R13, 0xf, RZ, 0xc0, !PT ;  /* 0x0000000f0d087812 */ /* 0x004fe2000780c0ff */
[----:B------:R-:W-:-:S12]  /*8270*/  BSSY.RECONVERGENT B1, `(.L_x_137) ;  /* 0x000008c000017945 */ /* 0x000fd80003800200 */
[----:B------:R-:W-:Y:S05]  /*8280*/  @!P0 BRA `(.L_x_138) ;  /* 0x0000000800288947 */ /* 0x000fea0003800000 */
[----:B------:R-:W-:Y:S01]  /*8290*/  BSSY.RECONVERGENT B2, `(.L_x_139) ;  /* 0x000000b000027945 */ /* 0x000fe20003800200 */
[----:B------:R-:W-:Y:S01]  /*82a0*/  LOP3.LUT R9, R12, 0xf, RZ, 0xc0, !PT ;  /* 0x0000000f0c097812 */ /* 0x000fe200078ec0ff */
[----:B----4-:R-:W-:Y:S01]  /*82b0*/  IMAD.MOV.U32 R4, RZ, RZ, RZ ;  /* 0x000000ffff047224 */ /* 0x010fe200078e00ff */
[----:B0-----:R-:W-:-:S07]  /*82c0*/  LOP3.LUT R5, R13, 0x7ffffff0, RZ, 0xc0, !PT ;  /* 0x7ffffff00d057812 */ /* 0x001fce00078ec0ff */
.L_x_140:
[----:B01----:R-:W-:-:S06]  /*82d0*/  IADD3 R6, PT, PT, R1, R5, R4 ;  /* 0x0000000501067210 */ /* 0x003fcc0007ffe004 */
[----:B------:R-:W2:Y:S01]  /*82e0*/  LDL.U8 R6, [R6] ;  /* 0x0000000006067983 */ /* 0x000ea20000100000 */
[----:B------:R-:W-:Y:S01]  /*82f0*/  IMAD.IADD R7, R1, 0x1, R4 ;  /* 0x0000000101077824 */ /* 0x000fe200078e0204 */
[----:B------:R-:W-:-:S04]  /*8300*/  IADD3 R4, PT, PT, R4, 0x1, RZ ;  /* 0x0000000104047810 */ /* 0x000fc80007ffe0ff */
[----:B------:R-:W-:Y:S01]  /*8310*/  ISETP.NE.AND P0, PT, R4, R9, PT ;  /* 0x000000090400720c */ /* 0x000fe20003f05270 */
[----:B--2---:R0:W-:-:S12]  /*8320*/  STL.U8 [R7+0x10], R6 ;  /* 0x0000100607007387 */ /* 0x0041d80000100000 */
[----:B------:R-:W-:Y:S05]  /*8330*/  @P0 BRA `(.L_x_140) ;  /* 0xfffffffc00e40947 */ /* 0x000fea000383ffff */
[----:B------:R-:W-:Y:S05]  /*8340*/  BSYNC.RECONVERGENT B2 ;  /* 0x0000000000027941 */ /* 0x000fea0003800200 */
.L_x_139:
        /* <DEDUP_REMOVED lines=13> */
.L_x_144:
[----:B------:R-:W-:-:S13]  /*8420*/  ISETP.GT.AND P0, PT, R8, 0x5, PT ;  /* 0x000000050800780c */ /* 0x000fda0003f04270 */
[----:B------:R-:W-:Y:S05]  /*8430*/  @P0 BRA `(.L_x_148) ;  /* 0x00000000000c0947 */ /* 0x000fea0003800000 */
[----:B------:R-:W-:-:S13]  /*8440*/  ISETP.NE.AND P0, PT, R8, 0x4, PT ;  /* 0x000000040800780c */ /* 0x000fda0003f05270 */
[----:B------:R-:W-:Y:S05]  /*8450*/  @!P0 BRA `(.L_x_149) ;  /* 0x0000000400348947 */ /* 0x000fea0003800000 */
[----:B------:R-:W-:Y:S05]  /*8460*/  BRA `(.L_x_150) ;  /* 0x0000000400287947 */ /* 0x000fea0003800000 */
.L_x_148:
[----:B------:R-:W-:-:S13]  /*8470*/  ISETP.NE.AND P0, PT, R8, 0x6, PT ;  /* 0x000000060800780c */ /* 0x000fda0003f05270 */
[----:B------:R-:W-:Y:S05]  /*8480*/  @!P0 BRA `(.L_x_151) ;  /* 0x0000000400148947 */ /* 0x000fea0003800000 */
[----:B------:R-:W-:Y:S05]  /*8490*/  BRA `(.L_x_152) ;  /* 0x0000000400047947 */ /* 0x000fea0003800000 */
.L_x_143:
        /* <DEDUP_REMOVED lines=10> */
.L_x_156:
[----:B------:R-:W-:-:S13]  /*8540*/  ISETP.NE.AND P0, PT, R8, 0xa, PT ;  /* 0x0000000a0800780c */ /* 0x000fda0003f05270 */
[----:B------:R-:W-:Y:S05]  /*8550*/  @!P0 BRA `(.L_x_159) ;  /* 0x0000000000708947 */ /* 0x000fea0003800000 */
[----:B------:R-:W-:Y:S05]  /*8560*/  BRA `(.L_x_160) ;  /* 0x00000000005c7947 */ /* 0x000fea0003800000 */
.L_x_155:
        /* <DEDUP_REMOVED lines=8> */
.L_x_163:
[----:B------:R-:W-:Y:S01]  /*85f0*/  ISETP.NE.AND P0, PT, R8, 0xe, PT ;  /* 0x0000000e0800780c */ /* 0x000fe20003f05270 */
[----:B0-----:R-:W2:-:S12]  /*8600*/  LDL.U8 R7, [R1+0x1d] ;  /* 0x00001d0001077983 */ /* 0x001e980000100000 */
[----:B------:R-:W3:Y:S01]  /*8610*/  @P0 LDL.U8 R6, [R1+0x1e] ;  /* 0x00001e0001060983 */ /* 0x000ee20000100000 */
[----:B------:R-:W-:Y:S01]  /*8620*/  @P0 MOV R5, RZ ;  /* 0x000000ff00050202 */ /* 0x000fe20000000f00 */
[----:B--2---:R-:W-:Y:S02]  /*8630*/  IMAD.SHL.U32 R7, R7, 0x100, RZ ;  /* 0x0000010007077824 */ /* 0x004fe400078e00ff */
[----:B---3--:R-:W-:-:S05]  /*8640*/  @P0 IMAD.U32 R4, R6, 0x10000, RZ ;  /* 0x0001000006040824 */ /* 0x008fca00078e00ff */
[----:B------:R-:W-:-:S07]  /*8650*/  LOP3.LUT R4, R7, R4, RZ, 0x3c, !PT ;  /* 0x0000000407047212 */ /* 0x000fce00078e3cff */
.L_x_165:
[----:B------:R-:W-:Y:S05]  /*8660*/  BSYNC.RELIABLE B7 ;  /* 0x0000000000077941 */ /* 0x000fea0003800100 */
.L_x_162:
[----:B0-----:R-:W2:Y:S02]  /*8670*/  LDL.U8 R7, [R1+0x1c] ;  /* 0x00001c0001077983 */ /* 0x001ea40000100000 */
[----:B--2---:R-:W-:-:S07]  /*8680*/  LOP3.LUT R4, R7, R4, RZ, 0x3c, !PT ;  /* 0x0000000407047212 */ /* 0x004fce00078e3cff */
.L_x_164:
[----:B------:R-:W-:Y:S05]  /*8690*/  BSYNC.RECONVERGENT B6 ;  /* 0x0000000000067941 */ /* 0x000fea0003800200 */
.L_x_161:
[----:B0-----:R-:W2:Y:S02]  /*86a0*/  LDL.U8 R6, [R1+0x1b] ;  /* 0x00001b0001067983 */ /* 0x001ea40000100000 */
[----:B--2---:R-:W-:-:S03]  /*86b0*/  IMAD.WIDE.U32 R6, R6, 0x1000000, RZ ;  /* 0x0100000006067825 */ /* 0x004fc600078e00ff */
[----:B------:R-:W-:Y:S02]  /*86c0*/  LOP3.LUT R5, R6, R5, RZ, 0x3c, !PT ;  /* 0x0000000506057212 */ /* 0x000fe400078e3cff */
[----:B------:R-:W-:-:S07]  /*86d0*/  LOP3.LUT R4, R7, R4, RZ, 0x3c, !PT ;  /* 0x0000000407047212 */ /* 0x000fce00078e3cff */
.L_x_160:
[----:B0-----:R-:W2:Y:S02]  /*86e0*/  LDL.U8 R6, [R1+0x1a] ;  /* 0x00001a0001067983 */ /* 0x001ea40000100000 */
[----:B--2---:R-:W-:-:S03]  /*86f0*/  IMAD.WIDE.U32 R6, R6, 0x10000, RZ ;  /* 0x0001000006067825 */ /* 0x004fc600078e00ff */
[----:B------:R-:W-:Y:S02]  /*8700*/  LOP3.LUT R5, R6, R5, RZ, 0x3c, !PT ;  /* 0x0000000506057212 */ /* 0x000fe400078e3cff */
[----:B------:R-:W-:-:S07]  /*8710*/  LOP3.LUT R4, R7, R4, RZ, 0x3c, !PT ;  /* 0x0000000407047212 */ /* 0x000fce00078e3cff */
.L_x_159:
[----:B0-----:R-:W2:Y:S02]  /*8720*/  LDL.U8 R6, [R1+0x19] ;  /* 0x0000190001067983 */ /* 0x001ea40000100000 */
[----:B--2---:R-:W-:-:S03]  /*8730*/  IMAD.WIDE.U32 R6, R6, 0x100, RZ ;  /* 0x0000010006067825 */ /* 0x004fc600078e00ff */
[----:B------:R-:W-:Y:S02]  /*8740*/  LOP3.LUT R5, R6, R5, RZ, 0x3c, !PT ;  /* 0x0000000506057212 */ /* 0x000fe400078e3cff */
[----:B------:R-:W-:-:S07]  /*8750*/  LOP3.LUT R4, R7, R4, RZ, 0x3c, !PT ;  /* 0x0000000407047212 */ /* 0x000fce00078e3cff */
.L_x_158:
[----:B------:R-:W-:Y:S05]  /*8760*/  BSYNC.RELIABLE B5 ;  /* 0x0000000000057941 */ /* 0x000fea0003800100 */
.L_x_154:
        /* <DEDUP_REMOVED lines=16> */
.L_x_157:
[----:B------:R-:W-:Y:S05]  /*8870*/  BSYNC.RECONVERGENT B4 ;  /* 0x0000000000047941 */ /* 0x000fea0003800200 */
.L_x_153:
[----:B------:R-:W2:Y:S01]  /*8880*/  LDL.U8 R4, [R1+0x17] ;  /* 0x0000170001047983 */ /* 0x000ea20000100000 */
[----:B------:R-:W-:Y:S02]  /*8890*/  HFMA2 R5, -RZ, RZ, 0, 0 ;  /* 0x00000000ff057431 */ /* 0x000fe400000001ff */
[----:B--2---:R-:W-:-:S07]  /*88a0*/  IMAD.SHL.U32 R4, R4, 0x1000000, RZ ;  /* 0x0100000004047824 */ /* 0x004fce00078e00ff */
.L_x_152:
[----:B0-----:R-:W2:Y:S02]  /*88b0*/  LDL.U8 R7, [R1+0x16] ;  /* 0x0000160001077983 */ /* 0x001ea40000100000 */
[----:B--2---:R-:W-:-:S05]  /*88c0*/  IMAD.U32 R7, R7, 0x10000, RZ ;  /* 0x0001000007077824 */ /* 0x004fca00078e00ff */
[----:B------:R-:W-:-:S07]  /*88d0*/  LOP3.LUT R4, R7, R4, RZ, 0x3c, !PT ;  /* 0x0000000407047212 */ /* 0x000fce00078e3cff */
.L_x_151:
[----:B0-----:R-:W2:Y:S02]  /*88e0*/  LDL.U8 R7, [R1+0x15] ;  /* 0x0000150001077983 */ /* 0x001ea40000100000 */
[----:B--2---:R-:W-:-:S04]  /*88f0*/  SHF.L.U32 R7, R7, 0x8, RZ ;  /* 0x0000000807077819 */ /* 0x004fc800000006ff */
[----:B------:R-:W-:-:S07]  /*8900*/  LOP3.LUT R4, R7, R4, RZ, 0x3c, !PT ;  /* 0x0000000407047212 */ /* 0x000fce00078e3cff */
.L_x_150:
[----:B0-----:R-:W2:Y:S02]  /*8910*/  LDL.U8 R7, [R1+0x14] ;  /* 0x0000140001077983 */ /* 0x001ea40000100000 */
[----:B--2---:R-:W-:-:S07]  /*8920*/  LOP3.LUT R4, R7, R4, RZ, 0x3c, !PT ;  /* 0x0000000407047212 */ /* 0x004fce00078e3cff */
.L_x_149:
[----:B0-----:R-:W2:Y:S02]  /*8930*/  LDL.U8 R6, [R1+0x13] ;  /* 0x0000130001067983 */ /* 0x001ea40000100000 */
[----:B--2---:R-:W-:-:S03]  /*8940*/  IMAD.WIDE.U32 R6, R6, 0x1000000, RZ ;  /* 0x0100000006067825 */ /* 0x004fc600078e00ff */
[----:B------:R-:W-:Y:S02]  /*8950*/  LOP3.LUT R5, R6, R5, RZ, 0x3c, !PT ;  /* 0x0000000506057212 */ /* 0x000fe400078e3cff */
[----:B------:R-:W-:-:S07]  /*8960*/  LOP3.LUT R4, R7, R4, RZ, 0x3c, !PT ;  /* 0x0000000407047212 */ /* 0x000fce00078e3cff */
.L_x_147:
[----:B0-----:R-:W2:Y:S02]  /*8970*/  LDL.U8 R6, [R1+0x12] ;  /* 0x0000120001067983 */ /* 0x001ea40000100000 */
[----:B--2---:R-:W-:-:S03]  /*8980*/  IMAD.WIDE.U32 R6, R6, 0x10000, RZ ;  /* 0x0001000006067825 */ /* 0x004fc600078e00ff */
[----:B------:R-:W-:Y:S02]  /*8990*/  LOP3.LUT R5, R6, R5, RZ, 0x3c, !PT ;  /* 0x0000000506057212 */ /* 0x000fe400078e3cff */
[----:B------:R-:W-:-:S07]  /*89a0*/  LOP3.LUT R4, R7, R4, RZ, 0x3c, !PT ;  /* 0x0000000407047212 */ /* 0x000fce00078e3cff */
.L_x_146:
[----:B------:R-:W-:Y:S05]  /*89b0*/  BSYNC.RELIABLE B3 ;  /* 0x0000000000037941 */ /* 0x000fea0003800100 */
.L_x_142:
[----:B0-----:R-:W2:Y:S02]  /*89c0*/  LDL.U8 R6, [R1+0x11] ;  /* 0x0000110001067983 */ /* 0x001ea40000100000 */
[----:B--2---:R-:W-:-:S03]  /*89d0*/  IMAD.WIDE.U32 R6, R6, 0x100, RZ ;  /* 0x0000010006067825 */ /* 0x004fc600078e00ff */
[----:B------:R-:W-:Y:S02]  /*89e0*/  LOP3.LUT R5, R6, R5, RZ, 0x3c, !PT ;  /* 0x0000000506057212 */ /* 0x000fe400078e3cff */
[----:B------:R-:W-:-:S07]  /*89f0*/  LOP3.LUT R4, R7, R4, RZ, 0x3c, !PT ;  /* 0x0000000407047212 */ /* 0x000fce00078e3cff */
.L_x_145:
[----:B------:R-:W-:Y:S05]  /*8a00*/  BSYNC.RECONVERGENT B2 ;  /* 0x0000000000027941 */ /* 0x000fea0003800200 */
.L_x_141:
[----:B0-----:R-:W2:Y:S02]  /*8a10*/  LDL.U8 R6, [R1+0x10] ;  /* 0x0000100001067983 */ /* 0x001ea40000100000 */
[----:B--2---:R-:W-:Y:S01]  /*8a20*/  LOP3.LUT R5, R5, R6, RZ, 0x3c, !PT ;  /* 0x0000000605057212 */ /* 0x004fe200078e3cff */
[C---:B------:R-:W-:Y:S02]  /*8a30*/  IMAD R6, R4.reuse, 0x114253d5, RZ ;  /* 0x114253d504067824 */ /* 0x040fe400078e02ff */
[----:B------:R-:W-:Y:S02]  /*8a40*/  IMAD.U32 R4, R4, -0x80000000, RZ ;  /* 0x8000000004047824 */ /* 0x000fe400078e00ff */
[C---:B------:R-:W-:Y:S02]  /*8a50*/  IMAD R9, R5.reuse, -0x783c846f, R6 ;  /* 0x87c37b9105097824 */ /* 0x040fe400078e0206 */
[----:B------:R-:W-:-:S04]  /*8a60*/  IMAD.WIDE.U32 R6, R5, 0x114253d5, RZ ;  /* 0x114253d505067825 */ /* 0x000fc800078e00ff */
[C---:B------:R-:W-:Y:S02]  /*8a70*/  IMAD R11, R5.reuse, -0x775ed616, R4 ;  /* 0x88a129ea050b7824 */ /* 0x040fe400078e0204 */
[----:B------:R-:W-:-:S04]  /*8a80*/  IMAD.WIDE.U32 R4, R5, -0x80000000, RZ ;  /* 0x8000000005047825 */ /* 0x000fc800078e00ff */
[----:B------:R-:W-:Y:S01]  /*8a90*/  IMAD.IADD R7, R7, 0x1, R9 ;  /* 0x0000000107077824 */ /* 0x000fe200078e0209 */
[----:B------:R-:W-:-:S04]  /*8aa0*/  IADD3 R6, PT, PT, R5, R11, RZ ;  /* 0x0000000b05067210 */ /* 0x000fc80007ffe0ff */
[----:B------:R-:W-:Y:S01]  /*8ab0*/  SHF.R.U32.HI R5, RZ, 0x1, R7 ;  /* 0x00000001ff057819 */ /* 0x000fe20000011607 */
[----:B------:R-:W-:-:S03]  /*8ac0*/  IMAD R6, R6, 0x2745937f, RZ ;  /* 0x2745937f06067824 */ /* 0x000fc600078e02ff */
[----:B------:R-:W-:-:S05]  /*8ad0*/  LOP3.LUT R5, R5, R4, RZ, 0xfc, !PT ;  /* 0x0000000405057212 */ /* 0x000fca00078efcff */
[C---:B------:R-:W-:Y:S02]  /*8ae0*/  IMAD R7, R5.reuse, 0x4cf5ad43, R6 ;  /* 0x4cf5ad4305077824 */ /* 0x040fe400078e0206 */
[----:B------:R-:W-:-:S04]  /*8af0*/  IMAD.WIDE.U32 R4, R5, 0x2745937f, RZ ;  /* 0x2745937f05047825 */ /* 0x000fc800078e00ff */
[----:B------:R-:W-:Y:S01]  /*8b00*/  IMAD.IADD R5, R5, 0x1, R7 ;  /* 0x0000000105057824 */ /* 0x000fe200078e0207 */
[----:B------:R-:W-:-:S04]  /*8b10*/  LOP3.LUT R14, R4, R14, RZ, 0x3c, !PT ;  /* 0x0000000e040e7212 */ /* 0x000fc800078e3cff */
[----:B------:R-:W-:-:S07]  /*8b20*/  LOP3.LUT R18, R5, R18, RZ, 0x3c, !PT ;  /* 0x0000001205127212 */ /* 0x000fce00078e3cff */
.L_x_138:
[----:B------:R-:W-:Y:S05]  /*8b30*/  BSYNC.RECONVERGENT B1 ;  /* 0x0000000000017941 */ /* 0x000fea0003800200 */
.L_x_137:
[-C--:B-1--4-:R-:W-:Y:S01]  /*8b40*/  LOP3.LUT R7, R14, R13.reuse, RZ, 0x3c, !PT ;  /* 0x0000000d0e077212 */ /* 0x092fe200078e3cff */
[----:B------:R-:W1:Y:S01]  /*8b50*/  LDCU UR4, c[0x0][0x3ac] ;  /* 0x00007580ff0477ac */ /* 0x000e620008000800 */
[----:B------:R-:W-:-:S04]  /*8b60*/  LOP3.LUT R20, R20, R13, RZ, 0x3c, !PT ;  /* 0x0000000d14147212 */ /* 0x000fc800078e3cff */
[----:B------:R-:W-:-:S05]  /*8b70*/  IADD3 R7, P0, PT, R20, R7, RZ ;  /* 0x0000000714077210 */ /* 0x000fca0007f1e0ff */
[----:B------:R-:W-:Y:S01]  /*8b80*/  IMAD.X R18, R18, 0x1, R19, P0 ;  /* 0x0000000112127824 */ /* 0x000fe200000e0613 */
[----:B0-----:R-:W-:-:S04]  /*8b90*/  IADD3 R5, P0, PT, R7, R20, RZ ;  /* 0x0000001407057210 */ /* 0x001fc80007f1e0ff */
[----:B------:R-:W-:Y:S02]  /*8ba0*/  IADD3.X R19, PT, PT, R19, R18, RZ, P0, !PT ;  /* 0x0000001213137210 */ /* 0x000fe400007fe4ff */
[----:B------:R-:W-:Y:S01]  /*8bb0*/  SHF.R.U32.HI R4, RZ, 0x1, R18 ;  /* 0x00000001ff047819 */ /* 0x000fe20000011612 */
[----:B-1----:R-:W-:Y:S01]  /*8bc0*/  UISETP.GE.AND UP0, UPT, UR4, 0x1, UPT ;  /* 0x000000010400788c */ /* 0x002fe2000bf06270 */
        /* <DEDUP_REMOVED lines=10> */
[----:B------:R-:W-:Y:S02]  /*8c70*/  IMAD.IADD R7, R7, 0x1, R19 ;  /* 0x0000000107077824 */ /* 0x000fe400078e0213 */
[----:B------:R-:W-:Y:S01]  /*8c80*/  VIADD R19, R17, UR5 ;  /* 0x0000000511137c36 */ /* 0x000fe20008000000 */
[----:B------:R-:W-:Y:S02]  /*8c90*/  SHF.R.U32.HI R9, RZ, 0x1, R8 ;  /* 0x00000001ff097819 */ /* 0x000fe40000011608 */
[----:B------:R-:W-:Y:S02]  /*8ca0*/  SHF.R.U32.HI R5, RZ, 0x1, R7 ;  /* 0x00000001ff057819 */ /* 0x000fe40000011607 */
[----:B------:R-:W-:Y:S01]  /*8cb0*/  LOP3.LUT R4, R9, R4, RZ, 0x3c, !PT ;  /* 0x0000000409047212 */ /* 0x000fe200078e3cff */
[----:B------:R-:W-:Y:S01]  /*8cc0*/  IMAD R9, R8, 0x1a85ec53, RZ ;  /* 0x1a85ec5308097824 */ /* 0x000fe200078e02ff */
[----:B------:R-:W-:Y:S01]  /*8cd0*/  LOP3.LUT R8, R5, R6, RZ, 0x3c, !PT ;  /* 0x0000000605087212 */ /* 0x000fe200078e3cff */
[----:B------:R-:W-:Y:S01]  /*8ce0*/  IMAD R5, R7, 0x1a85ec53, RZ ;  /* 0x1a85ec5307057824 */ /* 0x000fe200078e02ff */
[----:B------:R-:W-:Y:S01]  /*8cf0*/  LEA.HI R19, R19, 0xffffffff, RZ, 0x1f ;  /* 0xffffffff13137811 */ /* 0x000fe200078ff8ff */
[----:B------:R-:W-:-:S02]  /*8d00*/  IMAD R11, R4, -0x3b314602, R9 ;  /* 0xc4ceb9fe040b7824 */ /* 0x000fc400078e0209 */
[----:B------:R-:W-:-:S04]  /*8d10*/  IMAD.WIDE.U32 R6, R4, 0x1a85ec53, RZ ;  /* 0x1a85ec5304067825 */ /* 0x000fc800078e00ff */
[C---:B------:R-:W-:Y:S01]  /*8d20*/  IMAD R13, R8.reuse, -0x3b314602, R5 ;  /* 0xc4ceb9fe080d7824 */ /* 0x040fe200078e0205 */
[----:B------:R-:W-:Y:S01]  /*8d30*/  IADD3 R10, PT, PT, R7, R11, RZ ;  /* 0x0000000b070a7210 */ /* 0x000fe20007ffe0ff */
[----:B------:R-:W-:Y:S01]  /*8d40*/  IMAD.WIDE.U32 R8, R8, 0x1a85ec53, RZ ;  /* 0x1a85ec5308087825 */ /* 0x000fe200078e00ff */
[----:B------:R-:W0:Y:S02]  /*8d50*/  LDC.64 R4, c[0x0][0x398] ;  /* 0x0000e600ff047b82 */ /* 0x000e240000000a00 */
[----:B------:R-:W-:Y:S01]  /*8d60*/  SHF.R.U32.HI R7, RZ, 0x1, R10 ;  /* 0x00000001ff077819 */ /* 0x000fe2000001160a */
[----:B------:R-:W-:Y:S02]  /*8d70*/  IMAD.IADD R11, R9, 0x1, R13 ;  /* 0x00000001090b7824 */ /* 0x000fe400078e020d */
[----:B------:R-:W-:Y:S01]  /*8d80*/  IMAD R0, R19, UR5, R0 ;  /* 0x0000000513007c24 */ /* 0x000fe2000f8e0200 */
[----:B------:R-:W-:Y:S02]  /*8d90*/  LOP3.LUT R6, R7, R6, RZ, 0x3c, !PT ;  /* 0x0000000607067212 */ /* 0x000fe400078e3cff */
[----:B------:R-:W-:-:S02]  /*8da0*/  SHF.R.U32.HI R9, RZ, 0x1, R11 ;  /* 0x00000001ff097819 */ /* 0x000fc4000001160b */
[----:B------:R-:W-:Y:S02]  /*8db0*/  LEA R7, R0, 0x2, 0x2 ;  /* 0x0000000200077811 */ /* 0x000fe400078e10ff */
[----:B------:R-:W-:-:S04]  /*8dc0*/  LOP3.LUT R9, R9, R8, RZ, 0x3c, !PT ;  /* 0x0000000809097212 */ /* 0x000fc800078e3cff */
[----:B------:R-:W-:-:S04]  /*8dd0*/  IADD3 R14, P0, PT, R9, R6, RZ ;  /* 0x00000006090e7210 */ /* 0x000fc80007f1e0ff */
[----:B------:R-:W-:Y:S02]  /*8de0*/  IADD3.X R15, PT, PT, R11, R10, RZ, P0, !PT ;  /* 0x0000000a0b0f7210 */ /* 0x000fe400007fe4ff */
[----:B------:R-:W-:Y:S01]  /*8df0*/  IADD3 R10, P0, PT, R14, R9, RZ ;  /* 0x000000090e0a7210 */ /* 0x000fe20007f1e0ff */
[----:B0-----:R-:W-:-:S04]  /*8e00*/  IMAD.WIDE R4, R7, 0x40, R4 ;  /* 0x0000004007047825 */ /* 0x001fc800078e0204 */
[----:B------:R-:W-:Y:S01]  /*8e10*/  IMAD.X R11, R15, 0x1, R11, P0 ;  /* 0x000000010f0b7824 */ /* 0x000fe200000e060b */
[----:B------:R2:W-:Y:S04]  /*8e20*/  STG.E.64 desc[UR6][R4.64], R14 ;  /* 0x0000000e04007986 */ /* 0x0005e8000c101b06 */
[----:B------:R2:W-:Y:S01]  /*8e30*/  STG.E.64 desc[UR6][R4.64+0x40], R10 ;  /* 0x0000400a04007986 */ /* 0x0005e2000c101b06 */
[----:B------:R-:W-:Y:S05]  /*8e40*/  BRA.U !UP0, `(.L_x_3) ;  /* 0x0000000108bc7547 */ /* 0x000fea000b800000 */
[----:B------:R-:W0:Y:S01]  /*8e50*/  LDC R12, c[0x0][0x3a8] ;  /* 0x0000ea00ff0c7b82 */ /* 0x000e220000000800 */
[----:B------:R-:W-:Y:S01]  /*8e60*/  IMAD.MOV.U32 R0, RZ, RZ, RZ ;  /* 0x000000ffff007224 */ /* 0x000fe200078e00ff */
[----:B0-----:R-:W-:-:S07]  /*8e70*/  SHF.R.S32.HI R12, RZ, 0x1f, R12 ;  /* 0x0000001fff0c7819 */ /* 0x001fce000001140c */
.L_x_169:
[C---:B------:R-:W-:Y:S01]  /*8e80*/  LOP3.LUT R7, R0.reuse, 0xff, RZ, 0xc0, !PT ;  /* 0x000000ff00077812 */ /* 0x040fe200078ec0ff */
[----:B--2---:R-:W-:Y:S01]  /*8e90*/  IMAD.MOV.U32 R5, RZ, RZ, R15 ;  /* 0x000000ffff057224 */ /* 0x004fe200078e000f */
[----:B------:R-:W-:Y:S01]  /*8ea0*/  MOV R4, R14 ;  /* 0x0000000e00047202 */ /* 0x000fe20000000f00 */
[----:B------:R-:W0:Y:S01]  /*8eb0*/  LDCU UR4, c[0x0][0x3ac] ;  /* 0x00007580ff0477ac */ /* 0x000e220008000800 */
[----:B------:R-:W-:Y:S01]  /*8ec0*/  IADD3 R0, PT, PT, R0, 0x1, RZ ;  /* 0x0000000100007810 */ /* 0x000fe20007ffe0ff */
[----:B------:R-:W-:Y:S02]  /*8ed0*/  BSSY.RECONVERGENT B1, `(.L_x_166) ;  /* 0x000001f000017945 */ /* 0x000fe40003800200 */
[----:B------:R-:W-:-:S04]  /*8ee0*/  IMAD.WIDE.U32 R4, R7, R10, R4 ;  /* 0x0000000a07047225 */ /* 0x000fc800078e0004 */
[----:B------:R-:W-:-:S04]  /*8ef0*/  IMAD R7, R11, R7, RZ ;  /* 0x000000070b077224 */ /* 0x000fc800078e02ff */
[----:B------:R-:W-:-:S05]  /*8f00*/  IMAD.IADD R7, R5, 0x1, R7 ;  /* 0x0000000105077824 */ /* 0x000fca00078e0207 */
[----:B------:R-:W-:Y:S02]  /*8f10*/  LOP3.LUT R6, R7, R12, RZ, 0xfc, !PT ;  /* 0x0000000c07067212 */ /* 0x000fe400078efcff */
[----:B0-----:R-:W-:Y:S02]  /*8f20*/  ISETP.NE.AND P2, PT, R0, UR4, PT ;  /* 0x0000000400007c0c */ /* 0x001fe4000bf45270 */
[----:B------:R-:W-:-:S13]  /*8f30*/  ISETP.NE.U32.AND P0, PT, R6, RZ, PT ;  /* 0x000000ff0600720c */ /* 0x000fda0003f05070 */
[----:B------:R-:W-:Y:S05]  /*8f40*/  @P0 BRA `(.L_x_167) ;  /* 0x0000000000500947 */ /* 0x000fea0003800000 */
[----:B------:R-:W0:Y:S02]  /*8f50*/  LDCU UR4, c[0x0][0x3a8] ;  /* 0x00007500ff0477ac */ /* 0x000e240008000800 */
[----:B0-----:R-:W0:Y:S01]  /*8f60*/  I2F.U32.RP R9, UR4 ;  /* 0x0000000400097d06 */ /* 0x001e220008209000 */
[----:B------:R-:W-:-:S07]  /*8f70*/  ISETP.NE.U32.AND P1, PT, RZ, UR4, PT ;  /* 0x00000004ff007c0c */ /* 0x000fce000bf25070 */
[----:B0-----:R-:W0:Y:S02]  /*8f80*/  MUFU.RCP R9, R9 ;  /* 0x0000000900097308 */ /* 0x001e240000001000 */
[----:B0-----:R-:W-:Y:S02]  /*8f90*/  VIADD R6, R9, 0xffffffe ;  /* 0x0ffffffe09067836 */ /* 0x001fe40000000000 */
[----:B------:R-:W-:-:S04]  /*8fa0*/  IMAD.MOV.U32 R9, RZ, RZ, RZ ;  /* 0x000000ffff097224 */ /* 0x000fc800078e00ff */
[----:B------:R0:W1:Y:S02]  /*8fb0*/  F2I.FTZ.U32.TRUNC.NTZ R7, R6 ;  /* 0x0000000600077305 */ /* 0x000064000021f000 */
[----:B0-----:R-:W-:Y:S02]  /*8fc0*/  HFMA2 R6, -RZ, RZ, 0, 0 ;  /* 0x00000000ff067431 */ /* 0x001fe400000001ff */
[----:B-1----:R-:W-:-:S04]  /*8fd0*/  IMAD.MOV R5, RZ, RZ, -R7 ;  /* 0x000000ffff057224 */ /* 0x002fc800078e0a07 */
[----:B------:R-:W-:-:S04]  /*8fe0*/  IMAD R5, R5, UR4, RZ ;  /* 0x0000000405057c24 */ /* 0x000fc8000f8e02ff */
[----:B------:R-:W-:-:S06]  /*8ff0*/  IMAD.HI.U32 R5, R7, R5, R6 ;  /* 0x0000000507057227 */ /* 0x000fcc00078e0006 */
        /* <DEDUP_REMOVED lines=9> */
.L_x_167:
[----:B------:R-:W-:Y:S01]  /*9090*/  IMAD.MOV.U32 R5, RZ, RZ, R7 ;  /* 0x000000ffff057224 */ /* 0x000fe200078e0007 */
[----:B------:R-:W-:-:S07]  /*90a0*/  MOV R6, 0x90c0 ;  /* 0x000090c000067802 */ /* 0x000fce0000000f00 */
[----:B------:R-:W-:Y:S05]  /*90b0*/  CALL.REL.NOINC `($__internal_0_$__cuda_sm20_rem_u64) ;  /* 0x000000c800147944 */ /* 0x000fea0003c00000 */
.L_x_168:
[----:B------:R-:W-:Y:S05]  /*90c0*/  BSYNC.RECONVERGENT B1 ;  /* 0x0000000000017941 */ /* 0x000fea0003800200 */
.L_x_166:
[----:B------:R-:W0:Y:S02]  /*90d0*/  LDCU.64 UR10, c[0x0][0x3a0] ;  /* 0x00007400ff0a77ac */ /* 0x000e240008000a00 */
[----:B0-----:R-:W-:-:S04]  /*90e0*/  IADD3 R4, P0, PT, R8, UR10, RZ ;  /* 0x0000000a08047c10 */ /* 0x001fc8000ff1e0ff */
[----:B------:R-:W-:-:S05]  /*90f0*/  IADD3.X R5, PT, PT, R9, UR11, RZ, P0, !PT ;  /* 0x0000000b09057c10 */ /* 0x000fca00087fe4ff */
[----:B------:R-:W2:Y:S02]  /*9100*/  LDG.E.U8 R4, desc[UR6][R4.64] ;  /* 0x0000000604047981 */ /* 0x000ea4000c1e1100 */
[----:B--2---:R-:W-:-:S13]  /*9110*/  ISETP.NE.AND P0, PT, R4, RZ, PT ;  /* 0x000000ff0400720c */ /* 0x004fda0003f05270 */
[----:B------:R-:W-:Y:S05]  /*9120*/  @!P0 EXIT ;  /* 0x000000000000894d */ /* 0x000fea0003800000 */
[----:B------:R-:W-:Y:S05]  /*9130*/  @P2 BRA `(.L_x_169) ;  /* 0xfffffffc00502947 */ /* 0x000fea000383ffff */
.L_x_3:
[----:B------:R-:W-:Y:S05]  /*9140*/  BSYNC.RECONVERGENT B0 ;  /* 0x0000000000007941 */ /* 0x000fea0003800200 */
.L_x_2:
[----:B------:R-:W-:Y:S05]  /*9150*/  WARPSYNC.ALL ;  /* 0x0000000000007948 */ /* 0x000fea0003800000 */
[----:B------:R-:W-:Y:S01]  /*9160*/  BAR.SYNC.DEFER_BLOCKING 0x0 ;  /* 0x0000000000007b1d */ /* 0x000fe20000010000 */
[----:B012---:R-:W-:Y:S01]  /*9170*/  IADD3 R5, PT, PT, R19, 0x1, RZ ;  /* 0x0000000113057810 */ /* 0x007fe20007ffe0ff */
[----:B------:R-:W-:Y:S01]  /*9180*/  IMAD.MOV.U32 R8, RZ, RZ, 0x1 ;  /* 0x00000001ff087424 */ /* 0x000fe200078e00ff */
[----:B------:R-:W-:Y:S02]  /*9190*/  I2FP.F32.S32 R4, R16 ;  /* 0x0000001000047245 */ /* 0x000fe40000201400 */
[----:B------:R-:W-:Y:S01]  /*91a0*/  I2FP.F32.S32 R5, R5 ;  /* 0x0000000500057245 */ /* 0x000fe20000201400 */
[----:B------:R-:W-:Y:S06]  /*91b0*/  BSSY.RECONVERGENT B0, `(.L_x_170) ;  /* 0x0000024000007945 */ /* 0x000fec0003800200 */
.L_x_175:
[----:B------:R-:W-:Y:S01]  /*91c0*/  IMAD.MOV.U32 R7, RZ, RZ, 0x1 ;  /* 0x00000001ff077424 */ /* 0x000fe200078e00ff */
[----:B------:R-:W-:Y:S04]  /*91d0*/  BSSY.RECONVERGENT B1, `(.L_x_171) ;  /* 0x000000f000017945 */ /* 0x000fe80003800200 */
[----:B------:R-:W-:-:S04]  /*91e0*/  SHF.L.U32 R7, R7, R8, RZ ;  /* 0x0000000807077219 */ /* 0x000fc800000006ff */
[----:B------:R-:W-:-:S04]  /*91f0*/  I2FP.F32.S32 R7, R7 ;  /* 0x0000000700077245 */ /* 0x000fc80000201400 */
[----:B------:R-:W0:Y:S08]  /*9200*/  MUFU.RCP R0, R7 ;  /* 0x0000000700007308 */ /* 0x000e300000001000 */
[----:B------:R-:W1:Y:S01]  /*9210*/  FCHK P0, R4, R7 ;  /* 0x0000000704007302 */ /* 0x000e620000000000 */
[----:B0-----:R-:W-:-:S04]  /*9220*/  FFMA R9, -R7, R0, 1 ;  /* 0x3f80000007097423 */ /* 0x001fc80000000100 */
[----:B------:R-:W-:-:S04]  /*9230*/  FFMA R9, R0, R9, R0 ;  /* 0x0000000900097223 */ /* 0x000fc80000000000 */
[----:B------:R-:W-:-:S04]  /*9240*/  FFMA R0, R4, R9, RZ ;  /* 0x0000000904007223 */ /* 0x000fc800000000ff */
[----:B------:R-:W-:-:S04]  /*9250*/  FFMA R6, -R7, R0, R4 ;  /* 0x0000000007067223 */ /* 0x000fc80000000104 */
[----:B------:R-:W-:Y:S01]  /*9260*/  FFMA R0, R9, R6, R0 ;  /* 0x0000000609007223 */ /* 0x000fe20000000000 */
[----:B-1----:R-:W-:Y:S06]  /*9270*/  @!P0 BRA `(.L_x_172) ;  /* 0x0000000000108947 */ /* 0x002fec0003800000 */
[----:B------:R-:W-:Y:S02]  /*9280*/  MOV R6, R4 ;  /* 0x0000000400067202 */ /* 0x000fe40000000f00 */
[----:B------:R-:W-:-:S07]  /*9290*/  MOV R10, 0x92b0 ;  /* 0x000092b0000a7802 */ /* 0x000fce0000000f00 */
[----:B------:R-:W-:Y:S05]  /*92a0*/  CALL.REL.NOINC `($__internal_1_$__cuda_sm3x_div_rn_noftz_f32_slowpath) ;  /* 0x000000c8009c7944 */ /* 0x000fea0003c00000 */
[----:B------:R-:W-:-:S07]  /*92b0*/  IMAD.MOV.U32 R0, RZ, RZ, R6 ;  /* 0x000000ffff007224 */ /* 0x000fce00078e0006 */
.L_x_172:
[----:B------:R-:W-:Y:S05]  /*92c0*/  BSYNC.RECONVERGENT B1 ;  /* 0x0000000000017941 */ /* 0x000fea0003800200 */
.L_x_171:
[----:B------:R-:W0:Y:S01]  /*92d0*/  MUFU.RCP R6, R7 ;  /* 0x0000000700067308 */ /* 0x000e220000001000 */
[----:B------:R-:W-:Y:S07]  /*92e0*/  BSSY.RECONVERGENT B1, `(.L_x_173) ;  /* 0x000000c000017945 */ /* 0x000fee0003800200 */
[----:B------:R-:W1:Y:S08]  /*92f0*/  FCHK P0, R5, R7 ;  /* 0x0000000705007302 */ /* 0x000e700000000000 */
[----:B------:R-:W2:Y:S01]  /*9300*/  F2I.FLOOR.NTZ R0, R0 ;  /* 0x0000000000007305 */ /* 0x000ea20000207100 */
[----:B0-----:R-:W-:-:S04]  /*9310*/  FFMA R9, -R7, R6, 1 ;  /* 0x3f80000007097423 */ /* 0x001fc80000000106 */
[----:B------:R-:W-:-:S04]  /*9320*/  FFMA R11, R6, R9, R6 ;  /* 0x00000009060b7223 */ /* 0x000fc80000000006 */
[----:B------:R-:W-:-:S04]  /*9330*/  FFMA R6, R5, R11, RZ ;  /* 0x0000000b05067223 */ /* 0x000fc800000000ff */
[----:B------:R-:W-:-:S04]  /*9340*/  FFMA R9, -R7, R6, R5 ;  /* 0x0000000607097223 */ /* 0x000fc80000000105 */
[----:B------:R-:W-:Y:S01]  /*9350*/  FFMA R6, R11, R9, R6 ;  /* 0x000000090b067223 */ /* 0x000fe20000000006 */
[----:B-12---:R-:W-:Y:S06]  /*9360*/  @!P0 BRA `(.L_x_174) ;  /* 0x00000000000c8947 */ /* 0x006fec0003800000 */
[----:B------:R-:W-:Y:S01]  /*9370*/  IMAD.MOV.U32 R6, RZ, RZ, R5 ;  /* 0x000000ffff067224 */ /* 0x000fe200078e0005 */
[----:B------:R-:W-:-:S07]  /*9380*/  MOV R10, 0x93a0 ;  /* 0x000093a0000a7802 */ /* 0x000fce0000000f00 */
[----:B------:R-:W-:Y:S05]  /*9390*/  CALL.REL.NOINC `($__internal_1_$__cuda_sm3x_div_rn_noftz_f32_slowpath) ;  /* 0x000000c800607944 */ /* 0x000fea0003c00000 */
.L_x_174:
[----:B------:R-:W-:Y:S05]  /*93a0*/  BSYNC.RECONVERGENT B1 ;  /* 0x0000000000017941 */ /* 0x000fea0003800200 */
.L_x_173:
[----:B------:R-:W0:Y:S01]  /*93b0*/  F2I.FLOOR.NTZ R7, R6 ;  /* 0x0000000600077305 */ /* 0x000e220000207100 */
[----:B------:R-:W-:Y:S02]  /*93c0*/  IADD3 R8, PT, PT, R8, 0x1, RZ ;  /* 0x0000000108087810 */ /* 0x000fe40007ffe0ff */
[----:B0-----:R-:W-:-:S13]  /*93d0*/  ISETP.NE.AND P0, PT, R0, R7, PT ;  /* 0x000000070000720c */ /* 0x001fda0003f05270 */
[----:B------:R-:W-:Y:S05]  /*93e0*/  @P0 BRA `(.L_x_175) ;  /* 0xfffffffc00740947 */ /* 0x000fea000383ffff */
[----:B------:R-:W-:Y:S05]  /*93f0*/  BSYNC.RECONVERGENT B0 ;  /* 0x0000000000007941 */ /* 0x000fea0003800200 */
.L_x_170:
[----:B------:R-:W-:Y:S01]  /*9400*/  SHF.R.S32.HI R13, RZ, 0x1, R16 ;  /* 0x00000001ff0d7819 */ /* 0x000fe20000011410 */
[----:B------:R-:W-:Y:S03]  /*9410*/  BSSY.RECONVERGENT B0, `(.L_x_176) ;  /* 0x00002ff000007945 */ /* 0x000fe60003800200 */
[----:B------:R-:W-:-:S13]  /*9420*/  ISETP.NE.AND P0, PT, R13, R0, PT ;  /* 0x000000000d00720c */ /* 0x000fda0003f05270 */
[----:B------:R-:W-:Y:S05]  /*9430*/  @!P0 BRA `(.L_x_177) ;  /* 0x0000002c00f08947 */ /* 0x000fea0003800000 */
.L_x_242:
[----:B0-----:R-:W0:Y:S01]  /*9440*/  LDC R15, c[0x0][0x3b0] ;  /* 0x0000ec00ff0f7b82 */ /* 0x001e220000000800 */
[----:B------:R-:W-:Y:S01]  /*9450*/  VIADD R4, R13, 0xffffffff ;  /* 0xffffffff0d047836 */ /* 0x000fe20000000000 */
[----:B------:R-:W-:Y:S01]  /*9460*/  BSSY.RECONVERGENT B1, `(.L_x_178) ;  /* 0x0000011000017945 */ /* 0x000fe20003800200 */
[----:B------:R-:W-:-:S05]  /*9470*/  HFMA2 R14, -RZ, RZ, 0, 0 ;  /* 0x00000000ff0e7431 */ /* 0x000fca00000001ff */
[----:B------:R-:W0:Y:S02]  /*9480*/  LDC R12, c[0x0][0x380] ;  /* 0x0000e000ff0c7b82 */ /* 0x000e240000000800 */
[----:B0-----:R-:W-:-:S04]  /*9490*/  IMAD R4, R4, R15, R12 ;  /* 0x0000000f04047224 */ /* 0x001fc800078e020c */
[----:B------:R-:W-:-:S05]  /*94a0*/  IMAD.SHL.U32 R5, R4, 0x2, RZ ;  /* 0x0000000204057824 */ /* 0x000fca00078e00ff */
[C---:B------:R-:W-:Y:S02]  /*94b0*/  ISETP.NE.AND P0, PT, R5.reuse, RZ, PT ;  /* 0x000000ff0500720c */ /* 0x040fe40003f05270 */
[----:B------:R-:W-:-:S11]  /*94c0*/  ISETP.NE.AND P1, PT, R5, RZ, PT ;  /* 0x000000ff0500720c */ /* 0x000fd60003f25270 */
[----:B------:R-:W-:Y:S05]  /*94d0*/  @!P0 BRA `(.L_x_179) ;  /* 0x0000000000248947 */ /* 0x000fea0003800000 */
[----:B------:R-:W-:Y:S02]  /*94e0*/  IMAD.MOV.U32 R14, RZ, RZ, RZ ;  /* 0x000000ffff0e7224 */ /* 0x000fe400078e00ff */
[----:B------:R-:W-:-:S07]  /*94f0*/  IMAD.MOV.U32 R4, RZ, RZ, R5 ;  /* 0x000000ffff047224 */ /* 0x000fce00078e0005 */
.L_x_180:
[C---:B------:R-:W-:Y:S01]  /*9500*/  IMAD.HI R6, R4.reuse, 0x66666667, RZ ;  /* 0x6666666704067827 */ /* 0x040fe200078e02ff */
[----:B------:R-:W-:-:S03]  /*9510*/  IADD3 R4, PT, PT, R4, 0x9, RZ ;  /* 0x0000000904047810 */ /* 0x000fc60007ffe0ff */
[----:B------:R-:W-:Y:S01]  /*9520*/  VIADD R14, R14, 0x1 ;  /* 0x000000010e0e7836 */ /* 0x000fe20000000000 */
[----:B------:R-:W-:Y:S02]  /*9530*/  ISETP.GE.U32.AND P0, PT, R4, 0x13, PT ;  /* 0x000000130400780c */ /* 0x000fe40003f06070 */
[----:B------:R-:W-:-:S04]  /*9540*/  SHF.R.U32.HI R7, RZ, 0x1f, R6 ;  /* 0x0000001fff077819 */ /* 0x000fc80000011606 */
[----:B------:R-:W-:-:S07]  /*9550*/  LEA.HI.SX32 R4, R6, R7, 0x1e ;  /* 0x0000000706047211 */ /* 0x000fce00078ff2ff */
[----:B------:R-:W-:Y:S05]  /*9560*/  @P0 BRA `(.L_x_180) ;  /* 0xfffffffc00e40947 */ /* 0x000fea000383ffff */
.L_x_179:
[----:B------:R-:W-:Y:S05]  /*9570*/  BSYNC.RECONVERGENT B1 ;  /* 0x0000000000017941 */ /* 0x000fea0003800200 */
.L_x_178:
[----:B------:R-:W-:Y:S01]  /*9580*/  BSSY.RECONVERGENT B1, `(.L_x_181) ;  /* 0x0000014000017945 */ /* 0x000fe20003800200 */
[----:B------:R-:W-:-:S03]  /*9590*/  IMAD.MOV.U32 R4, RZ, RZ, RZ ;  /* 0x000000ffff047224 */ /* 0x000fc600078e00ff */
[----:B------:R-:W-:Y:S05]  /*95a0*/  @!P1 BRA `(.L_x_182) ;  /* 0x0000000000449947 */ /* 0x000fea0003800000 */
[----:B------:R-:W-:Y:S01]  /*95b0*/  BSSY.RECONVERGENT B2, `(.L_x_183) ;  /* 0x000000f000027945 */ /* 0x000fe20003800200 */
[----:B------:R-:W-:-:S07]  /*95c0*/  MOV R6, RZ ;  /* 0x000000ff00067202 */ /* 0x000fce0000000f00 */
.L_x_184:
[----:B------:R-:W-:-:S05]  /*95d0*/  IMAD.HI R4, R5, 0x66666667, RZ ;  /* 0x6666666705047827 */ /* 0x000fca00078e02ff */
[----:B------:R-:W-:-:S04]  /*95e0*/  SHF.R.U32.HI R7, RZ, 0x1f, R4 ;  /* 0x0000001fff077819 */ /* 0x000fc80000011604 */
[----:B------:R-:W-:Y:S02]  /*95f0*/  LEA.HI.SX32 R8, R4, R7, 0x1e ;  /* 0x0000000704087211 */ /* 0x000fe400078ff2ff */
[----:B------:R-:W-:Y:S02]  /*9600*/  LOP3.LUT R4, RZ, R6, RZ, 0x33, !PT ;  /* 0x00000006ff047212 */ /* 0x000fe400078e33ff */
[----:B------:R-:W-:Y:S01]  /*9610*/  IADD3 R6, PT, PT, R6, 0x1, RZ ;  /* 0x0000000106067810 */ /* 0x000fe20007ffe0ff */
[----:B------:R-:W-:Y:S01]  /*9620*/  IMAD R7, R8, -0xa, R5 ;  /* 0xfffffff608077824 */ /* 0x000fe200078e0205 */
[----:B------:R-:W-:Y:S01]  /*9630*/  IADD3 R10, PT, PT, R1, R4, R14 ;  /* 0x00000004010a7210 */ /* 0x000fe20007ffe00e */
[----:B------:R-:W-:Y:S02]  /*9640*/  VIADD R4, R5, 0x9 ;  /* 0x0000000905047836 */ /* 0x000fe40000000000 */
[----:B------:R-:W-:Y:S02]  /*9650*/  VIADD R7, R7, 0x30 ;  /* 0x0000003007077836 */ /* 0x000fe40000000000 */
[----:B------:R-:W-:Y:S01]  /*9660*/  IMAD.MOV.U32 R5, RZ, RZ, R8 ;  /* 0x000000ffff057224 */ /* 0x000fe200078e0008 */
[----:B------:R-:W-:-:S02]  /*9670*/  ISETP.GT.U32.AND P0, PT, R4, 0x12, PT ;  /* 0x000000120400780c */ /* 0x000fc40003f04070 */
[----:B------:R0:W-:Y:S11]  /*9680*/  STL.U8 [R10+0x20], R7 ;  /* 0x000020070a007387 */ /* 0x0001f60000100000 */
[----:B0-----:R-:W-:Y:S05]  /*9690*/  @P0 BRA `(.L_x_184) ;  /* 0xfffffffc00cc0947 */ /* 0x001fea000383ffff */
[----:B------:R-:W-:Y:S05]  /*96a0*/  BSYNC.RECONVERGENT B2 ;  /* 0x0000000000027941 */ /* 0x000fea0003800200 */
.L_x_183:
[----:B------:R-:W-:-:S07]  /*96b0*/  IMAD.MOV.U32 R4, RZ, RZ, R6 ;  /* 0x000000ffff047224 */ /* 0x000fce00078e0006 */
.L_x_182:
[----:B------:R-:W-:Y:S05]  /*96c0*/  BSYNC.RECONVERGENT B1 ;  /* 0x0000000000017941 */ /* 0x000fea0003800200 */
.L_x_181:
[----:B------:R-:W-:Y:S02]  /*96d0*/  HFMA2 R5, -RZ, RZ, 0, 2.86102294921875e-06 ;  /* 0x00000030ff057431 */ /* 0x000fe400000001ff */
[----:B------:R-:W-:Y:S01]  /*96e0*/  IMAD.IADD R4, R1, 0x1, R4 ;  /* 0x0000000101047824 */ /* 0x000fe200078e0204 */
[----:B------:R-:W-:Y:S01]  /*96f0*/  ISETP.NE.AND P0, PT, R14, RZ, PT ;  /* 0x000000ff0e00720c */ /* 0x000fe20003f05270 */
[----:B------:R-:W-:Y:S03]  /*9700*/  BSSY.RECONVERGENT B1, `(.L_x_185) ;  /* 0x0000053000017945 */ /* 0x000fe60003800200 */
[----:B------:R0:W-:Y:S09]  /*9710*/  STL.U8 [R4+0x20], R5 ;  /* 0x0000200504007387 */ /* 0x0001f20000100000 */
[----:B------:R-:W-:Y:S05]  /*9720*/  @!P0 BRA `(.L_x_186) ;  /* 0x0000000400408947 */ /* 0x000fea0003800000 */
[C---:B------:R-:W-:Y:S01]  /*9730*/  ISETP.GE.U32.AND P0, PT, R14.reuse, 0x4, PT ;  /* 0x000000040e00780c */ /* 0x040fe20003f06070 */
[----:B------:R-:W-:Y:S01]  /*9740*/  BSSY.RECONVERGENT B2, `(.L_x_187) ;  /* 0x000000d000027945 */ /* 0x000fe20003800200 */
[----:B------:R-:W-:Y:S01]  /*9750*/  LOP3.LUT R8, R14, 0x3, RZ, 0xc0, !PT ;  /* 0x000000030e087812 */ /* 0x000fe200078ec0ff */
[----:B0-----:R-:W-:-:S03]  /*9760*/  IMAD.MOV.U32 R4, RZ, RZ, RZ ;  /* 0x000000ffff047224 */ /* 0x001fc600078e00ff */
[----:B------:R-:W-:-:S07]  /*9770*/  ISETP.NE.AND P1, PT, R8, RZ, PT ;  /* 0x000000ff0800720c */ /* 0x000fce0003f25270 */
[----:B------:R-:W-:Y:S06]  /*9780*/  @!P0 BRA `(.L_x_188) ;  /* 0x0000000000208947 */ /* 0x000fec0003800000 */
[----:B------:R-:W-:Y:S02]  /*9790*/  LOP3.LUT R4, R14, 0xfffffffc, RZ, 0xc0, !PT ;  /* 0xfffffffc0e047812 */ /* 0x000fe400078ec0ff */
[----:B------:R-:W-:-:S07]  /*97a0*/  MOV R5, RZ ;  /* 0x000000ff00057202 */ /* 0x000fce0000000f00 */
.L_x_189:
[----:B0-----:R-:W-:-:S05]  /*97b0*/  IMAD.IADD R7, R1, 0x1, R5 ;  /* 0x0000000101077824 */ /* 0x001fca00078e0205 */
[----:B------:R-:W2:Y:S01]  /*97c0*/  LDL R6, [R7+0x20] ;  /* 0x0000200007067983 */ /* 0x000ea20000100800 */
[----:B------:R-:W-:-:S05]  /*97d0*/  VIADD R5, R5, 0x4 ;  /* 0x0000000405057836 */ /* 0x000fca0000000000 */
[----:B------:R-:W-:Y:S01]  /*97e0*/  ISETP.NE.AND P0, PT, R5, R4, PT ;  /* 0x000000040500720c */ /* 0x000fe20003f05270 */
[----:B--2---:R0:W-:-:S12]  /*97f0*/  STL [R7], R6 ;  /* 0x0000000607007387 */ /* 0x0041d80000100800 */
[----:B------:R-:W-:Y:S05]  /*9800*/  @P0 BRA `(.L_x_189) ;  /* 0xfffffffc00e80947 */ /* 0x000fea000383ffff */
.L_x_188:
[----:B------:R-:W-:Y:S05]  /*9810*/  BSYNC.RECONVERGENT B2 ;  /* 0x0000000000027941 */ /* 0x000fea0003800200 */
.L_x_187:
[----:B------:R-:W-:Y:S04]  /*9820*/  BSSY.RECONVERGENT B2, `(.L_x_190) ;  /* 0x000000d000027945 */ /* 0x000fe80003800200 */
[----:B------:R-:W-:Y:S05]  /*9830*/  @!P1 BRA `(.L_x_191) ;  /* 0x00000000002c9947 */ /* 0x000fea0003800000 */
[----:B------:R-:W-:-:S05]  /*9840*/  IADD3 R5, PT, PT, R1, R4, RZ ;  /* 0x0000000401057210 */ /* 0x000fca0007ffe0ff */
[----:B------:R-:W2:Y:S01]  /*9850*/  LDL.U8 R4, [R5+0x20] ;  /* 0x0000200005047983 */ /* 0x000ea20000100000 */
[----:B------:R-:W-:-:S03]  /*9860*/  ISETP.NE.AND P0, PT, R8, 0x1, PT ;  /* 0x000000010800780c */ /* 0x000fc60003f05270 */
[----:B--2---:R1:W-:Y:S10]  /*9870*/  STL.U8 [R5], R4 ;  /* 0x0000000405007387 */ /* 0x0043f40000100000 */
[----:B------:R-:W-:Y:S05]  /*9880*/  @!P0 BRA `(.L_x_191) ;  /* 0x0000000000188947 */ /* 0x000fea0003800000 */
[----:B-1----:R-:W2:Y:S01]  /*9890*/  LDL.U8 R4, [R5+0x21] ;  /* 0x0000210005047983 */ /* 0x002ea20000100000 */
[----:B------:R-:W-:-:S03]  /*98a0*/  ISETP.NE.AND P0, PT, R8, 0x2, PT ;  /* 0x000000020800780c */ /* 0x000fc60003f05270 */
[----:B--2---:R2:W-:Y:S10]  /*98b0*/  STL.U8 [R5+0x1], R4 ;  /* 0x0000010405007387 */ /* 0x0045f40000100000 */
[----:B------:R-:W-:Y:S05]  /*98c0*/  @!P0 BRA `(.L_x_191) ;  /* 0x0000000000088947 */ /* 0x000fea0003800000 */
[----:B--2---:R-:W2:Y:S04]  /*98d0*/  LDL.U8 R4, [R5+0x22] ;  /* 0x0000220005047983 */ /* 0x004ea80000100000 */
[----:B--2---:R3:W-:Y:S02]  /*98e0*/  STL.U8 [R5+0x2], R4 ;  /* 0x0000020405007387 */ /* 0x0047e40000100000 */
.L_x_191:
[----:B------:R-:W-:Y:S05]  /*98f0*/  BSYNC.RECONVERGENT B2 ;  /* 0x0000000000027941 */ /* 0x000fea0003800200 */
.L_x_190:
[----:B------:R-:W-:-:S13]  /*9900*/  ISETP.NE.AND P0, PT, R14, RZ, PT ;  /* 0x000000ff0e00720c */ /* 0x000fda0003f05270 */
[----:B------:R-:W-:Y:S05]  /*9910*/  @!P0 BRA `(.L_x_186) ;  /* 0x0000000000c48947 */ /* 0x000fea0003800000 */
[----:B------:R-:W-:Y:S01]  /*9920*/  ISETP.GE.U32.AND P0, PT, R14, 0x4, PT ;  /* 0x000000040e00780c */ /* 0x000fe20003f06070 */
[----:B------:R-:W-:Y:S01]  /*9930*/  BSSY.RECONVERGENT B2, `(.L_x_192) ;  /* 0x000001e000027945 */ /* 0x000fe20003800200 */
[----:B-123--:R-:W-:-:S11]  /*9940*/  IMAD.MOV.U32 R4, RZ, RZ, RZ ;  /* 0x000000ffff047224 */ /* 0x00efd600078e00ff */
[----:B------:R-:W-:Y:S05]  /*9950*/  @!P0 BRA `(.L_x_193) ;  /* 0x00000000006c8947 */ /* 0x000fea0003800000 */
[----:B------:R-:W-:Y:S01]  /*9960*/  BSSY.RECONVERGENT B3, `(.L_x_194) ;  /* 0x0000019000037945 */ /* 0x000fe20003800200 */
[----:B------:R-:W-:Y:S01]  /*9970*/  IMAD.MOV.U32 R16, RZ, RZ, RZ ;  /* 0x000000ffff107224 */ /* 0x000fe200078e00ff */
[----:B------:R-:W-:-:S07]  /*9980*/  LOP3.LUT R21, R14, 0xfffffffc, RZ, 0xc0, !PT ;  /* 0xfffffffc0e157812 */ /* 0x000fce00078ec0ff */
.L_x_195:
[----:B-1----:R-:W-:-:S05]  /*9990*/  IADD3 R11, PT, PT, R1, R16, RZ ;  /* 0x00000010010b7210 */ /* 0x002fca0007ffe0ff */
[----:B------:R1:W0:Y:S01]  /*99a0*/  LDL R4, [R11] ;  /* 0x000000000b047983 */ /* 0x0002220000100800 */
[C---:B------:R-:W-:Y:S02]  /*99b0*/  IMAD R23, R16.reuse, 0x8, R3 ;  /* 0x0000000810177824 */ /* 0x040fe400078e0203 */
[----:B------:R-:W-:Y:S01]  /*99c0*/  VIADD R16, R16, 0x4 ;  /* 0x0000000410107836 */ /* 0x000fe20000000000 */
[----:B-1----:R-:W-:-:S04]  /*99d0*/  MOV R11, RZ ;  /* 0x000000ff000b7202 */ /* 0x002fc80000000f00 */
[----:B------:R-:W-:Y:S02]  /*99e0*/  ISETP.NE.AND P0, PT, R16, R21, PT ;  /* 0x000000151000720c */ /* 0x000fe40003f05270 */
[C---:B0-----:R-:W-:Y:S02]  /*99f0*/  PRMT R6, R4.reuse, 0x7770, RZ ;  /* 0x0000777004067816 */ /* 0x041fe400000000ff */
        /* <DEDUP_REMOVED lines=9> */
[----:B------:R-:W-:Y:S02]  /*9a90*/  IMAD.MOV.U32 R6, RZ, RZ, R9 ;  /* 0x000000ffff067224 */ /* 0x000fe400078e0009 */
[----:B------:R-:W-:Y:S02]  /*9aa0*/  IMAD.MOV.U32 R7, RZ, RZ, RZ ;  /* 0x000000ffff077224 */ /* 0x000fe400078e00ff */
[----:B------:R-:W-:-:S03]  /*9ab0*/  IMAD.MOV.U32 R9, RZ, RZ, RZ ;  /* 0x000000ffff097224 */ /* 0x000fc600078e00ff */
[----:B------:R1:W-:Y:S04]  /*9ac0*/  STL.128 [R23], R4 ;  /* 0x0000000417007387 */ /* 0x0003e80000100c00 */
[----:B------:R1:W-:Y:S01]  /*9ad0*/  STL.128 [R23+0x10], R8 ;  /* 0x0000100817007387 */ /* 0x0003e20000100c00 */
[----:B------:R-:W-:Y:S05]  /*9ae0*/  @P0 BRA `(.L_x_195) ;  /* 0xfffffffc00a80947 */ /* 0x000fea000383ffff */
[----:B------:R-:W-:Y:S05]  /*9af0*/  BSYNC.RECONVERGENT B3 ;  /* 0x0000000000037941 */ /* 0x000fea0003800200 */
.L_x_194:
[----:B-1----:R-:W-:-:S07]  /*9b00*/  MOV R4, R21 ;  /* 0x0000001500047202 */ /* 0x002fce0000000f00 */
.L_x_193:
[----:B------:R-:W-:Y:S05]  /*9b10*/  BSYNC.RECONVERGENT B2 ;  /* 0x0000000000027941 */ /* 0x000fea0003800200 */
.L_x_192:
[----:B------:R-:W-:-:S13]  /*9b20*/  LOP3.LUT P0, R10, R14, 0x3, RZ, 0xc0, !PT ;  /* 0x000000030e0a7812 */ /* 0x000fda000780c0ff */
[----:B------:R-:W-:Y:S05]  /*9b30*/  @!P0 BRA `(.L_x_186) ;  /* 0x00000000003c8947 */ /* 0x000fea0003800000 */
[----:B------:R-:W-:-:S05]  /*9b40*/  IMAD.IADD R8, R1, 0x1, R4 ;  /* 0x0000000101087824 */ /* 0x000fca00078e0204 */
[----:B0-----:R-:W2:Y:S01]  /*9b50*/  LDL.U8 R6, [R8] ;  /* 0x0000000008067983 */ /* 0x001ea20000100000 */
[----:B------:R-:W-:Y:S02]  /*9b60*/  HFMA2 R7, -RZ, RZ, 0, 0 ;  /* 0x00000000ff077431 */ /* 0x000fe400000001ff */
[----:B------:R-:W-:Y:S01]  /*9b70*/  IMAD R9, R4, 0x8, R3 ;  /* 0x0000000804097824 */ /* 0x000fe200078e0203 */
[----:B------:R-:W-:-:S04]  /*9b80*/  ISETP.NE.AND P0, PT, R10, 0x1, PT ;  /* 0x000000010a00780c */ /* 0x000fc80003f05270 */
[----:B--2---:R4:W-:Y:S09]  /*9b90*/  STL.64 [R9], R6 ;  /* 0x0000000609007387 */ /* 0x0049f20000100a00 */
[----:B------:R-:W-:Y:S05]  /*9ba0*/  @!P0 BRA `(.L_x_186) ;  /* 0x0000000000208947 */ /* 0x000fea0003800000 */
[----:B------:R-:W2:Y:S01]  /*9bb0*/  LDL.U8 R4, [R8+0x1] ;  /* 0x0000010008047983 */ /* 0x000ea20000100000 */
[----:B------:R-:W-:Y:S01]  /*9bc0*/  IMAD.MOV.U32 R5, RZ, RZ, RZ ;  /* 0x000000ffff057224 */ /* 0x000fe200078e00ff */
[----:B------:R-:W-:-:S04]  /*9bd0*/  ISETP.NE.AND P0, PT, R10, 0x2, PT ;  /* 0x000000020a00780c */ /* 0x000fc80003f05270 */
[----:B--2---:R0:W-:Y:S09]  /*9be0*/  STL.64 [R9+0x8], R4 ;  /* 0x0000080409007387 */ /* 0x0041f20000100a00 */
[----:B------:R-:W-:Y:S05]  /*9bf0*/  @!P0 BRA `(.L_x_186) ;  /* 0x00000000000c8947 */ /* 0x000fea0003800000 */
[----:B0-----:R-:W2:Y:S01]  /*9c00*/  LDL.U8 R4, [R8+0x2] ;  /* 0x0000020008047983 */ /* 0x001ea20000100000 */
[----:B------:R-:W-:-:S05]  /*9c10*/  IMAD.MOV.U32 R5, RZ, RZ, RZ ;  /* 0x000000ffff057224 */ /* 0x000fca00078e00ff */
[----:B--2---:R0:W-:Y:S02]  /*9c20*/  STL.64 [R9+0x10], R4 ;  /* 0x0000100409007387 */ /* 0x0041e40000100a00 */
.L_x_186:
[----:B------:R-:W-:Y:S05]  /*9c30*/  BSYNC.RECONVERGENT B1 ;  /* 0x0000000000017941 */ /* 0x000fea0003800200 */
.L_x_185:
[----:B------:R-:W-:Y:S01]  /*9c40*/  ISETP.GE.U32.AND P0, PT, R14, 0x10, PT ;  /* 0x000000100e00780c */ /* 0x000fe20003f06070 */
[----:B------:R-:W-:Y:S01]  /*9c50*/  BSSY.RECONVERGENT B1, `(.L_x_196) ;  /* 0x0000172000017945 */ /* 0x000fe20003800200 */
[----:B------:R-:W-:Y:S01]  /*9c60*/  MOV R18, RZ ;  /* 0x000000ff00127202 */ /* 0x000fe20000000f00 */
[----:B------:R-:W-:Y:S01]  /*9c70*/  IMAD.MOV.U32 R16, RZ, RZ, RZ ;  /* 0x000000ffff107224 */ /* 0x000fe200078e00ff */
[----:B------:R-:W-:-:S09]  /*9c80*/  CS2R R20, SRZ ;  /* 0x0000000000147805 */ /* 0x000fd2000001ff00 */
[----:B------:R-:W-:Y:S05]  /*9c90*/  @!P0 BRA `(.L_x_197) ;  /* 0x0000001400b48947 */ /* 0x000fea0003800000 */
[----:B0123--:R-:W-:Y:S01]  /*9ca0*/  LEA.HI R4, R14, 0xffffffff, RZ, 0x1c ;  /* 0xffffffff0e047811 */ /* 0x00ffe200078fe0ff */
[----:B------:R-:W-:Y:S01]  /*9cb0*/  BSSY.RECONVERGENT B2, `(.L_x_198) ;  /* 0x00000cc000027945 */ /* 0x000fe20003800200 */
[----:B------:R-:W-:Y:S02]  /*9cc0*/  HFMA2 R18, -RZ, RZ, 0, 0 ;  /* 0x00000000ff127431 */ /* 0x000fe400000001ff */
[----:B------:R-:W-:Y:S01]  /*9cd0*/  IMAD.MOV.U32 R24, RZ, RZ, RZ ;  /* 0x000000ffff187224 */ /* 0x000fe200078e00ff */
[----:B------:R-:W-:Y:S02]  /*9ce0*/  ISETP.GE.U32.AND P0, PT, R4, 0x3, PT ;  /* 0x000000030400780c */ /* 0x000fe40003f06070 */
[----:B------:R-:W-:Y:S01]  /*9cf0*/  CS2R R20, SRZ ;  /* 0x0000000000147805 */ /* 0x000fe2000001ff00 */
[----:B------:R-:W-:-:S10]  /*9d00*/  IMAD.MOV.U32 R16, RZ, RZ, RZ ;  /* 0x000000ffff107224 */ /* 0x000fd400078e00ff */
[----:B------:R-:W-:Y:S05]  /*9d10*/  @!P0 BRA `(.L_x_199) ;  /* 0x0000000c00148947 */ /* 0x000fea0003800000 */
[----:B------:R-:W-:Y:S01]  /*9d20*/  BSSY.RECONVERGENT B3, `(.L_x_200) ;  /* 0x00000c3000037945 */ /* 0x000fe20003800200 */
[----:B------:R-:W-:Y:S01]  /*9d30*/  IMAD.MOV.U32 R22, RZ, RZ, RZ ;  /* 0x000000ffff167224 */ /* 0x000fe200078e00ff */
[----:B------:R-:W-:-:S07]  /*9d40*/  CS2R R20, SRZ ;  /* 0x0000000000147805 */ /* 0x000fce000001ff00 */
.L_x_201:
[----:B------:R-:W-:-:S05]  /*9d50*/  SHF.L.U32 R4, R22, 0x1, RZ ;  /* 0x0000000116047819 */ /* 0x000fca00000006ff */
[----:B------:R-:W-:-:S05]  /*9d60*/  IMAD R23, R4, 0x8, R3 ;  /* 0x0000000804177824 */ /* 0x000fca00078e0203 */
[----:B----4-:R-:W2:Y:S04]  /*9d70*/  LDL.128 R8, [R23] ;  /* 0x0000000017087983 */ /* 0x010ea80000100c00 */
[----:B------:R-:W3:Y:S01]  /*9d80*/  LDL.128 R4, [R23+0x10] ;  /* 0x0000100017047983 */ /* 0x000ee20000100c00 */
[C---:B--2---:R-:W-:Y:S01]  /*9d90*/  IMAD R25, R9.reuse, 0x114253d5, RZ ;  /* 0x114253d509197824 */ /* 0x044fe200078e02ff */
[----:B------:R-:W-:-:S03]  /*9da0*/  SHF.L.U32 R9, R9, 0x1f, RZ ;  /* 0x0000001f09097819 */ /* 0x000fc600000006ff */
[C---:B------:R-:W-:Y:S02]  /*9db0*/  IMAD R27, R8.reuse, -0x783c846f, R25 ;  /* 0x87c37b91081b7824 */ /* 0x040fe400078e0219 */
        /* <DEDUP_REMOVED lines=8> */
[----:B------:R-:W-:-:S04]  /*9e40*/  IMAD R9, R24, 0x2745937f, RZ ;  /* 0x2745937f18097824 */ /* 0x000fc800078e02ff */
[C---:B------:R-:W-:Y:S02]  /*9e50*/  IMAD R25, R8.reuse, 0x4cf5ad43, R9 ;  /* 0x4cf5ad4308197824 */ /* 0x040fe400078e0209 */
[----:B------:R-:W-:-:S04]  /*9e60*/  IMAD.WIDE.U32 R8, R8, 0x2745937f, RZ ;  /* 0x2745937f08087825 */ /* 0x000fc800078e00ff */
[----:B------:R-:W-:Y:S01]  /*9e70*/  IMAD.IADD R11, R9, 0x1, R25 ;  /* 0x00000001090b7824 */ /* 0x000fe200078e0219 */
[----:B------:R-:W-:Y:S01]  /*9e80*/  LOP3.LUT R18, R8, R18, RZ, 0x3c, !PT ;  /* 0x0000001208127212 */ /* 0x000fe200078e3cff */
[C---:B------:R-:W-:Y:S02]  /*9e90*/  IMAD R25, R10.reuse, 0x4cf5ad43, R27 ;  /* 0x4cf5ad430a197824 */ /* 0x040fe400078e021b */
[----:B------:R-:W-:Y:S01]  /*9ea0*/  IMAD.WIDE.U32 R8, R10, 0x2745937f, RZ ;  /* 0x2745937f0a087825 */ /* 0x000fe200078e00ff */
[----:B------:R-:W-:-:S03]  /*9eb0*/  LOP3.LUT R11, R11, R16, RZ, 0x3c, !PT ;  /* 0x000000100b0b7212 */ /* 0x000fc600078e3cff */
[----:B------:R-:W-:Y:S01]  /*9ec0*/  IMAD R10, R10, 0x4e8b26fe, RZ ;  /* 0x4e8b26fe0a0a7824 */ /* 0x000fe200078e02ff */
[----:B------:R-:W-:Y:S01]  /*9ed0*/  IADD3 R25, PT, PT, R9, R25, RZ ;  /* 0x0000001909197210 */ /* 0x000fe20007ffe0ff */
[C---:B---3--:R-:W-:Y:S02]  /*9ee0*/  IMAD R9, R5.reuse, 0x114253d5, RZ ;  /* 0x114253d505097824 */ /* 0x048fe400078e02ff */
[----:B------:R-:W-:Y:S01]  /*9ef0*/  IMAD.U32 R5, R5, -0x80000000, RZ ;  /* 0x8000000005057824 */ /* 0x000fe200078e00ff */
[----:B------:R-:W-:Y:S01]  /*9f00*/  SHF.R.U64 R24, R8, 0x1f, R25 ;  /* 0x0000001f08187819 */ /* 0x000fe20000001219 */
[C---:B------:R-:W-:Y:S01]  /*9f10*/  IMAD R27, R4.reuse, -0x783c846f, R9 ;  /* 0x87c37b91041b7824 */ /* 0x040fe200078e0209 */
[----:B------:R-:W-:Y:S01]  /*9f20*/  SHF.R.U32.HI R25, RZ, 0x1f, R25 ;  /* 0x0000001fff197819 */ /* 0x000fe20000011619 */
[----:B------:R-:W-:-:S03]  /*9f30*/  IMAD.WIDE.U32 R8, R4, 0x114253d5, RZ ;  /* 0x114253d504087825 */ /* 0x000fc600078e00ff */
[----:B------:R-:W-:Y:S01]  /*9f40*/  LOP3.LUT R25, R25, R10, RZ, 0xfc, !PT ;  /* 0x0000000a19197212 */ /* 0x000fe200078efcff */
[----:B------:R-:W-:Y:S02]  /*9f50*/  IMAD.IADD R10, R9, 0x1, R27 ;  /* 0x00000001090a7824 */ /* 0x000fe400078e021b */
[----:B------:R-:W-:-:S04]  /*9f60*/  IMAD.WIDE.U32 R8, R24, 0x114253d5, RZ ;  /* 0x114253d518087825 */ /* 0x000fc800078e00ff */
[----:B------:R-:W-:Y:S01]  /*9f70*/  IMAD R25, R25, 0x114253d5, RZ ;  /* 0x114253d519197824 */ /* 0x000fe200078e02ff */
[----:B------:R-:W-:Y:S01]  /*9f80*/  LOP3.LUT R16, R8, R20, RZ, 0x3c, !PT ;  /* 0x0000001408107212 */ /* 0x000fe200078e3cff */
[----:B------:R-:W-:Y:S02]  /*9f90*/  IMAD R27, R4, -0x775ed616, R5 ;  /* 0x88a129ea041b7824 */ /* 0x000fe400078e0205 */
[----:B------:R-:W-:Y:S02]  /*9fa0*/  IMAD R25, R24, -0x783c846f, R25 ;  /* 0x87c37b9118197824 */ /* 0x000fe400078e0219 */
[----:B------:R-:W-:-:S03]  /*9fb0*/  IMAD.WIDE.U32 R4, R4, -0x80000000, RZ ;  /* 0x8000000004047825 */ /* 0x000fc600078e00ff */
[----:B------:R-:W-:Y:S01]  /*9fc0*/  IADD3 R26, PT, PT, R9, R25, RZ ;  /* 0x00000019091a7210 */ /* 0x000fe20007ffe0ff */
[----:B------:R-:W-:Y:S01]  /*9fd0*/  IMAD.IADD R8, R5, 0x1, R27 ;  /* 0x0000000105087824 */ /* 0x000fe200078e021b */
[----:B------:R-:W-:Y:S01]  /*9fe0*/  SHF.L.W.U32.HI R9, R11, 0x1b, R18 ;  /* 0x0000001b0b097819 */ /* 0x000fe20000010e12 */
[----:B------:R-:W-:Y:S01]  /*9ff0*/  IMAD.MOV.U32 R24, RZ, RZ, 0x52dce729 ;  /* 0x52dce729ff187424 */ /* 0x000fe200078e00ff */
[----:B------:R-:W-:Y:S02]  /*a000*/  SHF.R.U32.HI R5, RZ, 0x1, R10 ;  /* 0x00000001ff057819 */ /* 0x000fe4000001160a */
[----:B------:R-:W-:Y:S02]  /*a010*/  SHF.L.W.U32.HI R18, R18, 0x1b, R11 ;  /* 0x0000001b12127819 */ /* 0x000fe40000010e0b */
[----:B------:R-:W-:Y:S02]  /*a020*/  IADD3 R9, P0, PT, R9, R20, RZ ;  /* 0x0000001409097210 */ /* 0x000fe40007f1e0ff */
[----:B------:R-:W-:Y:S01]  /*a030*/  LOP3.LUT R4, R5, R4, RZ, 0xfc, !PT ;  /* 0x0000000405047212 */ /* 0x000fe200078efcff */
[----:B------:R-:W-:Y:S01]  /*a040*/  IMAD R5, R8, 0x2745937f, RZ ;  /* 0x2745937f08057824 */ /* 0x000fe200078e02ff */
[----:B------:R-:W-:Y:S01]  /*a050*/  MOV R25, 0x0 ;  /* 0x0000000000197802 */ /* 0x000fe20000000f00 */
[----:B------:R-:W-:Y:S01]  /*a060*/  IMAD.X R18, R18, 0x1, R21, P0 ;  /* 0x0000000112127824 */ /* 0x000fe200000e0615 */
[----:B------:R-:W-:Y:S01]  /*a070*/  LOP3.LUT R27, R26, R21, RZ, 0x3c, !PT ;  /* 0x000000151a1b7212 */ /* 0x000fe200078e3cff */
[----:B------:R-:W-:-:S02]  /*a080*/  IMAD R31, R4, 0x4cf5ad43, R5 ;  /* 0x4cf5ad43041f7824 */ /* 0x000fc400078e0205 */
[----:B------:R-:W-:Y:S01]  /*a090*/  IMAD.WIDE.U32 R4, R4, 0x2745937f, RZ ;  /* 0x2745937f04047825 */ /* 0x000fe200078e00ff */
[----:B------:R-:W-:-:S03]  /*a0a0*/  SHF.L.W.U32.HI R11, R27, 0x1f, R16 ;  /* 0x0000001f1b0b7819 */ /* 0x000fc60000010e10 */
[----:B------:R-:W-:-:S04]  /*a0b0*/  IMAD.WIDE.U32 R8, R9, 0x5, R24 ;  /* 0x0000000509087825 */ /* 0x000fc800078e0018 */
[----:B------:R-:W-:Y:S01]  /*a0c0*/  IMAD R21, R18, 0x5, RZ ;  /* 0x0000000512157824 */ /* 0x000fe200078e02ff */
[-C--:B------:R-:W-:Y:S01]  /*a0d0*/  LOP3.LUT R18, R4, R8.reuse, RZ, 0x3c, !PT ;  /* 0x0000000804127212 */ /* 0x080fe200078e3cff */
[----:B------:R-:W-:Y:S01]  /*a0e0*/  IMAD.IADD R31, R5, 0x1, R31 ;  /* 0x00000001051f7824 */ /* 0x000fe200078e021f */
[----:B------:R-:W-:Y:S02]  /*a0f0*/  IADD3 R5, P0, PT, R11, R8, RZ ;  /* 0x000000080b057210 */ /* 0x000fe40007f1e0ff */
[----:B------:R-:W-:Y:S02]  /*a100*/  IADD3 R20, PT, PT, R9, R21, RZ ;  /* 0x0000001509147210 */ /* 0x000fe40007ffe0ff */
[----:B------:R-:W2:Y:S01]  /*a110*/  LDL.128 R8, [R23+0x20] ;  /* 0x0000200017087983 */ /* 0x000ea20000100c00 */
[----:B------:R-:W-:Y:S01]  /*a120*/  IMAD R7, R7, 0x2745937f, RZ ;  /* 0x2745937f07077824 */ /* 0x000fe200078e02ff */
[----:B------:R-:W-:Y:S01]  /*a130*/  SHF.L.W.U32.HI R27, R16, 0x1f, R27 ;  /* 0x0000001f101b7819 */ /* 0x000fe20000010e1b */
[C---:B------:R-:W-:Y:S01]  /*a140*/  IMAD R4, R6.reuse, 0x4e8b26fe, RZ ;  /* 0x4e8b26fe06047824 */ /* 0x040fe200078e02ff */
[----:B------:R-:W-:Y:S01]  /*a150*/  LOP3.LUT R31, R31, R20, RZ, 0x3c, !PT ;  /* 0x000000141f1f7212 */ /* 0x000fe200078e3cff */
[----:B------:R-:W-:-:S02]  /*a160*/  IMAD R21, R6, 0x4cf5ad43, R7 ;  /* 0x4cf5ad4306157824 */ /* 0x000fc400078e0207 */
[----:B------:R-:W-:-:S04]  /*a170*/  IMAD.WIDE.U32 R6, R6, 0x2745937f, RZ ;  /* 0x2745937f06067825 */ /* 0x000fc800078e00ff */
[----:B------:R-:W-:Y:S02]  /*a180*/  IMAD.IADD R21, R7, 0x1, R21 ;  /* 0x0000000107157824 */ /* 0x000fe400078e0215 */
[----:B------:R-:W-:Y:S02]  /*a190*/  IMAD.X R26, R27, 0x1, R20, P0 ;  /* 0x000000011b1a7824 */ /* 0x000fe400000e0614 */
[----:B------:R-:W-:Y:S01]  /*a1a0*/  HFMA2 R20, -RZ, RZ, 0.53564453125, 214.625 ;  /* 0x38495ab5ff147431 */ /* 0x000fe200000001ff */
[----:B------:R-:W-:Y:S02]  /*a1b0*/  SHF.L.W.U32.HI R27, R31, 0x1b, R18 ;  /* 0x0000001b1f1b7819 */ /* 0x000fe40000010e12 */
[--C-:B------:R-:W-:Y:S02]  /*a1c0*/  SHF.R.U32.HI R7, RZ, 0x1f, R21.reuse ;  /* 0x0000001fff077819 */ /* 0x100fe40000011615 */
[----:B------:R-:W-:Y:S01]  /*a1d0*/  SHF.R.U64 R6, R6, 0x1f, R21 ;  /* 0x0000001f06067819 */ /* 0x000fe20000001215 */
[----:B------:R-:W-:Y:S01]  /*a1e0*/  IMAD.MOV.U32 R21, RZ, RZ, 0x0 ;  /* 0x00000000ff157424 */ /* 0x000fe200078e00ff */
[----:B------:R-:W-:-:S05]  /*a1f0*/  LOP3.LUT R4, R7, R4, RZ, 0xfc, !PT ;  /* 0x0000000407047212 */ /* 0x000fca00078efcff */
[----:B------:R-:W-:Y:S02]  /*a200*/  IMAD R7, R4, 0x114253d5, RZ ;  /* 0x114253d504077824 */ /* 0x000fe400078e02ff */
[----:B------:R-:W-:-:S04]  /*a210*/  IMAD.WIDE.U32 R4, R5, 0x5, R20 ;  /* 0x0000000505047825 */ /* 0x000fc800078e0014 */
[C---:B------:R-:W-:Y:S01]  /*a220*/  IMAD R29, R6.reuse, -0x783c846f, R7 ;  /* 0x87c37b91061d7824 */ /* 0x040fe200078e0207 */
[----:B------:R-:W-:Y:S01]  /*a230*/  IADD3 R27, P0, PT, R27, R4, RZ ;  /* 0x000000041b1b7210 */ /* 0x000fe20007f1e0ff */
[----:B------:R-:W-:-:S04]  /*a240*/  IMAD.WIDE.U32 R6, R6, 0x114253d5, RZ ;  /* 0x114253d506067825 */ /* 0x000fc800078e00ff */
[----:B------:R-:W-:Y:S01]  /*a250*/  IMAD.IADD R29, R7, 0x1, R29 ;  /* 0x00000001071d7824 */ /* 0x000fe200078e021d */
[----:B------:R-:W-:Y:S01]  /*a260*/  LOP3.LUT R16, R6, R4, RZ, 0x3c, !PT ;  /* 0x0000000406107212 */ /* 0x000fe200078e3cff */
[----:B------:R-:W-:-:S05]  /*a270*/  IMAD R7, R26, 0x5, RZ ;  /* 0x000000051a077824 */ /* 0x000fca00078e02ff */
[----:B------:R-:W-:Y:S02]  /*a280*/  IADD3 R26, PT, PT, R5, R7, RZ ;  /* 0x00000007051a7210 */ /* 0x000fe40007ffe0ff */
[----:B------:R0:W3:Y:S01]  /*a290*/  LDL.128 R4, [R23+0x30] ;  /* 0x0000300017047983 */ /* 0x0000e20000100c00 */
[----:B------:R-:W-:Y:S01]  /*a2a0*/  SHF.L.W.U32.HI R31, R18, 0x1b, R31 ;  /* 0x0000001b121f7819 */ /* 0x000fe20000010e1f */
[----:B------:R-:W-:Y:S01]  /*a2b0*/  VIADD R22, R22, 0x4 ;  /* 0x0000000416167836 */ /* 0x000fe20000000000 */
[----:B------:R-:W-:-:S03]  /*a2c0*/  LOP3.LUT R29, R29, R26, RZ, 0x3c, !PT ;  /* 0x0000001a1d1d7212 */ /* 0x000fc600078e3cff */
[----:B------:R-:W-:Y:S02]  /*a2d0*/  IMAD.X R18, R31, 0x1, R26, P0 ;  /* 0x000000011f127824 */ /* 0x000fe400000e061a */
[C---:B--2---:R-:W-:Y:S01]  /*a2e0*/  IMAD R31, R9.reuse, 0x114253d5, RZ ;  /* 0x114253d5091f7824 */ /* 0x044fe200078e02ff */
[----:B------:R-:W-:-:S03]  /*a2f0*/  SHF.L.U32 R9, R9, 0x1f, RZ ;  /* 0x0000001f09097819 */ /* 0x000fc600000006ff */
[C---:B------:R-:W-:Y:S02]  /*a300*/  IMAD R33, R8.reuse, -0x783c846f, R31 ;  /* 0x87c37b9108217824 */ /* 0x040fe400078e021f */
[----:B------:R-:W-:-:S04]  /*a310*/  IMAD.WIDE.U32 R30, R8, 0x114253d5, RZ ;  /* 0x114253d5081e7825 */ /* 0x000fc800078e00ff */
[----:B------:R-:W-:Y:S01]  /*a320*/  IMAD.IADD R26, R31, 0x1, R33 ;  /* 0x000000011f1a7824 */ /* 0x000fe200078e0221 */
[----:B------:R-:W-:Y:S01]  /*a330*/  SHF.L.W.U32.HI R33, R29, 0x1f, R16 ;  /* 0x0000001f1d217819 */ /* 0x000fe20000010e10 */
[----:B------:R-:W-:Y:S01]  /*a340*/  IMAD.WIDE.U32 R30, R8, -0x80000000, RZ ;  /* 0x80000000081e7825 */ /* 0x000fe200078e00ff */
[----:B------:R-:W-:Y:S02]  /*a350*/  SHF.L.W.U32.HI R16, R16, 0x1f, R29 ;  /* 0x0000001f10107819 */ /* 0x000fe40000010e1d */
[----:B0-----:R-:W-:Y:S01]  /*a360*/  SHF.R.U32.HI R23, RZ, 0x1, R26 ;  /* 0x00000001ff177819 */ /* 0x001fe2000001161a */
[----:B------:R-:W-:-:S03]  /*a370*/  IMAD R9, R8, -0x775ed616, R9 ;  /* 0x88a129ea08097824 */ /* 0x000fc600078e0209 */
[----:B------:R-:W-:Y:S01]  /*a380*/  LOP3.LUT R8, R23, R30, RZ, 0xfc, !PT ;  /* 0x0000001e17087212 */ /* 0x000fe200078efcff */
[----:B------:R-:W-:Y:S02]  /*a390*/  IMAD R23, R11, 0x2745937f, RZ ;  /* 0x2745937f0b177824 */ /* 0x000fe400078e02ff */
[----:B------:R-:W-:Y:S02]  /*a3a0*/  IMAD.IADD R9, R31, 0x1, R9 ;  /* 0x000000011f097824 */ /* 0x000fe400078e0209 */
[C---:B------:R-:W-:Y:S02]  /*a3b0*/  IMAD R23, R10.reuse, 0x4cf5ad43, R23 ;  /* 0x4cf5ad430a177824 */ /* 0x040fe400078e0217 */
[----:B------:R-:W-:-:S04]  /*a3c0*/  IMAD.WIDE.U32 R30, R10, 0x2745937f, RZ ;  /* 0x2745937f0a1e7825 */ /* 0x000fc800078e00ff */
[----:B------:R-:W-:Y:S02]  /*a3d0*/  IMAD.IADD R23, R31, 0x1, R23 ;  /* 0x000000011f177824 */ /* 0x000fe400078e0217 */
[----:B------:R-:W-:Y:S02]  /*a3e0*/  IMAD R11, R10, 0x4e8b26fe, RZ ;  /* 0x4e8b26fe0a0b7824 */ /* 0x000fe400078e02ff */
[----:B------:R-:W-:Y:S01]  /*a3f0*/  IMAD R9, R9, 0x2745937f, RZ ;  /* 0x2745937f09097824 */ /* 0x000fe200078e02ff */
[--C-:B------:R-:W-:Y:S01]  /*a400*/  SHF.R.U32.HI R10, RZ, 0x1f, R23.reuse ;  /* 0x0000001fff0a7819 */ /* 0x100fe20000011617 */
[----:B------:R-:W-:Y:S01]  /*a410*/  IMAD R31, R18, 0x5, RZ ;  /* 0x00000005121f7824 */ /* 0x000fe200078e02ff */
[----:B------:R-:W-:Y:S01]  /*a420*/  SHF.R.U64 R30, R30, 0x1f, R23 ;  /* 0x0000001f1e1e7819 */ /* 0x000fe20000001217 */
[----:B------:R-:W-:Y:S01]  /*a430*/  IMAD R9, R8, 0x4cf5ad43, R9 ;  /* 0x4cf5ad4308097824 */ /* 0x000fe200078e0209 */
[----:B------:R-:W-:Y:S01]  /*a440*/  LOP3.LUT R23, R10, R11, RZ, 0xfc, !PT ;  /* 0x0000000b0a177212 */ /* 0x000fe200078efcff */
[----:B------:R-:W-:-:S04]  /*a450*/  IMAD.WIDE.U32 R10, R27, 0x5, R24 ;  /* 0x000000051b0a7825 */ /* 0x000fc800078e0018 */
[----:B------:R-:W-:Y:S01]  /*a460*/  IMAD.WIDE.U32 R26, R8, 0x2745937f, RZ ;  /* 0x2745937f081a7825 */ /* 0x000fe200078e00ff */
[-C--:B------:R-:W-:Y:S02]  /*a470*/  IADD3 R33, P0, PT, R33, R10.reuse, RZ ;  /* 0x0000000a21217210 */ /* 0x080fe40007f1e0ff */
[----:B------:R-:W-:Y:S01]  /*a480*/  IADD3 R31, PT, PT, R11, R31, RZ ;  /* 0x0000001f0b1f7210 */ /* 0x000fe20007ffe0ff */
[----:B---3--:R-:W-:Y:S01]  /*a490*/  IMAD R7, R7, 0x2745937f, RZ ;  /* 0x2745937f07077824 */ /* 0x008fe200078e02ff */
[----:B------:R-:W-:Y:S01]  /*a4a0*/  LOP3.LUT R10, R26, R10, RZ, 0x3c, !PT ;  /* 0x0000000a1a0a7212 */ /* 0x000fe200078e3cff */
[----:B------:R-:W-:Y:S02]  /*a4b0*/  IMAD.IADD R26, R27, 0x1, R9 ;  /* 0x000000011b1a7824 */ /* 0x000fe400078e0209 */
[----:B------:R-:W-:Y:S02]  /*a4c0*/  IMAD R9, R23, 0x114253d5, RZ ;  /* 0x114253d517097824 */ /* 0x000fe400078e02ff */
[----:B------:R-:W-:Y:S01]  /*a4d0*/  IMAD.X R11, R16, 0x1, R31, P0 ;  /* 0x00000001100b7824 */ /* 0x000fe200000e061f */
[----:B------:R-:W-:Y:S01]  /*a4e0*/  LOP3.LUT R23, R26, R31, RZ, 0x3c, !PT ;  /* 0x0000001f1a177212 */ /* 0x000fe200078e3cff */
[----:B------:R-:W-:-:S02]  /*a4f0*/  IMAD R27, R30, -0x783c846f, R9 ;  /* 0x87c37b911e1b7824 */ /* 0x000fc400078e0209 */
[----:B------:R-:W-:-:S04]  /*a500*/  IMAD.WIDE.U32 R30, R30, 0x114253d5, RZ ;  /* 0x114253d51e1e7825 */ /* 0x000fc800078e00ff */
[----:B------:R-:W-:Y:S01]  /*a510*/  IMAD.WIDE.U32 R8, R33, 0x5, R20 ;  /* 0x0000000521087825 */ /* 0x000fe200078e0014 */
[----:B------:R-:W-:-:S03]  /*a520*/  IADD3 R16, PT, PT, R31, R27, RZ ;  /* 0x0000001b1f107210 */ /* 0x000fc60007ffe0ff */
[----:B------:R-:W-:Y:S01]  /*a530*/  IMAD R27, R11, 0x5, RZ ;  /* 0x000000050b1b7824 */ /* 0x000fe200078e02ff */
[----:B------:R-:W-:Y:S01]  /*a540*/  SHF.L.W.U32.HI R11, R23, 0x1b, R10 ;  /* 0x0000001b170b7819 */ /* 0x000fe20000010e0a */
[----:B------:R-:W-:Y:S01]  /*a550*/  IMAD R7, R6, 0x4cf5ad43, R7 ;  /* 0x4cf5ad4306077824 */ /* 0x000fe200078e0207 */
[----:B------:R-:W-:Y:S01]  /*a560*/  SHF.L.W.U32.HI R10, R10, 0x1b, R23 ;  /* 0x0000001b0a0a7819 */ /* 0x000fe20000010e17 */
[----:B------:R-:W-:Y:S01]  /*a570*/  IMAD.IADD R27, R9, 0x1, R27 ;  /* 0x00000001091b7824 */ /* 0x000fe200078e021b */
[-C--:B------:R-:W-:Y:S01]  /*a580*/  LOP3.LUT R30, R30, R8.reuse, RZ, 0x3c, !PT ;  /* 0x000000081e1e7212 */ /* 0x080fe200078e3cff */
[----:B------:R-:W-:Y:S01]  /*a590*/  IMAD R9, R5, 0x114253d5, RZ ;  /* 0x114253d505097824 */ /* 0x000fe200078e02ff */
[----:B------:R-:W-:Y:S02]  /*a5a0*/  IADD3 R11, P0, PT, R11, R8, RZ ;  /* 0x000000080b0b7210 */ /* 0x000fe40007f1e0ff */
[----:B------:R-:W-:Y:S01]  /*a5b0*/  SHF.L.U32 R5, R5, 0x1f, RZ ;  /* 0x0000001f05057819 */ /* 0x000fe200000006ff */
[----:B------:R-:W-:-:S02]  /*a5c0*/  IMAD R23, R4, -0x783c846f, R9 ;  /* 0x87c37b9104177824 */ /* 0x000fc400078e0209 */
[----:B------:R-:W-:-:S04]  /*a5d0*/  IMAD.WIDE.U32 R8, R4, 0x114253d5, RZ ;  /* 0x114253d504087825 */ /* 0x000fc800078e00ff */
[----:B------:R-:W-:Y:S01]  /*a5e0*/  IMAD.IADD R8, R9, 0x1, R23 ;  /* 0x0000000109087824 */ /* 0x000fe200078e0217 */
[----:B------:R-:W-:Y:S01]  /*a5f0*/  LOP3.LUT R23, R16, R27, RZ, 0x3c, !PT ;  /* 0x0000001b10177212 */ /* 0x000fe200078e3cff */
[C---:B------:R-:W-:Y:S02]  /*a600*/  IMAD R9, R4.reuse, -0x775ed616, R5 ;  /* 0x88a129ea04097824 */ /* 0x040fe400078e0205 */
[----:B------:R-:W-:-:S04]  /*a610*/  IMAD.WIDE.U32 R4, R4, -0x80000000, RZ ;  /* 0x8000000004047825 */ /* 0x000fc800078e00ff */
[----:B------:R-:W-:Y:S01]  /*a620*/  IMAD.IADD R9, R5, 0x1, R9 ;  /* 0x0000000105097824 */ /* 0x000fe200078e0209 */
[----:B------:R-:W-:Y:S01]  /*a630*/  SHF.R.U32.HI R5, RZ, 0x1, R8 ;  /* 0x00000001ff057819 */ /* 0x000fe20000011608 */
[----:B------:R-:W-:Y:S02]  /*a640*/  IMAD.X R10, R10, 0x1, R27, P0 ;  /* 0x000000010a0a7824 */ /* 0x000fe400000e061b */
[----:B------:R-:W-:Y:S01]  /*a650*/  IMAD R9, R9, 0x2745937f, RZ ;  /* 0x2745937f09097824 */ /* 0x000fe200078e02ff */
[----:B------:R-:W-:Y:S01]  /*a660*/  LOP3.LUT R4, R5, R4, RZ, 0xfc, !PT ;  /* 0x0000000405047212 */ /* 0x000fe200078efcff */
[----:B------:R-:W-:-:S04]  /*a670*/  IMAD R29, R10, 0x5, RZ ;  /* 0x000000050a1d7824 */ /* 0x000fc800078e02ff */
[----:B------:R-:W-:Y:S02]  /*a680*/  IMAD R27, R4, 0x4cf5ad43, R9 ;  /* 0x4cf5ad43041b7824 */ /* 0x000fe400078e0209 */
[----:B------:R-:W-:Y:S01]  /*a690*/  IMAD.WIDE.U32 R8, R11, 0x5, R24 ;  /* 0x000000050b087825 */ /* 0x000fe200078e0018 */
[----:B------:R-:W-:Y:S02]  /*a6a0*/  SHF.L.W.U32.HI R11, R23, 0x1f, R30 ;  /* 0x0000001f170b7819 */ /* 0x000fe40000010e1e */
[----:B------:R-:W-:Y:S01]  /*a6b0*/  SHF.L.W.U32.HI R23, R30, 0x1f, R23 ;  /* 0x0000001f1e177819 */ /* 0x000fe20000010e17 */
[----:B------:R-:W-:Y:S01]  /*a6c0*/  IMAD.WIDE.U32 R4, R4, 0x2745937f, RZ ;  /* 0x2745937f04047825 */ /* 0x000fe200078e00ff */
[----:B------:R-:W-:Y:S02]  /*a6d0*/  IADD3 R10, PT, PT, R9, R29, RZ ;  /* 0x0000001d090a7210 */ /* 0x000fe40007ffe0ff */
[-C--:B------:R-:W-:Y:S01]  /*a6e0*/  IADD3 R9, P0, PT, R11, R8.reuse, RZ ;  /* 0x000000080b097210 */ /* 0x080fe20007f1e0ff */
[----:B------:R-:W-:Y:S01]  /*a6f0*/  IMAD.IADD R27, R5, 0x1, R27 ;  /* 0x00000001051b7824 */ /* 0x000fe200078e021b */
[----:B------:R-:W-:Y:S01]  /*a700*/  LOP3.LUT R8, R4, R8, RZ, 0x3c, !PT ;  /* 0x0000000804087212 */ /* 0x000fe200078e3cff */
[----:B------:R-:W-:Y:S01]  /*a710*/  IMAD.WIDE.U32 R4, R6, 0x2745937f, RZ ;  /* 0x2745937f06047825 */ /* 0x000fe200078e00ff */
[----:B------:R-:W-:-:S02]  /*a720*/  IADD3.X R23, PT, PT, R23, R10, RZ, P0, !PT ;  /* 0x0000000a17177210 */ /* 0x000fc400007fe4ff */
[----:B------:R-:W-:Y:S01]  /*a730*/  LOP3.LUT R27, R27, R10, RZ, 0x3c, !PT ;  /* 0x0000000a1b1b7212 */ /* 0x000fe200078e3cff */
[----:B------:R-:W-:Y:S02]  /*a740*/  IMAD.IADD R5, R5, 0x1, R7 ;  /* 0x0000000105057824 */ /* 0x000fe400078e0207 */
[----:B------:R-:W-:Y:S01]  /*a750*/  IMAD R7, R6, 0x4e8b26fe, RZ ;  /* 0x4e8b26fe06077824 */ /* 0x000fe200078e02ff */
[----:B------:R-:W-:Y:S01]  /*a760*/  SHF.L.W.U32.HI R11, R27, 0x1b, R8 ;  /* 0x0000001b1b0b7819 */ /* 0x000fe20000010e08 */
[----:B------:R-:W-:Y:S01]  /*a770*/  IMAD R23, R23, 0x5, RZ ;  /* 0x0000000517177824 */ /* 0x000fe200078e02ff */
[----:B------:R-:W-:-:S04]  /*a780*/  SHF.R.U32.HI R6, RZ, 0x1f, R5 ;  /* 0x0000001fff067819 */ /* 0x000fc80000011605 */
[----:B------:R-:W-:Y:S02]  /*a790*/  LOP3.LUT R6, R6, R7, RZ, 0xfc, !PT ;  /* 0x0000000706067212 */ /* 0x000fe400078efcff */
[----:B------:R-:W-:Y:S01]  /*a7a0*/  SHF.R.U64 R7, R4, 0x1f, R5 ;  /* 0x0000001f04077819 */ /* 0x000fe20000001205 */
[----:B------:R-:W-:Y:S01]  /*a7b0*/  IMAD.WIDE.U32 R4, R9, 0x5, R20 ;  /* 0x0000000509047825 */ /* 0x000fe200078e0014 */
[----:B------:R-:W-:-:S03]  /*a7c0*/  SHF.L.W.U32.HI R9, R8, 0x1b, R27 ;  /* 0x0000001b08097819 */ /* 0x000fc60000010e1b */
[----:B------:R-:W-:Y:S01]  /*a7d0*/  IMAD R6, R6, 0x114253d5, RZ ;  /* 0x114253d506067824 */ /* 0x000fe200078e02ff */
[----:B------:R-:W-:Y:S01]  /*a7e0*/  IADD3 R11, P0, PT, R11, R4, RZ ;  /* 0x000000040b0b7210 */ /* 0x000fe20007f1e0ff */
[----:B------:R-:W-:Y:S02]  /*a7f0*/  IMAD.IADD R8, R5, 0x1, R23 ;  /* 0x0000000105087824 */ /* 0x000fe400078e0217 */
[C---:B------:R-:W-:Y:S02]  /*a800*/  IMAD R27, R7.reuse, -0x783c846f, R6 ;  /* 0x87c37b91071b7824 */ /* 0x040fe400078e0206 */
[----:B------:R-:W-:Y:S01]  /*a810*/  IMAD.WIDE.U32 R6, R7, 0x114253d5, RZ ;  /* 0x114253d507067825 */ /* 0x000fe200078e00ff */
[----:B------:R-:W-:-:S03]  /*a820*/  IADD3.X R9, PT, PT, R9, R8, RZ, P0, !PT ;  /* 0x0000000809097210 */ /* 0x000fc600007fe4ff */
[----:B------:R-:W-:Y:S01]  /*a830*/  IMAD.IADD R7, R7, 0x1, R27 ;  /* 0x0000000107077824 */ /* 0x000fe200078e021b */
[----:B------:R-:W-:Y:S01]  /*a840*/  LOP3.LUT R5, R6, R4, RZ, 0x3c, !PT ;  /* 0x0000000406057212 */ /* 0x000fe200078e3cff */
[----:B------:R-:W-:-:S03]  /*a850*/  IMAD.WIDE.U32 R24, R11, 0x5, R24 ;  /* 0x000000050b187825 */ /* 0x000fc600078e0018 */
[----:B------:R-:W-:Y:S01]  /*a860*/  LOP3.LUT R4, R7, R8, RZ, 0x3c, !PT ;  /* 0x0000000807047212 */ /* 0x000fe200078e3cff */
[----:B------:R-:W-:Y:S02]  /*a870*/  IMAD R9, R9, 0x5, RZ ;  /* 0x0000000509097824 */ /* 0x000fe400078e02ff */
[----:B------:R-:W-:Y:S01]  /*a880*/  IMAD.MOV.U32 R18, RZ, RZ, R24 ;  /* 0x000000ffff127224 */ /* 0x000fe200078e0018 */
[----:B------:R-:W-:Y:S01]  /*a890*/  SHF.L.W.U32.HI R7, R4, 0x1f, R5 ;  /* 0x0000001f04077819 */ /* 0x000fe20000010e05 */
[----:B------:R-:W-:Y:S01]  /*a8a0*/  IMAD.IADD R16, R25, 0x1, R9 ;  /* 0x0000000119107824 */ /* 0x000fe200078e0209 */
[----:B------:R-:W-:Y:S02]  /*a8b0*/  SHF.L.W.U32.HI R5, R5, 0x1f, R4 ;  /* 0x0000001f05057819 */ /* 0x000fe40000010e04 */
[----:B------:R-:W-:Y:S02]  /*a8c0*/  SHF.R.U32.HI R4, RZ, 0x4, R14 ;  /* 0x00000004ff047819 */ /* 0x000fe4000001160e */
[----:B------:R-:W-:-:S02]  /*a8d0*/  IADD3 R9, P0, PT, R7, R24, RZ ;  /* 0x0000001807097210 */ /* 0x000fc40007f1e0ff */
[----:B------:R-:W-:Y:S02]  /*a8e0*/  LOP3.LUT R7, R4, 0xffffffc, RZ, 0xc0, !PT ;  /* 0x0ffffffc04077812 */ /* 0x000fe400078ec0ff */
[----:B------:R-:W-:Y:S01]  /*a8f0*/  IADD3.X R5, PT, PT, R5, R16, RZ, P0, !PT ;  /* 0x0000001005057210 */ /* 0x000fe200007fe4ff */
[----:B------:R-:W-:Y:S01]  /*a900*/  IMAD.WIDE.U32 R20, R9, 0x5, R20 ;  /* 0x0000000509147825 */ /* 0x000fe200078e0014 */
[----:B------:R-:W-:-:S03]  /*a910*/  ISETP.NE.AND P0, PT, R22, R7, PT ;  /* 0x000000071600720c */ /* 0x000fc60003f05270 */
[----:B------:R-:W-:-:S04]  /*a920*/  IMAD R5, R5, 0x5, RZ ;  /* 0x0000000505057824 */ /* 0x000fc800078e02ff */
[----:B------:R-:W-:-:S06]  /*a930*/  IMAD.IADD R21, R21, 0x1, R5 ;  /* 0x0000000115157824 */ /* 0x000fcc00078e0205 */
[----:B------:R-:W-:Y:S05]  /*a940*/  @P0 BRA `(.L_x_201) ;  /* 0xfffffff400000947 */ /* 0x000fea000383ffff */
[----:B------:R-:W-:Y:S05]  /*a950*/  BSYNC.RECONVERGENT B3 ;  /* 0x0000000000037941 */ /* 0x000fea0003800200 */
.L_x_200:
[----:B------:R-:W-:-:S07]  /*a960*/  MOV R24, R7 ;  /* 0x0000000700187202 */ /* 0x000fce0000000f00 */
.L_x_199:
[----:B------:R-:W-:Y:S05]  /*a970*/  BSYNC.RECONVERGENT B2 ;  /* 0x0000000000027941 */ /* 0x000fea0003800200 */
.L_x_198:
[----:B------:R-:W-:-:S04]  /*a980*/  SHF.R.U32.HI R4, RZ, 0x4, R14 ;  /* 0x00000004ff047819 */ /* 0x000fc8000001160e */
[----:B------:R-:W-:-:S13]  /*a990*/  LOP3.LUT P0, R4, R4, 0x3, RZ, 0xc0, !PT ;  /* 0x0000000304047812 */ /* 0x000fda000780c0ff */
[----:B------:R-:W-:Y:S05]  /*a9a0*/  @!P0 BRA `(.L_x_197) ;  /* 0x0000000800708947 */ /* 0x000fea0003800000 */
[----:B------:R-:W-:Y:S01]  /*a9b0*/  ISETP.NE.AND P0, PT, R4, 0x1, PT ;  /* 0x000000010400780c */ /* 0x000fe20003f05270 */
[----:B------:R-:W-:Y:S01]  /*a9c0*/  BSSY.RECONVERGENT B2, `(.L_x_202) ;  /* 0x0000065000027945 */ /* 0x000fe20003800200 */
[----:B------:R-:W-:-:S11]  /*a9d0*/  LOP3.LUT P1, RZ, R14, 0x10, RZ, 0xc0, !PT ;  /* 0x000000100eff7812 */ /* 0x000fd6000782c0ff */
[----:B------:R-:W-:Y:S05]  /*a9e0*/  @!P0 BRA `(.L_x_203) ;  /* 0x0000000400888947 */ /* 0x000fea0003800000 */
[----:B------:R-:W-:-:S04]  /*a9f0*/  IMAD.SHL.U32 R25, R24, 0x2, RZ ;  /* 0x0000000218197824 */ /* 0x000fc800078e00ff */
[----:B------:R-:W-:-:S05]  /*aa00*/  IMAD R27, R25, 0x8, R3 ;  /* 0x00000008191b7824 */ /* 0x000fca00078e0203 */
[----:B----4-:R-:W2:Y:S04]  /*aa10*/  LDL.128 R4, [R27] ;  /* 0x000000001b047983 */ /* 0x010ea80000100c00 */
[----:B------:R0:W3:Y:S01]  /*aa20*/  LDL.128 R8, [R27+0x10] ;  /* 0x000010001b087983 */ /* 0x0000e20000100c00 */
[----:B------:R-:W-:Y:S01]  /*aa30*/  IADD3 R24, PT, PT, R25, 0x2, -R24 ;  /* 0x0000000219187810 */ /* 0x000fe20007ffe818 */
[C---:B--2---:R-:W-:Y:S02]  /*aa40*/  IMAD R23, R5.reuse, 0x114253d5, RZ ;  /* 0x114253d505177824 */ /* 0x044fe400078e02ff */
[----:B------:R-:W-:Y:S02]  /*aa50*/  IMAD.U32 R5, R5, -0x80000000, RZ ;  /* 0x8000000005057824 */ /* 0x000fe400078e00ff */
[----:B------:R-:W-:-:S02]  /*aa60*/  IMAD R29, R4, -0x783c846f, R23 ;  /* 0x87c37b91041d7824 */ /* 0x000fc400078e0217 */
[----:B------:R-:W-:-:S05]  /*aa70*/  IMAD.WIDE.U32 R22, R4, 0x114253d5, RZ ;  /* 0x114253d504167825 */ /* 0x000fca00078e00ff */
[----:B------:R-:W-:Y:S01]  /*aa80*/  IADD3 R23, PT, PT, R23, R29, RZ ;  /* 0x0000001d17177210 */ /* 0x000fe20007ffe0ff */
[C---:B------:R-:W-:Y:S02]  /*aa90*/  IMAD R29, R4.reuse, -0x775ed616, R5 ;  /* 0x88a129ea041d7824 */ /* 0x040fe400078e0205 */
[----:B------:R-:W-:Y:S01]  /*aaa0*/  IMAD.WIDE.U32 R4, R4, -0x80000000, RZ ;  /* 0x8000000004047825 */ /* 0x000fe200078e00ff */
[----:B------:R-:W-:-:S03]  /*aab0*/  SHF.R.U32.HI R23, RZ, 0x1, R23 ;  /* 0x00000001ff177819 */ /* 0x000fc60000011617 */
[----:B------:R-:W-:Y:S01]  /*aac0*/  IMAD.IADD R26, R5, 0x1, R29 ;  /* 0x00000001051a7824 */ /* 0x000fe200078e021d */
[----:B------:R-:W-:Y:S01]  /*aad0*/  LOP3.LUT R22, R23, R4, RZ, 0xfc, !PT ;  /* 0x0000000417167212 */ /* 0x000fe200078efcff */
[----:B------:R-:W-:Y:S02]  /*aae0*/  IMAD R5, R7, 0x2745937f, RZ ;  /* 0x2745937f07057824 */ /* 0x000fe400078e02ff */
[----:B------:R-:W-:Y:S02]  /*aaf0*/  IMAD R7, R26, 0x2745937f, RZ ;  /* 0x2745937f1a077824 */ /* 0x000fe400078e02ff */
[C---:B------:R-:W-:Y:S02]  /*ab00*/  IMAD R23, R6.reuse, 0x4cf5ad43, R5 ;  /* 0x4cf5ad4306177824 */ /* 0x040fe400078e0205 */
[----:B------:R-:W-:-:S04]  /*ab10*/  IMAD.WIDE.U32 R4, R6, 0x2745937f, RZ ;  /* 0x2745937f06047825 */ /* 0x000fc800078e00ff */
[----:B------:R-:W-:Y:S01]  /*ab20*/  IMAD R6, R6, 0x4e8b26fe, RZ ;  /* 0x4e8b26fe06067824 */ /* 0x000fe200078e02ff */
[----:B------:R-:W-:Y:S01]  /*ab30*/  IADD3 R23, PT, PT, R5, R23, RZ ;  /* 0x0000001705177210 */ /* 0x000fe20007ffe0ff */
[----:B0-----:R-:W-:Y:S02]  /*ab40*/  IMAD R27, R22, 0x4cf5ad43, R7 ;  /* 0x4cf5ad43161b7824 */ /* 0x001fe400078e0207 */
[----:B---3--:R-:W-:Y:S01]  /*ab50*/  IMAD R29, R9, 0x114253d5, RZ ;  /* 0x114253d5091d7824 */ /* 0x008fe200078e02ff */
[--C-:B------:R-:W-:Y:S02]  /*ab60*/  SHF.R.U32.HI R5, RZ, 0x1f, R23.reuse ;  /* 0x0000001fff057819 */ /* 0x100fe40000011617 */
[----:B------:R-:W-:Y:S01]  /*ab70*/  SHF.R.U64 R4, R4, 0x1f, R23 ;  /* 0x0000001f04047819 */ /* 0x000fe20000001217 */
[----:B------:R-:W-:Y:S01]  /*ab80*/  IMAD R29, R8, -0x783c846f, R29 ;  /* 0x87c37b91081d7824 */ /* 0x000fe200078e021d */
[----:B------:R-:W-:Y:S01]  /*ab90*/  LOP3.LUT R5, R5, R6, RZ, 0xfc, !PT ;  /* 0x0000000605057212 */ /* 0x000fe200078efcff */
[----:B------:R-:W-:-:S04]  /*aba0*/  IMAD.WIDE.U32 R6, R22, 0x2745937f, RZ ;  /* 0x2745937f16067825 */ /* 0x000fc800078e00ff */
[----:B------:R-:W-:Y:S01]  /*abb0*/  IMAD R5, R5, 0x114253d5, RZ ;  /* 0x114253d505057824 */ /* 0x000fe200078e02ff */
[----:B------:R-:W-:Y:S01]  /*abc0*/  LOP3.LUT R22, R6, R18, RZ, 0x3c, !PT ;  /* 0x0000001206167212 */ /* 0x000fe200078e3cff */
[----:B------:R-:W-:Y:S02]  /*abd0*/  IMAD.IADD R23, R7, 0x1, R27 ;  /* 0x0000000107177824 */ /* 0x000fe400078e021b */
[C---:B------:R-:W-:Y:S02]  /*abe0*/  IMAD R27, R4.reuse, -0x783c846f, R5 ;  /* 0x87c37b91041b7824 */ /* 0x040fe400078e0205 */
[----:B------:R-:W-:Y:S01]  /*abf0*/  IMAD.WIDE.U32 R6, R4, 0x114253d5, RZ ;  /* 0x114253d504067825 */ /* 0x000fe200078e00ff */
[----:B------:R-:W-:-:S03]  /*ac00*/  LOP3.LUT R23, R23, R16, RZ, 0x3c, !PT ;  /* 0x0000001017177212 */ /* 0x000fc600078e3cff */
[----:B------:R-:W-:Y:S01]  /*ac10*/  IMAD.WIDE.U32 R4, R8, 0x114253d5, RZ ;  /* 0x114253d508047825 */ /* 0x000fe200078e00ff */
[----:B------:R-:W-:-:S03]  /*ac20*/  LOP3.LUT R16, R6, R20, RZ, 0x3c, !PT ;  /* 0x0000001406107212 */ /* 0x000fc600078e3cff */
[----:B------:R-:W-:Y:S01]  /*ac30*/  IMAD.IADD R18, R7, 0x1, R27 ;  /* 0x0000000107127824 */ /* 0x000fe200078e021b */
[----:B------:R-:W-:Y:S01]  /*ac40*/  IADD3 R6, PT, PT, R5, R29, RZ ;  /* 0x0000001d05067210 */ /* 0x000fe20007ffe0ff */
[----:B------:R-:W-:Y:S01]  /*ac50*/  IMAD.U32 R7, R9, -0x80000000, RZ ;  /* 0x8000000009077824 */ /* 0x000fe200078e00ff */
[----:B------:R-:W-:Y:S02]  /*ac60*/  SHF.L.W.U32.HI R5, R23, 0x1b, R22 ;  /* 0x0000001b17057819 */ /* 0x000fe40000010e16 */
[----:B------:R-:W-:Y:S01]  /*ac70*/  SHF.L.W.U32.HI R22, R22, 0x1b, R23 ;  /* 0x0000001b16167819 */ /* 0x000fe20000010e17 */
[----:B------:R-:W-:Y:S01]  /*ac80*/  IMAD R23, R11, 0x2745937f, RZ ;  /* 0x2745937f0b177824 */ /* 0x000fe200078e02ff */
[----:B------:R-:W-:Y:S01]  /*ac90*/  IADD3 R11, P0, PT, R5, R20, RZ ;  /* 0x00000014050b7210 */ /* 0x000fe20007f1e0ff */
[C---:B------:R-:W-:Y:S01]  /*aca0*/  IMAD R7, R8.reuse, -0x775ed616, R7 ;  /* 0x88a129ea08077824 */ /* 0x040fe200078e0207 */
[----:B------:R-:W-:Y:S01]  /*acb0*/  SHF.R.U32.HI R27, RZ, 0x1, R6 ;  /* 0x00000001ff1b7819 */ /* 0x000fe20000011606 */
[----:B------:R-:W-:Y:S01]  /*acc0*/  IMAD.WIDE.U32 R8, R8, -0x80000000, RZ ;  /* 0x8000000008087825 */ /* 0x000fe200078e00ff */
[----:B------:R-:W-:-:S03]  /*acd0*/  MOV R20, 0x38495ab5 ;  /* 0x38495ab500147802 */ /* 0x000fc60000000f00 */
[C---:B------:R-:W-:Y:S01]  /*ace0*/  IMAD R29, R10.reuse, 0x4cf5ad43, R23 ;  /* 0x4cf5ad430a1d7824 */ /* 0x040fe200078e0217 */
[----:B------:R-:W-:Y:S01]  /*acf0*/  IADD3 R9, PT, PT, R9, R7, RZ ;  /* 0x0000000709097210 */ /* 0x000fe20007ffe0ff */
[----:B------:R-:W-:-:S04]  /*ad00*/  IMAD.WIDE.U32 R4, R10, 0x2745937f, RZ ;  /* 0x2745937f0a047825 */ /* 0x000fc800078e00ff */
[----:B------:R-:W-:Y:S01]  /*ad10*/  HFMA2 R7, -RZ, RZ, 0, 0 ;  /* 0x00000000ff077431 */ /* 0x000fe200000001ff */
[----:B------:R-:W-:Y:S01]  /*ad20*/  LOP3.LUT R23, R18, R21, RZ, 0x3c, !PT ;  /* 0x0000001512177212 */ /* 0x000fe200078e3cff */
[----:B------:R-:W-:Y:S01]  /*ad30*/  IMAD.IADD R5, R5, 0x1, R29 ;  /* 0x0000000105057824 */ /* 0x000fe200078e021d */
[----:B------:R-:W-:Y:S01]  /*ad40*/  LOP3.LUT R8, R27, R8, RZ, 0xfc, !PT ;  /* 0x000000081b087212 */ /* 0x000fe200078efcff */
[----:B------:R-:W-:Y:S01]  /*ad50*/  IMAD R10, R10, 0x4e8b26fe, RZ ;  /* 0x4e8b26fe0a0a7824 */ /* 0x000fe200078e02ff */
[----:B------:R-:W-:Y:S01]  /*ad60*/  SHF.L.W.U32.HI R18, R16, 0x1f, R23 ;  /* 0x0000001f10127819 */ /* 0x000fe20000010e17 */
[----:B------:R-:W-:Y:S01]  /*ad70*/  IMAD.MOV.U32 R6, RZ, RZ, 0x52dce729 ;  /* 0x52dce729ff067424 */ /* 0x000fe200078e00ff */
[----:B------:R-:W-:Y:S01]  /*ad80*/  SHF.R.U32.HI R29, RZ, 0x1f, R5 ;  /* 0x0000001fff1d7819 */ /* 0x000fe20000011605 */
[----:B------:R-:W-:Y:S01]  /*ad90*/  IMAD R9, R9, 0x2745937f, RZ ;  /* 0x2745937f09097824 */ /* 0x000fe200078e02ff */
[----:B------:R-:W-:Y:S01]  /*ada0*/  SHF.L.W.U32.HI R27, R23, 0x1f, R16 ;  /* 0x0000001f171b7819 */ /* 0x000fe20000010e10 */
[----:B------:R-:W-:Y:S01]  /*adb0*/  IMAD.X R21, R22, 0x1, R21, P0 ;  /* 0x0000000116157824 */ /* 0x000fe200000e0615 */
[----:B------:R-:W-:Y:S01]  /*adc0*/  LOP3.LUT R16, R29, R10, RZ, 0xfc, !PT ;  /* 0x0000000a1d107212 */ /* 0x000fe200078efcff */
[----:B------:R-:W-:Y:S01]  /*add0*/  IMAD R23, R8, 0x4cf5ad43, R9 ;  /* 0x4cf5ad4308177824 */ /* 0x000fe200078e0209 */
[----:B------:R-:W-:Y:S01]  /*ade0*/  SHF.R.U64 R5, R4, 0x1f, R5 ;  /* 0x0000001f04057819 */ /* 0x000fe20000001205 */
[----:B------:R-:W-:-:S04]  /*adf0*/  IMAD.WIDE.U32 R10, R11, 0x5, R6 ;  /* 0x000000050b0a7825 */ /* 0x000fc800078e0006 */
[----:B------:R-:W-:Y:S01]  /*ae00*/  IMAD.WIDE.U32 R8, R8, 0x2745937f, RZ ;  /* 0x2745937f08087825 */ /* 0x000fe200078e00ff */
[----:B------:R-:W-:-:S03]  /*ae10*/  IADD3 R27, P0, PT, R27, R10, RZ ;  /* 0x0000000a1b1b7210 */ /* 0x000fc60007f1e0ff */
[----:B------:R-:W-:Y:S01]  /*ae20*/  IMAD R21, R21, 0x5, RZ ;  /* 0x0000000515157824 */ /* 0x000fe200078e02ff */
[----:B------:R-:W-:Y:S01]  /*ae30*/  LOP3.LUT R10, R8, R10, RZ, 0x3c, !PT ;  /* 0x0000000a080a7212 */ /* 0x000fe200078e3cff */
[----:B------:R-:W-:Y:S02]  /*ae40*/  IMAD.IADD R8, R9, 0x1, R23 ;  /* 0x0000000109087824 */ /* 0x000fe400078e0217 */
[----:B------:R-:W-:Y:S02]  /*ae50*/  IMAD.IADD R11, R11, 0x1, R21 ;  /* 0x000000010b0b7824 */ /* 0x000fe400078e0215 */
[----:B------:R-:W-:Y:S02]  /*ae60*/  IMAD.MOV.U32 R21, RZ, RZ, 0x0 ;  /* 0x00000000ff157424 */ /* 0x000fe400078e00ff */
[----:B------:R-:W-:Y:S01]  /*ae70*/  IMAD.X R18, R18, 0x1, R11, P0 ;  /* 0x0000000112127824 */ /* 0x000fe200000e060b */
[----:B------:R-:W-:Y:S01]  /*ae80*/  LOP3.LUT R23, R8, R11, RZ, 0x3c, !PT ;  /* 0x0000000b08177212 */ /* 0x000fe200078e3cff */
[----:B------:R-:W-:-:S02]  /*ae90*/  IMAD R16, R16, 0x114253d5, RZ ;  /* 0x114253d510107824 */ /* 0x000fc400078e02ff */
[----:B------:R-:W-:Y:S01]  /*aea0*/  IMAD.WIDE.U32 R8, R27, 0x5, R20 ;  /* 0x000000051b087825 */ /* 0x000fe200078e0014 */
[----:B------:R-:W-:Y:S02]  /*aeb0*/  SHF.L.W.U32.HI R11, R10, 0x1b, R23 ;  /* 0x0000001b0a0b7819 */ /* 0x000fe40000010e17 */
[----:B------:R-:W-:Y:S01]  /*aec0*/  SHF.L.W.U32.HI R23, R23, 0x1b, R10 ;  /* 0x0000001b17177819 */ /* 0x000fe20000010e0a */
[----:B------:R-:W-:Y:S02]  /*aed0*/  IMAD R27, R18, 0x5, RZ ;  /* 0x00000005121b7824 */ /* 0x000fe400078e02ff */
[----:B------:R-:W-:Y:S01]  /*aee0*/  IMAD R29, R5, -0x783c846f, R16 ;  /* 0x87c37b91051d7824 */ /* 0x000fe200078e0210 */
[----:B------:R-:W-:Y:S01]  /*aef0*/  IADD3 R23, P0, PT, R23, R8, RZ ;  /* 0x0000000817177210 */ /* 0x000fe20007f1e0ff */
[----:B------:R-:W-:Y:S01]  /*af00*/  IMAD.WIDE.U32 R4, R5, 0x114253d5, RZ ;  /* 0x114253d505047825 */ /* 0x000fe200078e00ff */
[----:B------:R-:W-:-:S03]  /*af10*/  IADD3 R10, PT, PT, R9, R27, RZ ;  /* 0x0000001b090a7210 */ /* 0x000fc60007ffe0ff */
[----:B------:R-:W-:Y:S01]  /*af20*/  IMAD.IADD R5, R5, 0x1, R29 ;  /* 0x0000000105057824 */ /* 0x000fe200078e021d */
[----:B------:R-:W-:Y:S01]  /*af30*/  LOP3.LUT R8, R4, R8, RZ, 0x3c, !PT ;  /* 0x0000000804087212 */ /* 0x000fe200078e3cff */
[----:B------:R-:W-:-:S03]  /*af40*/  IMAD.X R9, R11, 0x1, R10, P0 ;  /* 0x000000010b097824 */ /* 0x000fc600000e060a */
[----:B------:R-:W-:Y:S01]  /*af50*/  LOP3.LUT R11, R5, R10, RZ, 0x3c, !PT ;  /* 0x0000000a050b7212 */ /* 0x000fe200078e3cff */
[----:B------:R-:W-:-:S03]  /*af60*/  IMAD.WIDE.U32 R4, R23, 0x5, R6 ;  /* 0x0000000517047825 */ /* 0x000fc600078e0006 */
[----:B------:R-:W-:Y:S01]  /*af70*/  SHF.L.W.U32.HI R7, R8, 0x1f, R11 ;  /* 0x0000001f08077819 */ /* 0x000fe20000010e0b */
[----:B------:R-:W-:Y:S01]  /*af80*/  IMAD R23, R9, 0x5, RZ ;  /* 0x0000000509177824 */ /* 0x000fe200078e02ff */
[----:B------:R-:W-:Y:S01]  /*af90*/  SHF.L.W.U32.HI R9, R11, 0x1f, R8 ;  /* 0x0000001f0b097819 */ /* 0x000fe20000010e08 */
[----:B------:R-:W-:-:S03]  /*afa0*/  IMAD.MOV.U32 R18, RZ, RZ, R4 ;  /* 0x000000ffff127224 */ /* 0x000fc600078e0004 */
[----:B------:R-:W-:Y:S02]  /*afb0*/  IADD3 R16, PT, PT, R5, R23, RZ ;  /* 0x0000001705107210 */ /* 0x000fe40007ffe0ff */
[----:B------:R-:W-:-:S05]  /*afc0*/  IADD3 R9, P0, PT, R9, R4, RZ ;  /* 0x0000000409097210 */ /* 0x000fca0007f1e0ff */
[----:B------:R-:W-:Y:S02]  /*afd0*/  IMAD.X R7, R7, 0x1, R16, P0 ;  /* 0x0000000107077824 */ /* 0x000fe400000e0610 */
[----:B------:R-:W-:-:S04]  /*afe0*/  IMAD.WIDE.U32 R20, R9, 0x5, R20 ;  /* 0x0000000509147825 */ /* 0x000fc800078e0014 */
[----:B------:R-:W-:-:S05]  /*aff0*/  IMAD R7, R7, 0x5, RZ ;  /* 0x0000000507077824 */ /* 0x000fca00078e02ff */
[----:B------:R-:W-:-:S07]  /*b000*/  IADD3 R21, PT, PT, R21, R7, RZ ;  /* 0x0000000715157210 */ /* 0x000fce0007ffe0ff */
.L_x_203:
[----:B------:R-:W-:Y:S05]  /*b010*/  BSYNC.RECONVERGENT B2 ;  /* 0x0000000000027941 */ /* 0x000fea0003800200 */
.L_x_202:
[----:B------:R-:W-:Y:S05]  /*b020*/  @!P1 BRA `(.L_x_197) ;  /* 0x0000000000d09947 */ /* 0x000fea0003800000 */
[----:B------:R-:W-:-:S04]  /*b030*/  IMAD.SHL.U32 R24, R24, 0x2, RZ ;  /* 0x0000000218187824 */ /* 0x000fc800078e00ff */
[----:B----4-:R-:W-:-:S06]  /*b040*/  IMAD R6, R24, 0x8, R3 ;  /* 0x0000000818067824 */ /* 0x010fcc00078e0203 */
[----:B------:R-:W2:Y:S02]  /*b050*/  LDL.128 R4, [R6] ;  /* 0x0000000006047983 */ /* 0x000ea40000100c00 */
        /* <DEDUP_REMOVED lines=13> */
[----:B------:R-:W-:Y:S01]  /*b130*/  IADD3 R5, PT, PT, R5, R25, RZ ;  /* 0x0000001905057210 */ /* 0x000fe20007ffe0ff */
[----:B------:R-:W-:Y:S01]  /*b140*/  IMAD R9, R9, 0x2745937f, RZ ;  /* 0x2745937f09097824 */ /* 0x000fe200078e02ff */
[----:B------:R-:W-:Y:S02]  /*b150*/  LOP3.LUT R6, R7, R8, RZ, 0xfc, !PT ;  /* 0x0000000807067212 */ /* 0x000fe400078efcff */
[--C-:B------:R-:W-:Y:S02]  /*b160*/  SHF.R.U32.HI R8, RZ, 0x1f, R5.reuse ;  /* 0x0000001fff087819 */ /* 0x100fe40000011605 */
[----:B------:R-:W-:Y:S01]  /*b170*/  SHF.R.U64 R5, R4, 0x1f, R5 ;  /* 0x0000001f04057819 */ /* 0x000fe20000001205 */
[----:B------:R-:W-:Y:S01]  /*b180*/  IMAD R9, R6, 0x4cf5ad43, R9 ;  /* 0x4cf5ad4306097824 */ /* 0x000fe200078e0209 */
[----:B------:R-:W-:Y:S01]  /*b190*/  LOP3.LUT R8, R8, R11, RZ, 0xfc, !PT ;  /* 0x0000000b08087212 */ /* 0x000fe200078efcff */
[----:B------:R-:W-:-:S04]  /*b1a0*/  IMAD.WIDE.U32 R6, R6, 0x2745937f, RZ ;  /* 0x2745937f06067825 */ /* 0x000fc800078e00ff */
[----:B------:R-:W-:Y:S01]  /*b1b0*/  IMAD.IADD R9, R7, 0x1, R9 ;  /* 0x0000000107097824 */ /* 0x000fe200078e0209 */
[----:B------:R-:W-:Y:S01]  /*b1c0*/  LOP3.LUT R6, R6, R18, RZ, 0x3c, !PT ;  /* 0x0000001206067212 */ /* 0x000fe200078e3cff */
[----:B------:R-:W-:-:S03]  /*b1d0*/  IMAD R8, R8, 0x114253d5, RZ ;  /* 0x114253d508087824 */ /* 0x000fc600078e02ff */
[----:B------:R-:W-:Y:S01]  /*b1e0*/  LOP3.LUT R9, R9, R16, RZ, 0x3c, !PT ;  /* 0x0000001009097212 */ /* 0x000fe200078e3cff */
[C---:B------:R-:W-:Y:S02]  /*b1f0*/  IMAD R11, R5.reuse, -0x783c846f, R8 ;  /* 0x87c37b91050b7824 */ /* 0x040fe400078e0208 */
[----:B------:R-:W-:Y:S01]  /*b200*/  IMAD.WIDE.U32 R4, R5, 0x114253d5, RZ ;  /* 0x114253d505047825 */ /* 0x000fe200078e00ff */
[----:B------:R-:W-:Y:S02]  /*b210*/  SHF.L.W.U32.HI R7, R9, 0x1b, R6 ;  /* 0x0000001b09077819 */ /* 0x000fe40000010e06 */
[----:B------:R-:W-:Y:S01]  /*b220*/  SHF.L.W.U32.HI R6, R6, 0x1b, R9 ;  /* 0x0000001b06067819 */ /* 0x000fe20000010e09 */
[----:B------:R-:W-:Y:S01]  /*b230*/  IMAD.IADD R8, R5, 0x1, R11 ;  /* 0x0000000105087824 */ /* 0x000fe200078e020b */
[-C--:B------:R-:W-:Y:S01]  /*b240*/  LOP3.LUT R9, R4, R20.reuse, RZ, 0x3c, !PT ;  /* 0x0000001404097212 */ /* 0x080fe200078e3cff */
[----:B------:R-:W-:Y:S01]  /*b250*/  HFMA2 R4, -RZ, RZ, 54.875, -1833 ;  /* 0x52dce729ff047431 */ /* 0x000fe200000001ff */
[----:B------:R-:W-:Y:S01]  /*b260*/  IADD3 R11, P0, PT, R7, R20, RZ ;  /* 0x00000014070b7210 */ /* 0x000fe20007f1e0ff */
[----:B------:R-:W-:Y:S01]  /*b270*/  IMAD.MOV.U32 R5, RZ, RZ, 0x0 ;  /* 0x00000000ff057424 */ /* 0x000fe200078e00ff */
[----:B------:R-:W-:-:S03]  /*b280*/  LOP3.LUT R8, R8, R21, RZ, 0x3c, !PT ;  /* 0x0000001508087212 */ /* 0x000fc600078e3cff */
[----:B------:R-:W-:Y:S01]  /*b290*/  IMAD.X R6, R6, 0x1, R21, P0 ;  /* 0x0000000106067824 */ /* 0x000fe200000e0615 */
[----:B------:R-:W-:Y:S02]  /*b2a0*/  SHF.L.W.U32.HI R7, R8, 0x1f, R9 ;  /* 0x0000001f08077819 */ /* 0x000fe40000010e09 */
[----:B------:R-:W-:Y:S01]  /*b2b0*/  SHF.L.W.U32.HI R9, R9, 0x1f, R8 ;  /* 0x0000001f09097819 */ /* 0x000fe20000010e08 */
[----:B------:R-:W-:-:S04]  /*b2c0*/  IMAD.WIDE.U32 R4, R11, 0x5, R4 ;  /* 0x000000050b047825 */ /* 0x000fc800078e0004 */
[----:B------:R-:W-:Y:S01]  /*b2d0*/  IMAD R11, R6, 0x5, RZ ;  /* 0x00000005060b7824 */ /* 0x000fe200078e02ff */
[----:B------:R-:W-:Y:S01]  /*b2e0*/  IADD3 R21, P0, PT, R7, R4, RZ ;  /* 0x0000000407157210 */ /* 0x000fe20007f1e0ff */
[----:B------:R-:W-:Y:S02]  /*b2f0*/  IMAD.MOV.U32 R6, RZ, RZ, 0x38495ab5 ;  /* 0x38495ab5ff067424 */ /* 0x000fe400078e00ff */
[----:B------:R-:W-:Y:S01]  /*b300*/  IMAD.MOV.U32 R7, RZ, RZ, 0x0 ;  /* 0x00000000ff077424 */ /* 0x000fe200078e00ff */
[----:B------:R-:W-:Y:S01]  /*b310*/  IADD3 R16, PT, PT, R5, R11, RZ ;  /* 0x0000000b05107210 */ /* 0x000fe20007ffe0ff */
[----:B------:R-:W-:Y:S02]  /*b320*/  IMAD.MOV.U32 R18, RZ, RZ, R4 ;  /* 0x000000ffff127224 */ /* 0x000fe400078e0004 */
[----:B------:R-:W-:Y:S01]  /*b330*/  IMAD.WIDE.U32 R20, R21, 0x5, R6 ;  /* 0x0000000515147825 */ /* 0x000fe200078e0006 */
[----:B------:R-:W-:-:S05]  /*b340*/  IADD3.X R9, PT, PT, R9, R16, RZ, P0, !PT ;  /* 0x0000001009097210 */ /* 0x000fca00007fe4ff */
[----:B------:R-:W-:-:S04]  /*b350*/  IMAD R9, R9, 0x5, RZ ;  /* 0x0000000509097824 */ /* 0x000fc800078e02ff */
[----:B------:R-:W-:-:S07]  /*b360*/  IMAD.IADD R21, R21, 0x1, R9 ;  /* 0x0000000115157824 */ /* 0x000fce00078e0209 */
.L_x_197:
[----:B------:R-:W-:Y:S05]  /*b370*/  BSYNC.RECONVERGENT B1 ;  /* 0x0000000000017941 */ /* 0x000fea0003800200 */
.L_x_196:
[----:B------:R-:W-:Y:S01]  /*b380*/  LOP3.LUT P0, R8, R14, 0xf, RZ, 0xc0, !PT ;  /* 0x0000000f0e087812 */ /* 0x000fe2000780c0ff */
[----:B------:R-:W-:-:S12]  /*b390*/  BSSY.RECONVERGENT B1, `(.L_x_204) ;  /* 0x00000a6000017945 */ /* 0x000fd80003800200 */
[----:B------:R-:W-:Y:S05]  /*b3a0*/  @!P0 BRA `(.L_x_205) ;  /* 0x0000000800908947 */ /* 0x000fea0003800000 */
[----:B------:R-:W-:Y:S01]  /*b3b0*/  ISETP.GE.U32.AND P0, PT, R8, 0x4, PT ;  /* 0x000000040800780c */ /* 0x000fe20003f06070 */
[----:B------:R-:W-:Y:S01]  /*b3c0*/  BSSY.RECONVERGENT B2, `(.L_x_206) ;  /* 0x0000010000027945 */ /* 0x000fe20003800200 */
[----:B0123--:R-:W-:-:S11]  /*b3d0*/  MOV R4, RZ ;  /* 0x000000ff00047202 */ /* 0x00ffd60000000f00 */
[----:B------:R-:W-:Y:S05]  /*b3e0*/  @!P0 BRA `(.L_x_207) ;  /* 0x0000000000348947 */ /* 0x000fea0003800000 */
[----:B------:R-:W-:Y:S01]  /*b3f0*/  BSSY.RECONVERGENT B3, `(.L_x_208) ;  /* 0x000000b000037945 */ /* 0x000fe20003800200 */
[----:B------:R-:W-:Y:S01]  /*b400*/  IMAD.MOV.U32 R4, RZ, RZ, RZ ;  /* 0x000000ffff047224 */ /* 0x000fe200078e00ff */
[C---:B------:R-:W-:Y:S02]  /*b410*/  LOP3.LUT R5, R14.reuse, 0x7ffffff0, RZ, 0xc0, !PT ;  /* 0x7ffffff00e057812 */ /* 0x040fe400078ec0ff */
[----:B----4-:R-:W-:-:S07]  /*b420*/  LOP3.LUT R9, R14, 0xc, RZ, 0xc0, !PT ;  /* 0x0000000c0e097812 */ /* 0x010fce00078ec0ff */
.L_x_209:
[----:B0-----:R-:W-:-:S06]  /*b430*/  IADD3 R6, PT, PT, R1, R5, R4 ;  /* 0x0000000501067210 */ /* 0x001fcc0007ffe004 */
[----:B------:R-:W2:Y:S01]  /*b440*/  LDL R6, [R6] ;  /* 0x0000000006067983 */ /* 0x000ea20000100800 */
[----:B------:R-:W-:Y:S01]  /*b450*/  IMAD.IADD R7, R1, 0x1, R4 ;  /* 0x0000000101077824 */ /* 0x000fe200078e0204 */
[----:B------:R-:W-:-:S04]  /*b460*/  IADD3 R4, PT, PT, R4, 0x4, RZ ;  /* 0x0000000404047810 */ /* 0x000fc80007ffe0ff */
[----:B------:R-:W-:Y:S01]  /*b470*/  ISETP.NE.AND P0, PT, R4, R9, PT ;  /* 0x000000090400720c */ /* 0x000fe20003f05270 */
[----:B--2---:R0:W-:-:S12]  /*b480*/  STL [R7+0x10], R6 ;  /* 0x0000100607007387 */ /* 0x0041d80000100800 */
[----:B------:R-:W-:Y:S05]  /*b490*/  @P0 BRA `(.L_x_209) ;  /* 0xfffffffc00e40947 */ /* 0x000fea000383ffff */
[----:B------:R-:W-:Y:S05]  /*b4a0*/  BSYNC.RECONVERGENT B3 ;  /* 0x0000000000037941 */ /* 0x000fea0003800200 */
.L_x_208:
[----:B------:R-:W-:-:S07]  /*b4b0*/  IMAD.MOV.U32 R4, RZ, RZ, R9 ;  /* 0x000000ffff047224 */ /* 0x000fce00078e0009 */
.L_x_207:
[----:B------:R-:W-:Y:S05]  /*b4c0*/  BSYNC.RECONVERGENT B2 ;  /* 0x0000000000027941 */ /* 0x000fea0003800200 */
.L_x_206:
[----:B----4-:R-:W-:Y:S01]  /*b4d0*/  LOP3.LUT P0, R9, R14, 0x3, RZ, 0xc0, !PT ;  /* 0x000000030e097812 */ /* 0x010fe2000780c0ff */
[----:B------:R-:W-:-:S12]  /*b4e0*/  BSSY.RECONVERGENT B2, `(.L_x_210) ;  /* 0x0000011000027945 */ /* 0x000fd80003800200 */
[----:B------:R-:W-:Y:S05]  /*b4f0*/  @!P0 BRA `(.L_x_211) ;  /* 0x00000000003c8947 */ /* 0x000fea0003800000 */
[----:B------:R-:W-:-:S04]  /*b500*/  LOP3.LUT R5, R14, 0x7ffffff0, RZ, 0xc0, !PT ;  /* 0x7ffffff00e057812 */ /* 0x000fc800078ec0ff */
[----:B0-----:R-:W-:-:S05]  /*b510*/  LOP3.LUT R6, R4, R5, RZ, 0xfc, !PT ;  /* 0x0000000504067212 */ /* 0x001fca00078efcff */
[----:B------:R-:W-:-:S05]  /*b520*/  IMAD.IADD R6, R1, 0x1, R6 ;  /* 0x0000000101067824 */ /* 0x000fca00078e0206 */
[----:B------:R-:W2:Y:S01]  /*b530*/  LDL.U8 R5, [R6] ;  /* 0x0000000006057983 */ /* 0x000ea20000100000 */
[----:B------:R-:W-:Y:S02]  /*b540*/  IADD3 R7, PT, PT, R1, R4, RZ ;  /* 0x0000000401077210 */ /* 0x000fe40007ffe0ff */
[----:B------:R-:W-:-:S03]  /*b550*/  ISETP.NE.AND P0, PT, R9, 0x1, PT ;  /* 0x000000010900780c */ /* 0x000fc60003f05270 */
[----:B--2---:R1:W-:Y:S10]  /*b560*/  STL.U8 [R7+0x10], R5 ;  /* 0x0000100507007387 */ /* 0x0043f40000100000 */
[----:B------:R-:W-:Y:S05]  /*b570*/  @!P0 BRA `(.L_x_211) ;  /* 0x00000000001c8947 */ /* 0x000fea0003800000 */
[----:B------:R-:W2:Y:S01]  /*b580*/  LDL.U8 R4, [R6+0x1] ;  /* 0x0000010006047983 */ /* 0x000ea20000100000 */
[----:B-1----:R-:W-:-:S04]  /*b590*/  LOP3.LUT R5, R14, 0x3, RZ, 0xc0, !PT ;  /* 0x000000030e057812 */ /* 0x002fc800078ec0ff */
[----:B------:R-:W-:Y:S01]  /*b5a0*/  ISETP.NE.AND P0, PT, R5, 0x2, PT ;  /* 0x000000020500780c */ /* 0x000fe20003f05270 */
[----:B--2---:R2:W-:-:S12]  /*b5b0*/  STL.U8 [R7+0x11], R4 ;  /* 0x0000110407007387 */ /* 0x0045d80000100000 */
[----:B------:R-:W-:Y:S05]  /*b5c0*/  @!P0 BRA `(.L_x_211) ;  /* 0x0000000000088947 */ /* 0x000fea0003800000 */
[----:B--2---:R-:W2:Y:S04]  /*b5d0*/  LDL.U8 R4, [R6+0x2] ;  /* 0x0000020006047983 */ /* 0x004ea80000100000 */
[----:B--2---:R3:W-:Y:S02]  /*b5e0*/  STL.U8 [R7+0x12], R4 ;  /* 0x0000120407007387 */ /* 0x0047e40000100000 */
.L_x_211:
[----:B------:R-:W-:Y:S05]  /*b5f0*/  BSYNC.RECONVERGENT B2 ;  /* 0x0000000000027941 */ /* 0x000fea0003800200 */
.L_x_210:
[----:B------:R-:W-:Y:S01]  /*b600*/  ISETP.GT.AND P0, PT, R8, 0x7, PT ;  /* 0x000000070800780c */ /* 0x000fe20003f04270 */
[----:B------:R-:W-:Y:S04]  /*b610*/  BSSY.RECONVERGENT B2, `(.L_x_212) ;  /* 0x000006b000027945 */ /* 0x000fe80003800200 */
[----:B------:R-:W-:Y:S01]  /*b620*/  BSSY.RELIABLE B3, `(.L_x_213) ;  /* 0x0000065000037945 */ /* 0x000fe20003800100 */
[----:B0123--:R-:W-:Y:S02]  /*b630*/  IMAD.MOV.U32 R7, RZ, RZ, RZ ;  /* 0x000000ffff077224 */ /* 0x00ffe400078e00ff */
[----:B------:R-:W-:-:S05]  /*b640*/  IMAD.MOV.U32 R9, RZ, RZ, RZ ;  /* 0x000000ffff097224 */ /* 0x000fca00078e00ff */
        /* <DEDUP_REMOVED lines=9> */
.L_x_215:
[----:B------:R-:W-:-:S13]  /*b6e0*/  ISETP.GT.AND P0, PT, R8, 0x5, PT ;  /* 0x000000050800780c */ /* 0x000fda0003f04270 */
[----:B------:R-:W-:Y:S05]  /*b6f0*/  @P0 BRA `(.L_x_219) ;  /* 0x00000000000c0947 */ /* 0x000fea0003800000 */
[----:B------:R-:W-:-:S13]  /*b700*/  ISETP.NE.AND P0, PT, R8, 0x4, PT ;  /* 0x000000040800780c */ /* 0x000fda0003f05270 */
[----:B------:R-:W-:Y:S05]  /*b710*/  @!P0 BRA `(.L_x_220) ;  /* 0x0000000400348947 */ /* 0x000fea0003800000 */
[----:B------:R-:W-:Y:S05]  /*b720*/  BRA `(.L_x_221) ;  /* 0x0000000400287947 */ /* 0x000fea0003800000 */
.L_x_219:
[----:B------:R-:W-:-:S13]  /*b730*/  ISETP.NE.AND P0, PT, R8, 0x6, PT ;  /* 0x000000060800780c */ /* 0x000fda0003f05270 */
[----:B------:R-:W-:Y:S05]  /*b740*/  @!P0 BRA `(.L_x_222) ;  /* 0x0000000400148947 */ /* 0x000fea0003800000 */
[----:B------:R-:W-:Y:S05]  /*b750*/  BRA `(.L_x_223) ;  /* 0x0000000400047947 */ /* 0x000fea0003800000 */
.L_x_214:
        /* <DEDUP_REMOVED lines=10> */
.L_x_227:
[----:B------:R-:W-:-:S13]  /*b800*/  ISETP.NE.AND P0, PT, R8, 0xa, PT ;  /* 0x0000000a0800780c */ /* 0x000fda0003f05270 */
[----:B------:R-:W-:Y:S05]  /*b810*/  @!P0 BRA `(.L_x_230) ;  /* 0x0000000000708947 */ /* 0x000fea0003800000 */
[----:B------:R-:W-:Y:S05]  /*b820*/  BRA `(.L_x_231) ;  /* 0x00000000005c7947 */ /* 0x000fea0003800000 */
.L_x_226:
        /* <DEDUP_REMOVED lines=8> */
.L_x_234:
[----:B------:R-:W-:Y:S01]  /*b8b0*/  ISETP.NE.AND P0, PT, R8, 0xe, PT ;  /* 0x0000000e0800780c */ /* 0x000fe20003f05270 */
[----:B------:R-:W2:-:S12]  /*b8c0*/  LDL.U8 R6, [R1+0x1d] ;  /* 0x00001d0001067983 */ /* 0x000e980000100000 */
[----:B------:R-:W3:Y:S01]  /*b8d0*/  @P0 LDL.U8 R4, [R1+0x1e] ;  /* 0x00001e0001040983 */ /* 0x000ee20000100000 */
[----:B------:R-:W-:Y:S01]  /*b8e0*/  @P0 IMAD.MOV.U32 R7, RZ, RZ, RZ ;  /* 0x000000ffff070224 */ /* 0x000fe200078e00ff */
[----:B--2---:R-:W-:Y:S01]  /*b8f0*/  SHF.L.U32 R6, R6, 0x8, RZ ;  /* 0x0000000806067819 */ /* 0x004fe200000006ff */
[----:B---3--:R-:W-:-:S05]  /*b900*/  @P0 IMAD.U32 R9, R4, 0x10000, RZ ;  /* 0x0001000004090824 */ /* 0x008fca00078e00ff */
[----:B------:R-:W-:-:S07]  /*b910*/  LOP3.LUT R9, R6, R9, RZ, 0x3c, !PT ;  /* 0x0000000906097212 */ /* 0x000fce00078e3cff */
.L_x_236:
[----:B------:R-:W-:Y:S05]  /*b920*/  BSYNC.RELIABLE B7 ;  /* 0x0000000000077941 */ /* 0x000fea0003800100 */
.L_x_233:
[----:B------:R-:W2:Y:S02]  /*b930*/  LDL.U8 R4, [R1+0x1c] ;  /* 0x00001c0001047983 */ /* 0x000ea40000100000 */
[----:B--2---:R-:W-:-:S07]  /*b940*/  LOP3.LUT R9, R4, R9, RZ, 0x3c, !PT ;  /* 0x0000000904097212 */ /* 0x004fce00078e3cff */
.L_x_235:
[----:B------:R-:W-:Y:S05]  /*b950*/  BSYNC.RECONVERGENT B6 ;  /* 0x0000000000067941 */ /* 0x000fea0003800200 */
.L_x_232:
[----:B------:R-:W2:Y:S02]  /*b960*/  LDL.U8 R4, [R1+0x1b] ;  /* 0x00001b0001047983 */ /* 0x000ea40000100000 */
[----:B--2---:R-:W-:-:S03]  /*b970*/  IMAD.WIDE.U32 R4, R4, 0x1000000, RZ ;  /* 0x0100000004047825 */ /* 0x004fc600078e00ff */
[----:B------:R-:W-:Y:S02]  /*b980*/  LOP3.LUT R7, R4, R7, RZ, 0x3c, !PT ;  /* 0x0000000704077212 */ /* 0x000fe400078e3cff */
[----:B------:R-:W-:-:S07]  /*b990*/  LOP3.LUT R9, R5, R9, RZ, 0x3c, !PT ;  /* 0x0000000905097212 */ /* 0x000fce00078e3cff */
.L_x_231:
[----:B------:R-:W2:Y:S02]  /*b9a0*/  LDL.U8 R4, [R1+0x1a] ;  /* 0x00001a0001047983 */ /* 0x000ea40000100000 */
[----:B--2---:R-:W-:-:S03]  /*b9b0*/  IMAD.WIDE.U32 R4, R4, 0x10000, RZ ;  /* 0x0001000004047825 */ /* 0x004fc600078e00ff */
[----:B------:R-:W-:Y:S02]  /*b9c0*/  LOP3.LUT R7, R4, R7, RZ, 0x3c, !PT ;  /* 0x0000000704077212 */ /* 0x000fe400078e3cff */
[----:B------:R-:W-:-:S07]  /*b9d0*/  LOP3.LUT R9, R5, R9, RZ, 0x3c, !PT ;  /* 0x0000000905097212 */ /* 0x000fce00078e3cff */
.L_x_230:
[----:B------:R-:W2:Y:S02]  /*b9e0*/  LDL.U8 R4, [R1+0x19] ;  /* 0x0000190001047983 */ /* 0x000ea40000100000 */
[----:B--2---:R-:W-:-:S03]  /*b9f0*/  IMAD.WIDE.U32 R4, R4, 0x100, RZ ;  /* 0x0000010004047825 */ /* 0x004fc600078e00ff */
[----:B------:R-:W-:Y:S02]  /*ba00*/  LOP3.LUT R7, R4, R7, RZ, 0x3c, !PT ;  /* 0x0000000704077212 */ /* 0x000fe400078e3cff */
[----:B------:R-:W-:-:S07]  /*ba10*/  LOP3.LUT R9, R5, R9, RZ, 0x3c, !PT ;  /* 0x0000000905097212 */ /* 0x000fce00078e3cff */
.L_x_229:
[----:B------:R-:W-:Y:S05]  /*ba20*/  BSYNC.RELIABLE B5 ;  /* 0x0000000000057941 */ /* 0x000fea0003800100 */
.L_x_225:
[----:B------:R-:W2:Y:S01]  /*ba30*/  LDL.U8 R6, [R1+0x18] ;  /* 0x0000180001067983 */ /* 0x000ea20000100000 */
[----:B------:R-:W-:Y:S01]  /*ba40*/  IMAD R9, R9, 0x2745937f, RZ ;  /* 0x2745937f09097824 */ /* 0x000fe200078e02ff */
[----:B--2---:R-:W-:-:S05]  /*ba50*/  LOP3.LUT R6, R7, R6, RZ, 0x3c, !PT ;  /* 0x0000000607067212 */ /* 0x004fca00078e3cff */
[C---:B------:R-:W-:Y:S02]  /*ba60*/  IMAD R7, R6.reuse, 0x4cf5ad43, R9 ;  /* 0x4cf5ad4306077824 */ /* 0x040fe400078e0209 */
[----:B------:R-:W-:-:S04]  /*ba70*/  IMAD.WIDE.U32 R4, R6, 0x2745937f, RZ ;  /* 0x2745937f06047825 */ /* 0x000fc800078e00ff */
[----:B------:R-:W-:Y:S01]  /*ba80*/  IMAD R6, R6, 0x4e8b26fe, RZ ;  /* 0x4e8b26fe06067824 */ /* 0x000fe200078e02ff */
[----:B------:R-:W-:-:S04]  /*ba90*/  IADD3 R7, PT, PT, R5, R7, RZ ;  /* 0x0000000705077210 */ /* 0x000fc80007ffe0ff */
[----:B------:R-:W-:-:S04]  /*baa0*/  SHF.R.U32.HI R5, RZ, 0x1f, R7 ;  /* 0x0000001fff057819 */ /* 0x000fc80000011607 */
[----:B------:R-:W-:Y:S02]  /*bab0*/  LOP3.LUT R5, R5, R6, RZ, 0xfc, !PT ;  /* 0x0000000605057212 */ /* 0x000fe400078efcff */
[----:B------:R-:W-:-:S03]  /*bac0*/  SHF.R.U64 R6, R4, 0x1f, R7 ;  /* 0x0000001f04067819 */ /* 0x000fc60000001207 */
[----:B------:R-:W-:Y:S02]  /*bad0*/  IMAD R7, R5, 0x114253d5, RZ ;  /* 0x114253d505077824 */ /* 0x000fe400078e02ff */
[----:B------:R-:W-:-:S04]  /*bae0*/  IMAD.WIDE.U32 R4, R6, 0x114253d5, RZ ;  /* 0x114253d506047825 */ /* 0x000fc800078e00ff */
[----:B------:R-:W-:Y:S01]  /*baf0*/  IMAD R7, R6, -0x783c846f, R7 ;  /* 0x87c37b9106077824 */ /* 0x000fe200078e0207 */
[----:B------:R-:W-:-:S03]  /*bb00*/  LOP3.LUT R20, R4, R20, RZ, 0x3c, !PT ;  /* 0x0000001404147212 */ /* 0x000fc600078e3cff */
[----:B------:R-:W-:-:S05]  /*bb10*/  IMAD.IADD R6, R5, 0x1, R7 ;  /* 0x0000000105067824 */ /* 0x000fca00078e0207 */
[----:B------:R-:W-:-:S07]  /*bb20*/  LOP3.LUT R21, R6, R21, RZ, 0x3c, !PT ;  /* 0x0000001506157212 */ /* 0x000fce00078e3cff */
.L_x_228:
[----:B------:R-:W-:Y:S05]  /*bb30*/  BSYNC.RECONVERGENT B4 ;  /* 0x0000000000047941 */ /* 0x000fea0003800200 */
.L_x_224:
[----:B------:R-:W2:Y:S01]  /*bb40*/  LDL.U8 R9, [R1+0x17] ;  /* 0x0000170001097983 */ /* 0x000ea20000100000 */
[----:B------:R-:W-:Y:S01]  /*bb50*/  IMAD.MOV.U32 R7, RZ, RZ, RZ ;  /* 0x000000ffff077224 */ /* 0x000fe200078e00ff */
[----:B--2---:R-:W-:-:S07]  /*bb60*/  SHF.L.U32 R9, R9, 0x18, RZ ;  /* 0x0000001809097819 */ /* 0x004fce00000006ff */
.L_x_223:
[----:B------:R-:W2:Y:S02]  /*bb70*/  LDL.U8 R4, [R1+0x16] ;  /* 0x0000160001047983 */ /* 0x000ea40000100000 */
[----:B--2---:R-:W-:-:S05]  /*bb80*/  IMAD.U32 R4, R4, 0x10000, RZ ;  /* 0x0001000004047824 */ /* 0x004fca00078e00ff */
[----:B------:R-:W-:-:S07]  /*bb90*/  LOP3.LUT R9, R4, R9, RZ, 0x3c, !PT ;  /* 0x0000000904097212 */ /* 0x000fce00078e3cff */
.L_x_222:
[----:B------:R-:W2:Y:S02]  /*bba0*/  LDL.U8 R4, [R1+0x15] ;  /* 0x0000150001047983 */ /* 0x000ea40000100000 */
[----:B--2---:R-:W-:-:S05]  /*bbb0*/  IMAD.SHL.U32 R4, R4, 0x100, RZ ;  /* 0x0000010004047824 */ /* 0x004fca00078e00ff */
[----:B------:R-:W-:-:S07]  /*bbc0*/  LOP3.LUT R9, R4, R9, RZ, 0x3c, !PT ;  /* 0x0000000904097212 */ /* 0x000fce00078e3cff */
.L_x_221:
[----:B------:R-:W2:Y:S02]  /*bbd0*/  LDL.U8 R4, [R1+0x14] ;  /* 0x0000140001047983 */ /* 0x000ea40000100000 */
[----:B--2---:R-:W-:-:S07]  /*bbe0*/  LOP3.LUT R9, R4, R9, RZ, 0x3c, !PT ;  /* 0x0000000904097212 */ /* 0x004fce00078e3cff */
.L_x_220:
[----:B------:R-:W2:Y:S02]  /*bbf0*/  LDL.U8 R4, [R1+0x13] ;  /* 0x0000130001047983 */ /* 0x000ea40000100000 */
[----:B--2---:R-:W-:-:S03]  /*bc00*/  IMAD.WIDE.U32 R4, R4, 0x1000000, RZ ;  /* 0x0100000004047825 */ /* 0x004fc600078e00ff */
[----:B------:R-:W-:Y:S02]  /*bc10*/  LOP3.LUT R7, R4, R7, RZ, 0x3c, !PT ;  /* 0x0000000704077212 */ /* 0x000fe400078e3cff */
[----:B------:R-:W-:-:S07]  /*bc20*/  LOP3.LUT R9, R5, R9, RZ, 0x3c, !PT ;  /* 0x0000000905097212 */ /* 0x000fce00078e3cff */
.L_x_218:
[----:B------:R-:W2:Y:S02]  /*bc30*/  LDL.U8 R4, [R1+0x12] ;  /* 0x0000120001047983 */ /* 0x000ea40000100000 */
[----:B--2---:R-:W-:-:S03]  /*bc40*/  IMAD.WIDE.U32 R4, R4, 0x10000, RZ ;  /* 0x0001000004047825 */ /* 0x004fc600078e00ff */
[----:B------:R-:W-:Y:S02]  /*bc50*/  LOP3.LUT R7, R4, R7, RZ, 0x3c, !PT ;  /* 0x0000000704077212 */ /* 0x000fe400078e3cff */
[----:B------:R-:W-:-:S07]  /*bc60*/  LOP3.LUT R9, R5, R9, RZ, 0x3c, !PT ;  /* 0x0000000905097212 */ /* 0x000fce00078e3cff */
.L_x_217:
[----:B------:R-:W-:Y:S05]  /*bc70*/  BSYNC.RELIABLE B3 ;  /* 0x0000000000037941 */ /* 0x000fea0003800100 */
.L_x_213:
[----:B------:R-:W2:Y:S02]  /*bc80*/  LDL.U8 R4, [R1+0x11] ;  /* 0x0000110001047983 */ /* 0x000ea40000100000 */
[----:B--2---:R-:W-:-:S03]  /*bc90*/  IMAD.WIDE.U32 R4, R4, 0x100, RZ ;  /* 0x0000010004047825 */ /* 0x004fc600078e00ff */
[----:B------:R-:W-:Y:S02]  /*bca0*/  LOP3.LUT R7, R4, R7, RZ, 0x3c, !PT ;  /* 0x0000000704077212 */ /* 0x000fe400078e3cff */
[----:B------:R-:W-:-:S07]  /*bcb0*/  LOP3.LUT R9, R5, R9, RZ, 0x3c, !PT ;  /* 0x0000000905097212 */ /* 0x000fce00078e3cff */
.L_x_216:
[----:B------:R-:W-:Y:S05]  /*bcc0*/  BSYNC.RECONVERGENT B2 ;  /* 0x0000000000027941 */ /* 0x000fea0003800200 */
.L_x_212:
[----:B------:R-:W2:Y:S01]  /*bcd0*/  LDL.U8 R4, [R1+0x10] ;  /* 0x0000100001047983 */ /* 0x000ea20000100000 */
[C---:B------:R-:W-:Y:S01]  /*bce0*/  IMAD R5, R9.reuse, 0x114253d5, RZ ;  /* 0x114253d509057824 */ /* 0x040fe200078e02ff */
[----:B------:R-:W-:Y:S02]  /*bcf0*/  SHF.L.U32 R11, R9, 0x1f, RZ ;  /* 0x0000001f090b7819 */ /* 0x000fe400000006ff */
[----:B--2---:R-:W-:-:S05]  /*bd00*/  LOP3.LUT R4, R7, R4, RZ, 0x3c, !PT ;  /* 0x0000000407047212 */ /* 0x004fca00078e3cff */
[C---:B------:R-:W-:Y:S02]  /*bd10*/  IMAD R9, R4.reuse, -0x783c846f, R5 ;  /* 0x87c37b9104097824 */ /* 0x040fe400078e0205 */
        /* <DEDUP_REMOVED lines=13> */
.L_x_205:
[----:B------:R-:W-:Y:S05]  /*bdf0*/  BSYNC.RECONVERGENT B1 ;  /* 0x0000000000017941 */ /* 0x000fea0003800200 */
.L_x_204:
[-C--:B0---4-:R-:W-:Y:S01]  /*be00*/  LOP3.LUT R7, R18, R14.reuse, RZ, 0x3c, !PT ;  /* 0x0000000e12077212 */ /* 0x091fe200078e3cff */
[----:B------:R-:W-:Y:S01]  /*be10*/  VIADD R10, R13, 0xffffffff ;  /* 0xffffffff0d0a7836 */ /* 0x000fe20000000000 */
[----:B------:R-:W-:Y:S01]  /*be20*/  LOP3.LUT R14, R20, R14, RZ, 0x3c, !PT ;  /* 0x0000000e140e7212 */ /* 0x000fe200078e3cff */
[----:B------:R-:W0:Y:S03]  /*be30*/  LDCU UR4, c[0x0][0x3ac] ;  /* 0x00007580ff0477ac */ /* 0x000e260008000800 */
[----:B------:R-:W-:-:S05]  /*be40*/  IADD3 R7, P0, PT, R14, R7, RZ ;  /* 0x000000070e077210 */ /* 0x000fca0007f1e0ff */
[----:B------:R-:W-:Y:S01]  /*be50*/  IMAD.X R16, R16, 0x1, R21, P0 ;  /* 0x0000000110107824 */ /* 0x000fe200000e0615 */
[----:B-123--:R-:W-:-:S04]  /*be60*/  IADD3 R5, P0, PT, R7, R14, RZ ;  /* 0x0000000e07057210 */ /* 0x00efc80007f1e0ff */
[--C-:B------:R-:W-:Y:S01]  /*be70*/  SHF.R.U32.HI R6, RZ, 0x1, R16.reuse ;  /* 0x00000001ff067819 */ /* 0x100fe20000011610 */
[----:B------:R-:W-:-:S03]  /*be80*/  IMAD.X R21, R21, 0x1, R16, P0 ;  /* 0x0000000115157824 */ /* 0x000fc600000e0610 */
[----:B------:R-:W-:Y:S01]  /*be90*/  LOP3.LUT R6, R6, R7, RZ, 0x3c, !PT ;  /* 0x0000000706067212 */ /* 0x000fe200078e3cff */
[----:B------:R-:W-:Y:S01]  /*bea0*/  IMAD R7, R16, -0x12aa7333, RZ ;  /* 0xed558ccd10077824 */ /* 0x000fe200078e02ff */
[----:B------:R-:W-:Y:S01]  /*beb0*/  SHF.R.U32.HI R4, RZ, 0x1, R21 ;  /* 0x00000001ff047819 */ /* 0x000fe20000011615 */
[----:B------:R-:W-:Y:S01]  /*bec0*/  IMAD R21, R21, -0x12aa7333, RZ ;  /* 0xed558ccd15157824 */ /* 0x000fe200078e02ff */
[----:B0-----:R-:W-:Y:S01]  /*bed0*/  UISETP.GE.AND UP0, UPT, UR4, 0x1, UPT ;  /* 0x000000010400788c */ /* 0x001fe2000bf06270 */
[----:B------:R-:W-:Y:S01]  /*bee0*/  IMAD R9, R6, -0xae5029, R7 ;  /* 0xff51afd706097824 */ /* 0x000fe200078e0207 */
[----:B------:R-:W-:Y:S01]  /*bef0*/  LOP3.LUT R4, R4, R5, RZ, 0x3c, !PT ;  /* 0x0000000504047212 */ /* 0x000fe200078e3cff */
[----:B------:R-:W-:-:S04]  /*bf00*/  IMAD.WIDE.U32 R6, R6, -0x12aa7333, RZ ;  /* 0xed558ccd06067825 */ /* 0x000fc800078e00ff */
[C---:B------:R-:W-:Y:S01]  /*bf10*/  IMAD R21, R4.reuse, -0xae5029, R21 ;  /* 0xff51afd704157824 */ /* 0x040fe200078e0215 */
[----:B------:R-:W-:Y:S01]  /*bf20*/  IADD3 R8, PT, PT, R7, R9, RZ ;  /* 0x0000000907087210 */ /* 0x000fe20007ffe0ff */
[----:B------:R-:W-:-:S03]  /*bf30*/  IMAD.WIDE.U32 R4, R4, -0x12aa7333, RZ ;  /* 0xed558ccd04047825 */ /* 0x000fc600078e00ff */
[----:B------:R-:W-:Y:S01]  /*bf40*/  SHF.R.U32.HI R9, RZ, 0x1, R8 ;  /* 0x00000001ff097819 */ /* 0x000fe20000011608 */
[----:B------:R-:W-:-:S03]  /*bf50*/  IMAD.IADD R7, R5, 0x1, R21 ;  /* 0x0000000105077824 */ /* 0x000fc600078e0215 */
[----:B------:R-:W-:Y:S01]  /*bf60*/  LOP3.LUT R6, R9, R6, RZ, 0x3c, !PT ;  /* 0x0000000609067212 */ /* 0x000fe200078e3cff */
[----:B------:R-:W-:Y:S01]  /*bf70*/  IMAD R9, R8, 0x1a85ec53, RZ ;  /* 0x1a85ec5308097824 */ /* 0x000fe200078e02ff */
[----:B------:R-:W-:Y:S01]  /*bf80*/  SHF.R.U32.HI R5, RZ, 0x1, R7 ;  /* 0x00000001ff057819 */ /* 0x000fe20000011607 */
[----:B------:R-:W-:Y:S02]  /*bf90*/  IMAD R7, R7, 0x1a85ec53, RZ ;  /* 0x1a85ec5307077824 */ /* 0x000fe400078e02ff */
[C---:B------:R-:W-:Y:S01]  /*bfa0*/  IMAD R11, R6.reuse, -0x3b314602, R9 ;  /* 0xc4ceb9fe060b7824 */ /* 0x040fe200078e0209 */
[----:B------:R-:W-:Y:S01]  /*bfb0*/  LOP3.LUT R4, R5, R4, RZ, 0x3c, !PT ;  /* 0x0000000405047212 */ /* 0x000fe200078e3cff */
        /* <DEDUP_REMOVED lines=9> */
[----:B------:R-:W-:Y:S01]  /*c050*/  IMAD R7, R10, R15, R12 ;  /* 0x0000000f0a077224 */ /* 0x000fe200078e020c */
[----:B------:R-:W-:-:S03]  /*c060*/  LOP3.LUT R9, R9, R6, RZ, 0x3c, !PT ;  /* 0x0000000609097212 */ /* 0x000fc600078e3cff */
[----:B------:R-:W-:Y:S01]  /*c070*/  IMAD.SHL.U32 R7, R7, 0x4, RZ ;  /* 0x0000000407077824 */ /* 0x000fe200078e00ff */
        /* <DEDUP_REMOVED lines=8> */
[----:B------:R-:W1:Y:S01]  /*c100*/  LDC.64 R20, c[0x0][0x3a8] ;  /* 0x0000ea00ff147b82 */ /* 0x000e620000000a00 */
[----:B------:R-:W-:-:S07]  /*c110*/  IMAD.MOV.U32 R16, RZ, RZ, RZ ;  /* 0x000000ffff107224 */ /* 0x000fce00078e00ff */
.L_x_241:
[C---:B------:R-:W-:Y:S01]  /*c120*/  LOP3.LUT R7, R16.reuse, 0xff, RZ, 0xc0, !PT ;  /* 0x000000ff10077812 */ /* 0x040fe200078ec0ff */
[----:B0-----:R-:W-:Y:S01]  /*c130*/  IMAD.MOV.U32 R5, RZ, RZ, R11 ;  /* 0x000000ffff057224 */ /* 0x001fe200078e000b */
[----:B------:R-:W-:Y:S01]  /*c140*/  MOV R4, R10 ;  /* 0x0000000a00047202 */ /* 0x000fe20000000f00 */
[----:B------:R-:W-:Y:S01]  /*c150*/  BSSY.RECONVERGENT B1, `(.L_x_238) ;  /* 0x0000020000017945 */ /* 0x000fe20003800200 */
[----:B-1----:R-:W-:Y:S02]  /*c160*/  SHF.R.S32.HI R12, RZ, 0x1f, R20 ;  /* 0x0000001fff0c7819 */ /* 0x002fe40000011414 */
[----:B------:R-:W-:Y:S01]  /*c170*/  IADD3 R16, PT, PT, R16, 0x1, RZ ;  /* 0x0000000110107810 */ /* 0x000fe20007ffe0ff */
[----:B------:R-:W-:-:S03]  /*c180*/  IMAD.WIDE.U32 R4, R7, R14, R4 ;  /* 0x0000000e07047225 */ /* 0x000fc600078e0004 */
[----:B------:R-:W-:Y:S01]  /*c190*/  ISETP.NE.AND P2, PT, R16, R21, PT ;  /* 0x000000151000720c */ /* 0x000fe20003f45270 */
[----:B------:R-:W-:-:S04]  /*c1a0*/  IMAD R7, R15, R7, RZ ;  /* 0x000000070f077224 */ /* 0x000fc800078e02ff */
[----:B------:R-:W-:-:S05]  /*c1b0*/  IMAD.IADD R7, R5, 0x1, R7 ;  /* 0x0000000105077824 */ /* 0x000fca00078e0207 */
[----:B------:R-:W-:-:S04]  /*c1c0*/  LOP3.LUT R6, R7, R12, RZ, 0xfc, !PT ;  /* 0x0000000c07067212 */ /* 0x000fc800078efcff */
[----:B------:R-:W-:-:S13]  /*c1d0*/  ISETP.NE.U32.AND P0, PT, R6, RZ, PT ;  /* 0x000000ff0600720c */ /* 0x000fda0003f05070 */
[----:B------:R-:W-:Y:S05]  /*c1e0*/  @P0 BRA `(.L_x_239) ;  /* 0x00000000004c0947 */ /* 0x000fea0003800000 */
[----:B------:R-:W0:Y:S01]  /*c1f0*/  I2F.U32.RP R9, R20 ;  /* 0x0000001400097306 */ /* 0x000e220000209000 */
[----:B------:R-:W-:-:S07]  /*c200*/  ISETP.NE.U32.AND P1, PT, R20, RZ, PT ;  /* 0x000000ff1400720c */ /* 0x000fce0003f25070 */
[----:B0-----:R-:W0:Y:S02]  /*c210*/  MUFU.RCP R9, R9 ;  /* 0x0000000900097308 */ /* 0x001e240000001000 */
[----:B0-----:R-:W-:Y:S02]  /*c220*/  VIADD R6, R9, 0xffffffe ;  /* 0x0ffffffe09067836 */ /* 0x001fe40000000000 */
[----:B------:R-:W-:-:S04]  /*c230*/  IMAD.MOV.U32 R9, RZ, RZ, RZ ;  /* 0x000000ffff097224 */ /* 0x000fc800078e00ff */
[----:B------:R0:W1:Y:S02]  /*c240*/  F2I.FTZ.U32.TRUNC.NTZ R7, R6 ;  /* 0x0000000600077305 */ /* 0x000064000021f000 */
[----:B0-----:R-:W-:Y:S02]  /*c250*/  HFMA2 R6, -RZ, RZ, 0, 0 ;  /* 0x00000000ff067431 */ /* 0x001fe400000001ff */
[----:B-1----:R-:W-:-:S04]  /*c260*/  IMAD.MOV R5, RZ, RZ, -R7 ;  /* 0x000000ffff057224 */ /* 0x002fc800078e0a07 */
[----:B------:R-:W-:-:S04]  /*c270*/  IMAD R5, R5, R20, RZ ;  /* 0x0000001405057224 */ /* 0x000fc800078e02ff */
[----:B------:R-:W-:-:S06]  /*c280*/  IMAD.HI.U32 R5, R7, R5, R6 ;  /* 0x0000000507057227 */ /* 0x000fcc00078e0006 */
[----:B------:R-:W-:-:S04]  /*c290*/  IMAD.HI.U32 R5, R5, R4, RZ ;  /* 0x0000000405057227 */ /* 0x000fc800078e00ff */
[----:B------:R-:W-:-:S04]  /*c2a0*/  IMAD.MOV R5, RZ, RZ, -R5 ;  /* 0x000000ffff057224 */ /* 0x000fc800078e0a05 */
[----:B------:R-:W-:-:S05]  /*c2b0*/  IMAD R8, R20, R5, R4 ;  /* 0x0000000514087224 */ /* 0x000fca00078e0204 */
[----:B------:R-:W-:-:S13]  /*c2c0*/  ISETP.GE.U32.AND P0, PT, R8, R20, PT ;  /* 0x000000140800720c */ /* 0x000fda0003f06070 */
[----:B------:R-:W-:-:S05]  /*c2d0*/  @P0 IMAD.IADD R8, R8, 0x1, -R20 ;  /* 0x0000000108080824 */ /* 0x000fca00078e0a14 */
[----:B------:R-:W-:-:S13]  /*c2e0*/  ISETP.GE.U32.AND P0, PT, R8, R20, PT ;  /* 0x000000140800720c */ /* 0x000fda0003f06070 */
[-C--:B------:R-:W-:Y:S02]  /*c2f0*/  @P0 IADD3 R8, PT, PT, R8, -R20.reuse, RZ ;  /* 0x8000001408080210 */ /* 0x080fe40007ffe0ff */
[----:B------:R-:W-:Y:S01]  /*c300*/  @!P1 LOP3.LUT R8, RZ, R20, RZ, 0x33, !PT ;  /* 0x00000014ff089212 */ /* 0x000fe200078e33ff */
[----:B------:R-:W-:Y:S06]  /*c310*/  BRA `(.L_x_240) ;  /* 0x00000000000c7947 */ /* 0x000fec0003800000 */
.L_x_239:
[----:B------:R-:W-:Y:S01]  /*c320*/  IMAD.MOV.U32 R5, RZ, RZ, R7 ;  /* 0x000000ffff057224 */ /* 0x000fe200078e0007 */
[----:B------:R-:W-:-:S07]  /*c330*/  MOV R6, 0xc350 ;  /* 0x0000c35000067802 */ /* 0x000fce0000000f00 */
[----:B------:R-:W-:Y:S05]  /*c340*/  CALL.REL.NOINC `($__internal_0_$__cuda_sm20_rem_u64) ;  /* 0x0000009400707944 */ /* 0x000fea0003c00000 */
.L_x_240:
[----:B------:R-:W-:Y:S05]  /*c350*/  BSYNC.RECONVERGENT B1 ;  /* 0x0000000000017941 */ /* 0x000fea0003800200 */
.L_x_238:
[----:B------:R-:W0:Y:S02]  /*c360*/  LDCU.64 UR4, c[0x0][0x3a0] ;  /* 0x00007400ff0477ac */ /* 0x000e240008000a00 */
[----:B0-----:R-:W-:-:S04]  /*c370*/  IADD3 R4, P0, PT, R8, UR4, RZ ;  /* 0x0000000408047c10 */ /* 0x001fc8000ff1e0ff */
[----:B------:R-:W-:-:S05]  /*c380*/  IADD3.X R5, PT, PT, R9, UR5, RZ, P0, !PT ;  /* 0x0000000509057c10 */ /* 0x000fca00087fe4ff */
[----:B------:R-:W2:Y:S02]  /*c390*/  LDG.E.U8 R4, desc[UR6][R4.64] ;  /* 0x0000000604047981 */ /* 0x000ea4000c1e1100 */
[----:B--2---:R-:W-:-:S13]  /*c3a0*/  ISETP.NE.AND P0, PT, R4, RZ, PT ;  /* 0x000000ff0400720c */ /* 0x004fda0003f05270 */
[----:B------:R-:W-:Y:S05]  /*c3b0*/  @!P0 EXIT ;  /* 0x000000000000894d */ /* 0x000fea0003800000 */
[----:B------:R-:W-:Y:S05]  /*c3c0*/  @P2 BRA `(.L_x_241) ;  /* 0xfffffffc00542947 */ /* 0x000fea000383ffff */
.L_x_237:
[----:B------:R-:W-:-:S04]  /*c3d0*/  SHF.R.S32.HI R13, RZ, 0x1, R13 ;  /* 0x00000001ff0d7819 */ /* 0x000fc8000001140d */
[----:B------:R-:W-:-:S13]  /*c3e0*/  ISETP.NE.AND P0, PT, R13, R0, PT ;  /* 0x000000000d00720c */ /* 0x000fda0003f05270 */
[----:B------:R-:W-:Y:S05]  /*c3f0*/  @P0 BRA `(.L_x_242) ;  /* 0xffffffd000100947 */ /* 0x000fea000383ffff */
.L_x_177:
[----:B------:R-:W-:Y:S05]  /*c400*/  BSYNC.RECONVERGENT B0 ;  /* 0x0000000000007941 */ /* 0x000fea0003800200 */
.L_x_176:
[----:B------:R-:W-:Y:S05]  /*c410*/  WARPSYNC.ALL ;  /* 0x0000000000007948 */ /* 0x000fea0003800000 */
[----:B------:R-:W1:Y:S01]  /*c420*/  LDC R12, c[0x0][0x380] ;  /* 0x0000e000ff0c7b82 */ /* 0x000e620000000800 */
[----:B------:R-:W1:Y:S01]  /*c430*/  LDCU UR4, c[0x0][0x3b0] ;  /* 0x00007600ff0477ac */ /* 0x000e620008000800 */
[----:B0-----:R-:W-:Y:S01]  /*c440*/  IADD3 R5, PT, PT, R0, -0x1, RZ ;  /* 0xffffffff00057810 */ /* 0x001fe20007ffe0ff */
[----:B------:R-:W-:Y:S01]  /*c450*/  BSSY.RECONVERGENT B0, `(.L_x_243) ;  /* 0x0000011000007945 */ /* 0x000fe20003800200 */
[----:B------:R-:W-:Y:S02]  /*c460*/  IMAD.MOV.U32 R4, RZ, RZ, 0x1 ;  /* 0x00000001ff047424 */ /* 0x000fe400078e00ff */
[----:B------:R-:W-:-:S02]  /*c470*/  IMAD.MOV.U32 R14, RZ, RZ, RZ ;  /* 0x000000ffff0e7224 */ /* 0x000fc400078e00ff */
[----:B-1----:R-:W-:-:S05]  /*c480*/  IMAD R5, R5, UR4, R12 ;  /* 0x0000000405057c24 */ /* 0x002fca000f8e020c */
[----:B------:R-:W-:-:S04]  /*c490*/  LEA R5, R5, 0x1, 0x1 ;  /* 0x0000000105057811 */ /* 0x000fc800078e08ff */
[----:B------:R-:W-:-:S07]  /*c4a0*/  MOV R6, R5 ;  /* 0x0000000500067202 */ /* 0x000fce0000000f00 */
.L_x_244:
[----:B------:R-:W-:Y:S01]  /*c4b0*/  VIADD R9, R6, 0x9 ;  /* 0x0000000906097836 */ /* 0x000fe20000000000 */
[----:B------:R-:W-:Y:S01]  /*c4c0*/  PRMT R13, R4, 0x7610, R13 ;  /* 0x00007610040d7816 */ /* 0x000fe2000000000d */
[----:B------:R-:W-:Y:S01]  /*c4d0*/  IMAD.HI R7, R6, 0x66666667, RZ ;  /* 0x6666666706077827 */ /* 0x000fe200078e02ff */
[----:B------:R-:W-:Y:S02]  /*c4e0*/  MOV R22, R14 ;  /* 0x0000000e00167202 */ /* 0x000fe40000000f00 */
[----:B------:R-:W-:Y:S01]  /*c4f0*/  ISETP.GT.U32.AND P0, PT, R9, 0x12, PT ;  /* 0x000000120900780c */ /* 0x000fe20003f04070 */
[----:B------:R-:W-:Y:S01]  /*c500*/  VIADD R8, R4, 0x1 ;  /* 0x0000000104087836 */ /* 0x000fe20000000000 */
[----:B------:R-:W-:Y:S01]  /*c510*/  SHF.R.U32.HI R6, RZ, 0x1f, R7 ;  /* 0x0000001fff067819 */ /* 0x000fe20000011607 */
[----:B------:R-:W-:-:S03]  /*c520*/  VIADD R14, R14, 0x1 ;  /* 0x000000010e0e7836 */ /* 0x000fc60000000000 */
[----:B------:R-:W-:Y:S02]  /*c530*/  LEA.HI.SX32 R6, R7, R6, 0x1e ;  /* 0x0000000607067211 */ /* 0x000fe400078ff2ff */
[----:B------:R-:W-:-:S05]  /*c540*/  PRMT R4, R8, 0x7610, R4 ;  /* 0x0000761008047816 */ /* 0x000fca0000000004 */
[----:B------:R-:W-:Y:S05]  /*c550*/  @P0 BRA `(.L_x_244) ;  /* 0xfffffffc00d40947 */ /* 0x000fea000383ffff */
[----:B------:R-:W-:Y:S05]  /*c560*/  BSYNC.RECONVERGENT B0 ;  /* 0x0000000000007941 */ /* 0x000fea0003800200 */
.L_x_243:
[----:B------:R-:W-:Y:S01]  /*c570*/  BSSY.RECONVERGENT B0, `(.L_x_245) ;  /* 0x000000f000007945 */ /* 0x000fe20003800200 */
[----:B------:R-:W-:-:S07]  /*c580*/  IMAD.MOV.U32 R4, RZ, RZ, RZ ;  /* 0x000000ffff047224 */ /* 0x000fce00078e00ff */
.L_x_246:
[----:B------:R-:W-:Y:S01]  /*c590*/  IMAD.HI R6, R5, 0x66666667, RZ ;  /* 0x6666666705067827 */ /* 0x000fe200078e02ff */
[----:B------:R-:W-:-:S04]  /*c5a0*/  IADD3 R10, PT, PT, R1, -R4, R22 ;  /* 0x80000004010a7210 */ /* 0x000fc80007ffe016 */
[----:B------:R-:W-:-:S04]  /*c5b0*/  SHF.R.U32.HI R7, RZ, 0x1f, R6 ;  /* 0x0000001fff077819 */ /* 0x000fc80000011606 */
[----:B------:R-:W-:-:S05]  /*c5c0*/  LEA.HI.SX32 R8, R6, R7, 0x1e ;  /* 0x0000000706087211 */ /* 0x000fca00078ff2ff */
[----:B------:R-:W-:Y:S02]  /*c5d0*/  IMAD R6, R8, -0xa, R5 ;  /* 0xfffffff608067824 */ /* 0x000fe400078e0205 */
[----:B------:R-:W-:-:S03]  /*c5e0*/  VIADD R5, R5, 0x9 ;  /* 0x0000000905057836 */ /* 0x000fc60000000000 */
[----:B------:R-:W-:Y:S01]  /*c5f0*/  IADD3 R7, PT, PT, R6, 0x30, RZ ;  /* 0x0000003006077810 */ /* 0x000fe20007ffe0ff */
[----:B------:R-:W-:Y:S01]  /*c600*/  IMAD.MOV.U32 R6, RZ, RZ, R4 ;  /* 0x000000ffff067224 */ /* 0x000fe200078e0004 */
[----:B------:R-:W-:Y:S01]  /*c610*/  ISETP.GT.U32.AND P0, PT, R5, 0x12, PT ;  /* 0x000000120500780c */ /* 0x000fe20003f04070 */
[----:B------:R-:W-:Y:S01]  /*c620*/  IMAD.MOV.U32 R5, RZ, RZ, R8 ;  /* 0x000000ffff057224 */ /* 0x000fe200078e0008 */
[----:B------:R-:W-:Y:S01]  /*c630*/  IADD3 R4, PT, PT, R4, 0x1, RZ ;  /* 0x0000000104047810 */ /* 0x000fe20007ffe0ff */
[----:B------:R0:W-:Y:S10]  /*c640*/  STL.U8 [R10+0x10], R7 ;  /* 0x000010070a007387 */ /* 0x0001f40000100000 */
[----:B0-----:R-:W-:Y:S05]  /*c650*/  @P0 BRA `(.L_x_246) ;  /* 0xfffffffc00cc0947 */ /* 0x001fea000383ffff */
[----:B------:R-:W-:Y:S05]  /*c660*/  BSYNC.RECONVERGENT B0 ;  /* 0x0000000000007941 */ /* 0x000fea0003800200 */
.L_x_245:
[----:B------:R-:W-:Y:S01]  /*c670*/  IMAD.MOV.U32 R5, RZ, RZ, 0x30 ;  /* 0x00000030ff057424 */ /* 0x000fe200078e00ff */
[----:B------:R-:W-:Y:S01]  /*c680*/  IADD3 R6, PT, PT, R1, R6, RZ ;  /* 0x0000000601067210 */ /* 0x000fe20007ffe0ff */
[----:B------:R-:W-:Y:S01]  /*c690*/  BSSY.RECONVERGENT B0, `(.L_x_247) ;  /* 0x0000012000007945 */ /* 0x000fe20003800200 */
[----:B------:R-:W-:Y:S01]  /*c6a0*/  ISETP.GE.U32.AND P3, PT, R22, 0x3, PT ;  /* 0x000000031600780c */ /* 0x000fe20003f66070 */
[----:B------:R-:W-:Y:S01]  /*c6b0*/  IMAD.MOV.U32 R4, RZ, RZ, RZ ;  /* 0x000000ffff047224 */ /* 0x000fe200078e00ff */
[----:B------:R-:W-:Y:S01]  /*c6c0*/  LOP3.LUT R15, R14, 0x3, RZ, 0xc0, !PT ;  /* 0x000000030e0f7812 */ /* 0x000fe200078ec0ff */
[----:B------:R0:W-:Y:S01]  /*c6d0*/  STL.U8 [R6+0x11], R5 ;  /* 0x0000110506007387 */ /* 0x0001e20000100000 */
[C---:B------:R-:W-:Y:S02]  /*c6e0*/  ISETP.GE.U32.AND P0, PT, R22.reuse, 0x3, PT ;  /* 0x000000031600780c */ /* 0x040fe40003f06070 */
[----:B------:R-:W-:Y:S02]  /*c6f0*/  ISETP.GE.U32.AND P1, PT, R22, 0xf, PT ;  /* 0x0000000f1600780c */ /* 0x000fe40003f26070 */
[----:B------:R-:W-:-:S02]  /*c700*/  ISETP.NE.AND P4, PT, R15, RZ, PT ;  /* 0x000000ff0f00720c */ /* 0x000fc40003f85270 */
[----:B------:R-:W-:-:S03]  /*c710*/  ISETP.NE.AND P2, PT, R15, RZ, PT ;  /* 0x000000ff0f00720c */ /* 0x000fc60003f45270 */
[----:B0-----:R-:W-:Y:S10]  /*c720*/  @!P3 BRA `(.L_x_248) ;  /* 0x000000000020b947 */ /* 0x001ff40003800000 */
[----:B------:R-:W-:Y:S01]  /*c730*/  LOP3.LUT R4, R14, 0xfffffffc, RZ, 0xc0, !PT ;  /* 0xfffffffc0e047812 */ /* 0x000fe200078ec0ff */
[----:B------:R-:W-:-:S07]  /*c740*/  IMAD.MOV.U32 R5, RZ, RZ, RZ ;  /* 0x000000ffff057224 */ /* 0x000fce00078e00ff */
.L_x_249:
[----:B0-----:R-:W-:-:S05]  /*c750*/  IADD3 R7, PT, PT, R1, R5, RZ ;  /* 0x0000000501077210 */ /* 0x001fca0007ffe0ff */
[----:B------:R-:W2:Y:S01]  /*c760*/  LDL R6, [R7+0x10] ;  /* 0x0000100007067983 */ /* 0x000ea20000100800 */
[----:B------:R-:W-:-:S05]  /*c770*/  VIADD R5, R5, 0x4 ;  /* 0x0000000405057836 */ /* 0x000fca0000000000 */
[----:B------:R-:W-:Y:S01]  /*c780*/  ISETP.NE.AND P3, PT, R5, R4, PT ;  /* 0x000000040500720c */ /* 0x000fe20003f65270 */
[----:B--2---:R0:W-:-:S12]  /*c790*/  STL [R7], R6 ;  /* 0x0000000607007387 */ /* 0x0041d80000100800 */
[----:B------:R-:W-:Y:S05]  /*c7a0*/  @P3 BRA `(.L_x_249) ;  /* 0xfffffffc00e83947 */ /* 0x000fea000383ffff */
.L_x_248:
[----:B------:R-:W-:Y:S05]  /*c7b0*/  BSYNC.RECONVERGENT B0 ;  /* 0x0000000000007941 */ /* 0x000fea0003800200 */
.L_x_247:
[----:B------:R-:W-:Y:S04]  /*c7c0*/  BSSY.RECONVERGENT B0, `(.L_x_250) ;  /* 0x000000a000007945 */ /* 0x000fe80003800200 */
[----:B------:R-:W-:Y:S05]  /*c7d0*/  @!P4 BRA `(.L_x_251) ;  /* 0x000000000020c947 */ /* 0x000fea0003800000 */
[----:B0-----:R-:W-:-:S07]  /*c7e0*/  IMAD.MOV.U32 R6, RZ, RZ, RZ ;  /* 0x000000ffff067224 */ /* 0x001fce00078e00ff */
.L_x_252:
[----:B-1----:R-:W-:-:S05]  /*c7f0*/  IADD3 R8, PT, PT, R1, R4, RZ ;  /* 0x0000000401087210 */ /* 0x002fca0007ffe0ff */
[----:B------:R-:W2:Y:S01]  /*c800*/  LDL.U8 R5, [R8+0x10] ;  /* 0x0000100008057983 */ /* 0x000ea20000100000 */
[----:B------:R-:W-:Y:S02]  /*c810*/  VIADD R6, R6, 0x1 ;  /* 0x0000000106067836 */ /* 0x000fe40000000000 */
[----:B------:R-:W-:-:S03]  /*c820*/  VIADD R4, R4, 0x1 ;  /* 0x0000000104047836 */ /* 0x000fc60000000000 */
[----:B------:R-:W-:Y:S01]  /*c830*/  ISETP.NE.AND P3, PT, R6, R15, PT ;  /* 0x0000000f0600720c */ /* 0x000fe20003f65270 */
[----:B--2---:R1:W-:-:S12]  /*c840*/  STL.U8 [R8], R5 ;  /* 0x0000000508007387 */ /* 0x0043d80000100000 */
[----:B------:R-:W-:Y:S05]  /*c850*/  @P3 BRA `(.L_x_252) ;  /* 0xfffffffc00e43947 */ /* 0x000fea000383ffff */
.L_x_251:
[----:B------:R-:W-:Y:S05]  /*c860*/  BSYNC.RECONVERGENT B0 ;  /* 0x0000000000007941 */ /* 0x000fea0003800200 */
.L_x_250:
[----:B------:R-:W-:Y:S01]  /*c870*/  BSSY.RECONVERGENT B0, `(.L_x_253) ;  /* 0x000001c000007945 */ /* 0x000fe20003800200 */
[----:B------:R-:W-:Y:S02]  /*c880*/  HFMA2 R16, -RZ, RZ, 0, 0 ;  /* 0x00000000ff107431 */ /* 0x000fe400000001ff */
[----:B------:R-:W-:Y:S01]  /*c890*/  IMAD.MOV.U32 R18, RZ, RZ, RZ ;  /* 0x000000ffff127224 */ /* 0x000fe200078e00ff */
[----:B------:R-:W-:Y:S06]  /*c8a0*/  @!P0 BRA `(.L_x_254) ;  /* 0x0000000000608947 */ /* 0x000fec0003800000 */
[----:B------:R-:W-:Y:S01]  /*c8b0*/  LOP3.LUT R18, R14, 0xfffffffc, RZ, 0xc0, !PT ;  /* 0xfffffffc0e127812 */ /* 0x000fe200078ec0ff */
[----:B------:R-:W-:-:S07]  /*c8c0*/  IMAD.MOV.U32 R20, RZ, RZ, RZ ;  /* 0x000000ffff147224 */ /* 0x000fce00078e00ff */
.L_x_255:
[----:B--2---:R-:W-:-:S05]  /*c8d0*/  IADD3 R11, PT, PT, R1, R20, RZ ;  /* 0x00000014010b7210 */ /* 0x004fca0007ffe0ff */
[----:B------:R2:W0:Y:S01]  /*c8e0*/  LDL R4, [R11] ;  /* 0x000000000b047983 */ /* 0x0004220000100800 */
[C---:B------:R-:W-:Y:S02]  /*c8f0*/  IMAD R21, R20.reuse, 0x8, R3 ;  /* 0x0000000814157824 */ /* 0x040fe400078e0203 */
[----:B------:R-:W-:Y:S02]  /*c900*/  VIADD R20, R20, 0x4 ;  /* 0x0000000414147836 */ /* 0x000fe40000000000 */
[----:B--2---:R-:W-:-:S03]  /*c910*/  HFMA2 R11, -RZ, RZ, 0, 0 ;  /* 0x00000000ff0b7431 */ /* 0x004fc600000001ff */
[----:B------:R-:W-:Y:S02]  /*c920*/  ISETP.NE.AND P0, PT, R20, R18, PT ;  /* 0x000000121400720c */ /* 0x000fe40003f05270 */
[C---:B0-----:R-:W-:Y:S02]  /*c930*/  PRMT R6, R4.reuse, 0x7770, RZ ;  /* 0x0000777004067816 */ /* 0x041fe400000000ff */
[C---:B-1----:R-:W-:Y:S02]  /*c940*/  PRMT R5, R4.reuse, 0x7771, RZ ;  /* 0x0000777104057816 */ /* 0x042fe400000000ff */
[C---:B------:R-:W-:Y:S02]  /*c950*/  PRMT R7, R4.reuse, 0x7773, RZ ;  /* 0x0000777304077816 */ /* 0x040fe400000000ff */
[----:B------:R-:W-:Y:S02]  /*c960*/  PRMT R4, R4, 0x7772, RZ ;  /* 0x0000777204047816 */ /* 0x000fe400000000ff */
[----:B------:R-:W-:-:S02]  /*c970*/  LOP3.LUT R6, R6, 0xff, RZ, 0xc0, !PT ;  /* 0x000000ff06067812 */ /* 0x000fc400078ec0ff */
[----:B------:R-:W-:Y:S02]  /*c980*/  LOP3.LUT R9, R5, 0xff, RZ, 0xc0, !PT ;  /* 0x000000ff05097812 */ /* 0x000fe400078ec0ff */
[----:B------:R-:W-:Y:S01]  /*c990*/  LOP3.LUT R8, R4, 0xff, RZ, 0xc0, !PT ;  /* 0x000000ff04087812 */ /* 0x000fe200078ec0ff */
[----:B------:R-:W-:Y:S01]  /*c9a0*/  IMAD.MOV.U32 R4, RZ, RZ, R6 ;  /* 0x000000ffff047224 */ /* 0x000fe200078e0006 */
[----:B------:R-:W-:Y:S01]  /*c9b0*/  LOP3.LUT R10, R7, 0xff, RZ, 0xc0, !PT ;  /* 0x000000ff070a7812 */ /* 0x000fe200078ec0ff */
[----:B------:R-:W-:Y:S01]  /*c9c0*/  IMAD.MOV.U32 R6, RZ, RZ, R9 ;  /* 0x000000ffff067224 */ /* 0x000fe200078e0009 */
[----:B------:R-:W-:Y:S01]  /*c9d0*/  MOV R5, RZ ;  /* 0x000000ff00057202 */ /* 0x000fe20000000f00 */
[----:B------:R-:W-:Y:S02]  /*c9e0*/  IMAD.MOV.U32 R7, RZ, RZ, RZ ;  /* 0x000000ffff077224 */ /* 0x000fe400078e00ff */
[----:B------:R-:W-:-:S03]  /*c9f0*/  IMAD.MOV.U32 R9, RZ, RZ, RZ ;  /* 0x000000ffff097224 */ /* 0x000fc600078e00ff */
[----:B------:R2:W-:Y:S04]  /*ca00*/  STL.128 [R21], R4 ;  /* 0x0000000415007387 */ /* 0x0005e80000100c00 */
[----:B------:R2:W-:Y:S01]  /*ca10*/  STL.128 [R21+0x10], R8 ;  /* 0x0000100815007387 */ /* 0x0005e20000100c00 */
[----:B------:R-:W-:Y:S05]  /*ca20*/  @P0 BRA `(.L_x_255) ;  /* 0xfffffffc00a80947 */ /* 0x000fea000383ffff */
.L_x_254:
[----:B------:R-:W-:Y:S05]  /*ca30*/  BSYNC.RECONVERGENT B0 ;  /* 0x0000000000007941 */ /* 0x000fea0003800200 */
.L_x_253:
[----:B------:R-:W-:Y:S04]  /*ca40*/  BSSY.RECONVERGENT B0, `(.L_x_256) ;  /* 0x000000c000007945 */ /* 0x000fe80003800200 */
[----:B------:R-:W-:Y:S05]  /*ca50*/  @!P2 BRA `(.L_x_257) ;  /* 0x000000000028a947 */ /* 0x000fea0003800000 */
[----:B0-2---:R-:W-:-:S07]  /*ca60*/  MOV R6, RZ ;  /* 0x000000ff00067202 */ /* 0x005fce0000000f00 */
.L_x_258:
[----:B---3--:R-:W-:-:S06]  /*ca70*/  IMAD.IADD R4, R1, 0x1, R18 ;  /* 0x0000000101047824 */ /* 0x008fcc00078e0212 */
[----:B------:R-:W2:Y:S01]  /*ca80*/  LDL.U8 R4, [R4] ;  /* 0x0000000004047983 */ /* 0x000ea20000100000 */
[----:B-1----:R-:W-:Y:S02]  /*ca90*/  HFMA2 R5, -RZ, RZ, 0, 0 ;  /* 0x00000000ff057431 */ /* 0x002fe400000001ff */
[----:B------:R-:W-:Y:S02]  /*caa0*/  IMAD R7, R18, 0x8, R3 ;  /* 0x0000000812077824 */ /* 0x000fe400078e0203 */
[----:B------:R-:W-:Y:S02]  /*cab0*/  VIADD R6, R6, 0x1 ;  /* 0x0000000106067836 */ /* 0x000fe40000000000 */
[----:B------:R-:W-:-:S03]  /*cac0*/  VIADD R18, R18, 0x1 ;  /* 0x0000000112127836 */ /* 0x000fc60000000000 */
[----:B------:R-:W-:Y:S01]  /*cad0*/  ISETP.NE.AND P0, PT, R6, R15, PT ;  /* 0x0000000f0600720c */ /* 0x000fe20003f05270 */
[----:B--2---:R3:W-:-:S12]  /*cae0*/  STL.64 [R7], R4 ;  /* 0x0000000407007387 */ /* 0x0047d80000100a00 */
[----:B------:R-:W-:Y:S05]  /*caf0*/  @P0 BRA `(.L_x_258) ;  /* 0xfffffffc00dc0947 */ /* 0x000fea000383ffff */
.L_x_257:
[----:B------:R-:W-:Y:S05]  /*cb00*/  BSYNC.RECONVERGENT B0 ;  /* 0x0000000000007941 */ /* 0x000fea0003800200 */
.L_x_256:
[----:B------:R-:W-:Y:S01]  /*cb10*/  BSSY.RECONVERGENT B0, `(.L_x_259) ;  /* 0x0000172000007945 */ /* 0x000fe20003800200 */
[----:B------:R-:W-:Y:S01]  /*cb20*/  MOV R15, RZ ;  /* 0x000000ff000f7202 */ /* 0x000fe20000000f00 */
[----:B------:R-:W-:Y:S02]  /*cb30*/  IMAD.MOV.U32 R20, RZ, RZ, RZ ;  /* 0x000000ffff147224 */ /* 0x000fe400078e00ff */
[----:B------:R-:W-:Y:S01]  /*cb40*/  IMAD.MOV.U32 R18, RZ, RZ, RZ ;  /* 0x000000ffff127224 */ /* 0x000fe200078e00ff */
[----:B------:R-:W-:Y:S06]  /*cb50*/  @!P1 BRA `(.L_x_260) ;  /* 0x0000001400b49947 */ /* 0x000fec0003800000 */
[----:B------:R-:W-:Y:S01]  /*cb60*/  ISETP.GE.U32.AND P0, PT, R22, 0x3f, PT ;  /* 0x0000003f1600780c */ /* 0x000fe20003f06070 */
[----:B------:R-:W-:Y:S01]  /*cb70*/  BSSY.RECONVERGENT B1, `(.L_x_261) ;  /* 0x00000cb000017945 */ /* 0x000fe20003800200 */
[----:B------:R-:W-:Y:S01]  /*cb80*/  SHF.R.U32.HI R22, RZ, 0x4, R14 ;  /* 0x00000004ff167819 */ /* 0x000fe2000001160e */
[----:B------:R-:W-:Y:S01]  /*cb90*/  HFMA2 R18, -RZ, RZ, 0, 0 ;  /* 0x00000000ff127431 */ /* 0x000fe200000001ff */
[----:B--2---:R-:W-:Y:S01]  /*cba0*/  CS2R R20, SRZ ;  /* 0x0000000000147805 */ /* 0x004fe2000001ff00 */
[----:B------:R-:W-:Y:S01]  /*cbb0*/  IMAD.MOV.U32 R16, RZ, RZ, RZ ;  /* 0x000000ffff107224 */ /* 0x000fe200078e00ff */
[----:B------:R-:W-:Y:S01]  /*cbc0*/  VIMNMX.U32 R22, PT, PT, R22, 0x1, !PT ;  /* 0x0000000116167848 */ /* 0x000fe20007fe0000 */
[----:B------:R-:W-:-:S06]  /*cbd0*/  IMAD.MOV.U32 R15, RZ, RZ, RZ ;  /* 0x000000ffff0f7224 */ /* 0x000fcc00078e00ff */
[----:B------:R-:W-:Y:S05]  /*cbe0*/  @!P0 BRA `(.L_x_262) ;  /* 0x0000000c000c8947 */ /* 0x000fea0003800000 */
[----:B------:R-:W-:Y:S01]  /*cbf0*/  LOP3.LUT R21, R22, 0xffffffc, RZ, 0xc0, !PT ;  /* 0x0ffffffc16157812 */ /* 0x000fe200078ec0ff */
[----:B------:R-:W-:Y:S01]  /*cc00*/  IMAD.MOV.U32 R20, RZ, RZ, RZ ;  /* 0x000000ffff147224 */ /* 0x000fe200078e00ff */
[----:B------:R-:W-:Y:S01]  /*cc10*/  MOV R24, RZ ;  /* 0x000000ff00187202 */ /* 0x000fe20000000f00 */
[----:B------:R-:W-:-:S07]  /*cc20*/  IMAD.MOV.U32 R18, RZ, RZ, RZ ;  /* 0x000000ffff127224 */ /* 0x000fce00078e00ff */
.L_x_263:
[----:B---3--:R-:W-:-:S05]  /*cc30*/  SHF.L.U32 R4, R24, 0x1, RZ ;  /* 0x0000000118047819 */ /* 0x008fca00000006ff */
[----:B------:R-:W-:-:S05]  /*cc40*/  IMAD R23, R4, 0x8, R3 ;  /* 0x0000000804177824 */ /* 0x000fca00078e0203 */
[----:B-1----:R-:W2:Y:S04]  /*cc50*/  LDL.128 R8, [R23] ;  /* 0x0000000017087983 */ /* 0x002ea80000100c00 */
[----:B0-----:R-:W3:Y:S01]  /*cc60*/  LDL.128 R4, [R23+0x10] ;  /* 0x0000100017047983 */ /* 0x001ee20000100c00 */
[C---:B--2---:R-:W-:Y:S01]  /*cc70*/  IMAD R25, R9.reuse, 0x114253d5, RZ ;  /* 0x114253d509197824 */ /* 0x044fe200078e02ff */
[----:B------:R-:W-:Y:S01]  /*cc80*/  SHF.L.U32 R9, R9, 0x1f, RZ ;  /* 0x0000001f09097819 */ /* 0x000fe200000006ff */
[----:B------:R-:W-:-:S04]  /*cc90*/  IMAD.WIDE.U32 R26, R8, 0x114253d5, RZ ;  /* 0x114253d5081a7825 */ /* 0x000fc800078e00ff */
[----:B------:R-:W-:Y:S02]  /*cca0*/  IMAD R25, R8, -0x783c846f, R25 ;  /* 0x87c37b9108197824 */ /* 0x000fe400078e0219 */
[----:B------:R-:W-:Y:S02]  /*ccb0*/  IMAD R26, R10, 0x4e8b26fe, RZ ;  /* 0x4e8b26fe0a1a7824 */ /* 0x000fe400078e02ff */
[----:B------:R-:W-:Y:S02]  /*ccc0*/  IMAD.IADD R27, R27, 0x1, R25 ;  /* 0x000000011b1b7824 */ /* 0x000fe400078e0219 */
[C---:B------:R-:W-:Y:S02]  /*ccd0*/  IMAD R25, R8.reuse, -0x775ed616, R9 ;  /* 0x88a129ea08197824 */ /* 0x040fe400078e0209 */
[----:B------:R-:W-:Y:S01]  /*cce0*/  IMAD.WIDE.U32 R8, R8, -0x80000000, RZ ;  /* 0x8000000008087825 */ /* 0x000fe200078e00ff */
[----:B------:R-:W-:-:S03]  /*ccf0*/  SHF.R.U32.HI R27, RZ, 0x1, R27 ;  /* 0x00000001ff1b7819 */ /* 0x000fc6000001161b */
[----:B------:R-:W-:Y:S01]  /*cd00*/  IMAD.IADD R25, R9, 0x1, R25 ;  /* 0x0000000109197824 */ /* 0x000fe200078e0219 */
[----:B------:R-:W-:Y:S01]  /*cd10*/  LOP3.LUT R27, R27, R8, RZ, 0xfc, !PT ;  /* 0x000000081b1b7212 */ /* 0x000fe200078efcff */
[----:B------:R-:W-:-:S04]  /*cd20*/  IMAD R9, R11, 0x2745937f, RZ ;  /* 0x2745937f0b097824 */ /* 0x000fc800078e02ff */
[C---:B------:R-:W-:Y:S02]  /*cd30*/  IMAD R9, R10.reuse, 0x4cf5ad43, R9 ;  /* 0x4cf5ad430a097824 */ /* 0x040fe400078e0209 */
[----:B------:R-:W-:-:S04]  /*cd40*/  IMAD.WIDE.U32 R10, R10, 0x2745937f, RZ ;  /* 0x2745937f0a0a7825 */ /* 0x000fc800078e00ff */
[----:B------:R-:W-:-:S05]  /*cd50*/  IMAD.IADD R29, R11, 0x1, R9 ;  /* 0x000000010b1d7824 */ /* 0x000fca00078e0209 */
[--C-:B------:R-:W-:Y:S02]  /*cd60*/  SHF.R.U64 R28, R10, 0x1f, R29.reuse ;  /* 0x0000001f0a1c7819 */ /* 0x100fe4000000121d */
[----:B------:R-:W2:Y:S01]  /*cd70*/  LDL.128 R8, [R23+0x20] ;  /* 0x0000200017087983 */ /* 0x000ea20000100c00 */
[----:B------:R-:W-:Y:S01]  /*cd80*/  IMAD R30, R25, 0x2745937f, RZ ;  /* 0x2745937f191e7824 */ /* 0x000fe200078e02ff */
[----:B------:R-:W-:-:S03]  /*cd90*/  SHF.R.U32.HI R29, RZ, 0x1f, R29 ;  /* 0x0000001fff1d7819 */ /* 0x000fc6000001161d */
[----:B------:R-:W-:Y:S01]  /*cda0*/  IMAD R25, R27, 0x4cf5ad43, R30 ;  /* 0x4cf5ad431b197824 */ /* 0x000fe200078e021e */
[----:B------:R-:W-:Y:S01]  /*cdb0*/  LOP3.LUT R26, R29, R26, RZ, 0xfc, !PT ;  /* 0x0000001a1d1a7212 */ /* 0x000fe200078efcff */
[----:B------:R-:W-:-:S05]  /*cdc0*/  IMAD.WIDE.U32 R30, R27, 0x2745937f, RZ ;  /* 0x2745937f1b1e7825 */ /* 0x000fca00078e00ff */
[----:B------:R-:W-:Y:S01]  /*cdd0*/  IADD3 R32, PT, PT, R31, R25, RZ ;  /* 0x000000191f207210 */ /* 0x000fe20007ffe0ff */
[C---:B---3--:R-:W-:Y:S01]  /*cde0*/  IMAD R31, R5.reuse, 0x114253d5, RZ ;  /* 0x114253d5051f7824 */ /* 0x048fe200078e02ff */
[----:B------:R-:W-:Y:S02]  /*cdf0*/  LOP3.LUT R16, R30, R16, RZ, 0x3c, !PT ;  /* 0x000000101e107212 */ /* 0x000fe400078e3cff */
[----:B------:R-:W-:Y:S01]  /*ce00*/  LOP3.LUT R29, R32, R15, RZ, 0x3c, !PT ;  /* 0x0000000f201d7212 */ /* 0x000fe200078e3cff */
[----:B------:R-:W-:Y:S01]  /*ce10*/  IMAD R15, R26, 0x114253d5, RZ ;  /* 0x114253d51a0f7824 */ /* 0x000fe200078e02ff */
[----:B------:R-:W-:Y:S01]  /*ce20*/  SHF.L.U32 R5, R5, 0x1f, RZ ;  /* 0x0000001f05057819 */ /* 0x000fe200000006ff */
[----:B------:R-:W-:-:S04]  /*ce30*/  IMAD.WIDE.U32 R26, R28, 0x114253d5, RZ ;  /* 0x114253d51c1a7825 */ /* 0x000fc800078e00ff */
[----:B------:R-:W-:Y:S02]  /*ce40*/  IMAD R15, R28, -0x783c846f, R15 ;  /* 0x87c37b911c0f7824 */ /* 0x000fe400078e020f */
[C---:B------:R-:W-:Y:S02]  /*ce50*/  IMAD R33, R4.reuse, -0x783c846f, R31 ;  /* 0x87c37b9104217824 */ /* 0x040fe400078e021f */
[----:B------:R-:W-:-:S04]  /*ce60*/  IMAD.WIDE.U32 R30, R4, 0x114253d5, RZ ;  /* 0x114253d5041e7825 */ /* 0x000fc800078e00ff */
[----:B------:R-:W-:Y:S01]  /*ce70*/  IMAD.IADD R25, R27, 0x1, R15 ;  /* 0x000000011b197824 */ /* 0x000fe200078e020f */
[----:B------:R-:W-:Y:S01]  /*ce80*/  SHF.L.W.U32.HI R27, R16, 0x1b, R29 ;  /* 0x0000001b101b7819 */ /* 0x000fe20000010e1d */
[----:B------:R-:W-:Y:S01]  /*ce90*/  IMAD R5, R4, -0x775ed616, R5 ;  /* 0x88a129ea04057824 */ /* 0x000fe200078e0205 */
[----:B------:R-:W-:Y:S01]  /*cea0*/  SHF.L.W.U32.HI R29, R29, 0x1b, R16 ;  /* 0x0000001b1d1d7819 */ /* 0x000fe20000010e10 */
[----:B------:R-:W-:Y:S01]  /*ceb0*/  IMAD.IADD R16, R31, 0x1, R33 ;  /* 0x000000011f107824 */ /* 0x000fe200078e0221 */
[-C--:B------:R-:W-:Y:S01]  /*cec0*/  LOP3.LUT R15, R26, R20.reuse, RZ, 0x3c, !PT ;  /* 0x000000141a0f7212 */ /* 0x080fe200078e3cff */
[----:B------:R-:W-:Y:S01]  /*ced0*/  IMAD.WIDE.U32 R30, R4, -0x80000000, RZ ;  /* 0x80000000041e7825 */ /* 0x000fe200078e00ff */
[----:B------:R-:W-:Y:S02]  /*cee0*/  IADD3 R29, P0, PT, R29, R20, RZ ;  /* 0x000000141d1d7210 */ /* 0x000fe40007f1e0ff */
[----:B------:R-:W-:Y:S01]  /*cef0*/  SHF.R.U32.HI R33, RZ, 0x1, R16 ;  /* 0x00000001ff217819 */ /* 0x000fe20000011610 */
[----:B------:R-:W-:Y:S01]  /*cf00*/  IMAD.IADD R5, R31, 0x1, R5 ;  /* 0x000000011f057824 */ /* 0x000fe200078e0205 */
[----:B------:R-:W-:Y:S01]  /*cf10*/  LOP3.LUT R16, R25, R18, RZ, 0x3c, !PT ;  /* 0x0000001219107212 */ /* 0x000fe200078e3cff */
[----:B------:R-:W-:Y:S01]  /*cf20*/  IMAD.X R25, R27, 0x1, R18, P0 ;  /* 0x000000011b197824 */ /* 0x000fe200000e0612 */
[----:B------:R-:W-:Y:S01]  /*cf30*/  LOP3.LUT R30, R33, R30, RZ, 0xfc, !PT ;  /* 0x0000001e211e7212 */ /* 0x000fe200078efcff */
[----:B------:R-:W-:Y:S01]  /*cf40*/  IMAD R5, R5, 0x2745937f, RZ ;  /* 0x2745937f05057824 */ /* 0x000fe200078e02ff */
[----:B------:R-:W-:Y:S01]  /*cf50*/  MOV R26, 0x52dce729 ;  /* 0x52dce729001a7802 */ /* 0x000fe20000000f00 */
[----:B------:R-:W-:-:S02]  /*cf60*/  IMAD.MOV.U32 R27, RZ, RZ, 0x0 ;  /* 0x00000000ff1b7424 */ /* 0x000fc400078e00ff */
[----:B------:R-:W-:Y:S02]  /*cf70*/  IMAD R18, R30, 0x4cf5ad43, R5 ;  /* 0x4cf5ad431e127824 */ /* 0x000fe400078e0205 */
[----:B------:R-:W-:Y:S02]  /*cf80*/  IMAD R25, R25, 0x5, RZ ;  /* 0x0000000519197824 */ /* 0x000fe400078e02ff */
[----:B------:R-:W-:Y:S01]  /*cf90*/  IMAD.WIDE.U32 R4, R29, 0x5, R26 ;  /* 0x000000051d047825 */ /* 0x000fe200078e001a */
[----:B------:R-:W-:Y:S02]  /*cfa0*/  SHF.L.W.U32.HI R29, R16, 0x1f, R15 ;  /* 0x0000001f101d7819 */ /* 0x000fe40000010e0f */
[----:B------:R-:W-:Y:S01]  /*cfb0*/  SHF.L.W.U32.HI R16, R15, 0x1f, R16 ;  /* 0x0000001f0f107819 */ /* 0x000fe20000010e10 */
[----:B------:R-:W-:Y:S01]  /*cfc0*/  IMAD.IADD R25, R5, 0x1, R25 ;  /* 0x0000000105197824 */ /* 0x000fe200078e0219 */
[----:B------:R-:W-:Y:S01]  /*cfd0*/  IADD3 R29, P0, PT, R29, R4, RZ ;  /* 0x000000041d1d7210 */ /* 0x000fe20007f1e0ff */
[----:B------:R-:W-:-:S02]  /*cfe0*/  IMAD R5, R7, 0x2745937f, RZ ;  /* 0x2745937f07057824 */ /* 0x000fc400078e02ff */
[----:B------:R-:W-:-:S04]  /*cff0*/  IMAD.WIDE.U32 R30, R30, 0x2745937f, RZ ;  /* 0x2745937f1e1e7825 */ /* 0x000fc800078e00ff */
[----:B------:R-:W-:Y:S01]  /*d000*/  IMAD R15, R6, 0x4cf5ad43, R5 ;  /* 0x4cf5ad43060f7824 */ /* 0x000fe200078e0205 */
[----:B------:R-:W-:Y:S01]  /*d010*/  LOP3.LUT R4, R30, R4, RZ, 0x3c, !PT ;  /* 0x000000041e047212 */ /* 0x000fe200078e3cff */
[C---:B------:R-:W-:Y:S02]  /*d020*/  IMAD R5, R6.reuse, 0x4e8b26fe, RZ ;  /* 0x4e8b26fe06057824 */ /* 0x040fe400078e02ff */
[----:B------:R-:W-:Y:S02]  /*d030*/  HFMA2 R30, -RZ, RZ, 0.53564453125, 214.625 ;  /* 0x38495ab5ff1e7431 */ /* 0x000fe400000001ff */
[----:B------:R-:W-:Y:S01]  /*d040*/  IMAD.WIDE.U32 R6, R6, 0x2745937f, RZ ;  /* 0x2745937f06067825 */ /* 0x000fe200078e00ff */
[----:B------:R-:W-:-:S03]  /*d050*/  IADD3 R18, PT, PT, R31, R18, RZ ;  /* 0x000000121f127210 */ /* 0x000fc60007ffe0ff */
[----:B------:R-:W-:Y:S02]  /*d060*/  IMAD.IADD R7, R7, 0x1, R15 ;  /* 0x0000000107077824 */ /* 0x000fe400078e020f */
[----:B------:R-:W-:-:S03]  /*d070*/  IMAD.MOV.U32 R31, RZ, RZ, 0x0 ;  /* 0x00000000ff1f7424 */ /* 0x000fc600078e00ff */
[----:B------:R-:W-:Y:S01]  /*d080*/  SHF.R.U32.HI R20, RZ, 0x1f, R7 ;  /* 0x0000001fff147819 */ /* 0x000fe20000011607 */
[----:B------:R-:W-:Y:S01]  /*d090*/  IMAD.WIDE.U32 R28, R29, 0x5, R30 ;  /* 0x000000051d1c7825 */ /* 0x000fe200078e001e */
[----:B------:R-:W-:Y:S02]  /*d0a0*/  SHF.R.U64 R6, R6, 0x1f, R7 ;  /* 0x0000001f06067819 */ /* 0x000fe40000001207 */
[----:B------:R-:W-:Y:S01]  /*d0b0*/  LOP3.LUT R7, R20, R5, RZ, 0xfc, !PT ;  /* 0x0000000514077212 */ /* 0x000fe200078efcff */
[----:B------:R-:W-:Y:S01]  /*d0c0*/  IMAD.X R5, R16, 0x1, R25, P0 ;  /* 0x0000000110057824 */ /* 0x000fe200000e0619 */
[----:B------:R-:W-:-:S03]  /*d0d0*/  LOP3.LUT R25, R18, R25, RZ, 0x3c, !PT ;  /* 0x0000001912197212 */ /* 0x000fc600078e3cff */
[----:B------:R-:W-:Y:S02]  /*d0e0*/  IMAD R7, R7, 0x114253d5, RZ ;  /* 0x114253d507077824 */ /* 0x000fe400078e02ff */
[----:B------:R-:W-:Y:S02]  /*d0f0*/  IMAD R5, R5, 0x5, RZ ;  /* 0x0000000505057824 */ /* 0x000fe400078e02ff */
[C---:B------:R-:W-:Y:S02]  /*d100*/  IMAD R15, R6.reuse, -0x783c846f, R7 ;  /* 0x87c37b91060f7824 */ /* 0x040fe400078e0207 */
[----:B------:R-:W-:Y:S01]  /*d110*/  IMAD.WIDE.U32 R6, R6, 0x114253d5, RZ ;  /* 0x114253d506067825 */ /* 0x000fe200078e00ff */
[----:B------:R-:W-:-:S03]  /*d120*/  IADD3 R16, PT, PT, R29, R5, RZ ;  /* 0x000000051d107210 */ /* 0x000fc60007ffe0ff */
[----:B------:R-:W-:Y:S01]  /*d130*/  IMAD.IADD R7, R7, 0x1, R15 ;  /* 0x0000000107077824 */ /* 0x000fe200078e020f */
[----:B------:R-:W-:Y:S02]  /*d140*/  SHF.L.W.U32.HI R15, R25, 0x1b, R4 ;  /* 0x0000001b190f7819 */ /* 0x000fe40000010e04 */
[----:B------:R-:W-:Y:S02]  /*d150*/  SHF.L.W.U32.HI R25, R4, 0x1b, R25 ;  /* 0x0000001b04197819 */ /* 0x000fe40000010e19 */
[-C--:B------:R-:W-:Y:S02]  /*d160*/  IADD3 R15, P0, PT, R15, R28.reuse, RZ ;  /* 0x0000001c0f0f7210 */ /* 0x080fe40007f1e0ff */
[----:B------:R-:W-:Y:S02]  /*d170*/  LOP3.LUT R6, R6, R28, RZ, 0x3c, !PT ;  /* 0x0000001c06067212 */ /* 0x000fe400078e3cff */
[----:B------:R-:W-:Y:S01]  /*d180*/  LOP3.LUT R7, R7, R16, RZ, 0x3c, !PT ;  /* 0x0000001007077212 */ /* 0x000fe200078e3cff */
[----:B------:R-:W-:-:S03]  /*d190*/  IMAD.X R20, R25, 0x1, R16, P0 ;  /* 0x0000000119147824 */ /* 0x000fc600000e0610 */
[----:B------:R-:W-:Y:S02]  /*d1a0*/  SHF.L.W.U32.HI R16, R6, 0x1f, R7 ;  /* 0x0000001f06107819 */ /* 0x000fe40000010e07 */
[----:B------:R-:W-:Y:S01]  /*d1b0*/  SHF.L.W.U32.HI R18, R7, 0x1f, R6 ;  /* 0x0000001f07127819 */ /* 0x000fe20000010e06 */
[----:B--2---:R-:W-:-:S04]  /*d1c0*/  IMAD R5, R9, 0x114253d5, RZ ;  /* 0x114253d509057824 */ /* 0x004fc800078e02ff */
[C---:B------:R-:W-:Y:S02]  /*d1d0*/  IMAD R25, R8.reuse, -0x783c846f, R5 ;  /* 0x87c37b9108197824 */ /* 0x040fe400078e0205 */
[----:B------:R-:W-:-:S04]  /*d1e0*/  IMAD.WIDE.U32 R4, R8, 0x114253d5, RZ ;  /* 0x114253d508047825 */ /* 0x000fc800078e00ff */
[----:B------:R-:W-:Y:S02]  /*d1f0*/  IMAD.IADD R25, R5, 0x1, R25 ;  /* 0x0000000105197824 */ /* 0x000fe400078e0219 */
[----:B------:R0:W2:Y:S01]  /*d200*/  LDL.128 R4, [R23+0x30] ;  /* 0x0000300017047983 */ /* 0x0000a20000100c00 */
[----:B------:R-:W-:Y:S01]  /*d210*/  SHF.L.U32 R9, R9, 0x1f, RZ ;  /* 0x0000001f09097819 */ /* 0x000fe200000006ff */
[----:B------:R-:W-:Y:S01]  /*d220*/  IMAD.WIDE.U32 R28, R8, -0x80000000, RZ ;  /* 0x80000000081c7825 */ /* 0x000fe200078e00ff */
[----:B------:R-:W-:-:S03]  /*d230*/  SHF.R.U32.HI R25, RZ, 0x1, R25 ;  /* 0x00000001ff197819 */ /* 0x000fc60000011619 */
[----:B------:R-:W-:Y:S01]  /*d240*/  IMAD R9, R8, -0x775ed616, R9 ;  /* 0x88a129ea08097824 */ /* 0x000fe200078e0209 */
[----:B------:R-:W-:Y:S01]  /*d250*/  LOP3.LUT R25, R25, R28, RZ, 0xfc, !PT ;  /* 0x0000001c19197212 */ /* 0x000fe200078efcff */
[----:B------:R-:W-:Y:S02]  /*d260*/  IMAD R11, R11, 0x2745937f, RZ ;  /* 0x2745937f0b0b7824 */ /* 0x000fe400078e02ff */
[----:B------:R-:W-:Y:S02]  /*d270*/  IMAD.IADD R9, R29, 0x1, R9 ;  /* 0x000000011d097824 */ /* 0x000fe400078e0209 */
[C---:B------:R-:W-:Y:S02]  /*d280*/  IMAD R11, R10.reuse, 0x4cf5ad43, R11 ;  /* 0x4cf5ad430a0b7824 */ /* 0x040fe400078e020b */
[----:B------:R-:W-:-:S04]  /*d290*/  IMAD.WIDE.U32 R28, R10, 0x2745937f, RZ ;  /* 0x2745937f0a1c7825 */ /* 0x000fc800078e00ff */
[----:B------:R-:W-:Y:S02]  /*d2a0*/  IMAD.IADD R11, R29, 0x1, R11 ;  /* 0x000000011d0b7824 */ /* 0x000fe400078e020b */
[----:B------:R-:W-:Y:S02]  /*d2b0*/  IMAD R8, R10, 0x4e8b26fe, RZ ;  /* 0x4e8b26fe0a087824 */ /* 0x000fe400078e02ff */
[----:B0-----:R-:W-:Y:S01]  /*d2c0*/  IMAD R23, R20, 0x5, RZ ;  /* 0x0000000514177824 */ /* 0x001fe200078e02ff */
[--C-:B------:R-:W-:Y:S01]  /*d2d0*/  SHF.R.U64 R28, R28, 0x1f, R11.reuse ;  /* 0x0000001f1c1c7819 */ /* 0x100fe2000000120b */
[----:B------:R-:W-:Y:S01]  /*d2e0*/  IMAD.WIDE.U32 R32, R25, 0x2745937f, RZ ;  /* 0x2745937f19207825 */ /* 0x000fe200078e00ff */
[----:B------:R-:W-:-:S03]  /*d2f0*/  SHF.R.U32.HI R11, RZ, 0x1f, R11 ;  /* 0x0000001fff0b7819 */ /* 0x000fc6000001160b */
[----:B------:R-:W-:Y:S01]  /*d300*/  VIADD R24, R24, 0x4 ;  /* 0x0000000418187836 */ /* 0x000fe20000000000 */
[----:B------:R-:W-:Y:S01]  /*d310*/  LOP3.LUT R10, R11, R8, RZ, 0xfc, !PT ;  /* 0x000000080b0a7212 */ /* 0x000fe200078efcff */
[----:B------:R-:W-:-:S04]  /*d320*/  IMAD R8, R9, 0x2745937f, RZ ;  /* 0x2745937f09087824 */ /* 0x000fc800078e02ff */
[----:B------:R-:W-:Y:S02]  /*d330*/  IMAD R11, R25, 0x4cf5ad43, R8 ;  /* 0x4cf5ad43190b7824 */ /* 0x000fe400078e0208 */
[----:B------:R-:W-:-:S05]  /*d340*/  IMAD.WIDE.U32 R8, R15, 0x5, R26 ;  /* 0x000000050f087825 */ /* 0x000fca00078e001a */
[----:B------:R-:W-:Y:S02]  /*d350*/  IADD3 R23, PT, PT, R9, R23, RZ ;  /* 0x0000001709177210 */ /* 0x000fe40007ffe0ff */
[-C--:B------:R-:W-:Y:S02]  /*d360*/  IADD3 R9, P0, PT, R18, R8.reuse, RZ ;  /* 0x0000000812097210 */ /* 0x080fe40007f1e0ff */
        /* <DEDUP_REMOVED lines=8> */
[----:B------:R-:W-:Y:S02]  /*d3f0*/  IADD3 R9, PT, PT, R29, R15, RZ ;  /* 0x0000000f1d097210 */ /* 0x000fe40007ffe0ff */
[----:B------:R-:W-:Y:S01]  /*d400*/  SHF.L.W.U32.HI R15, R23, 0x1b, R8 ;  /* 0x0000001b170f7819 */ /* 0x000fe20000010e08 */
[----:B------:R-:W-:Y:S01]  /*d410*/  IMAD R25, R16, 0x5, RZ ;  /* 0x0000000510197824 */ /* 0x000fe200078e02ff */
[----:B------:R-:W-:Y:S02]  /*d420*/  SHF.L.W.U32.HI R23, R8, 0x1b, R23 ;  /* 0x0000001b08177819 */ /* 0x000fe40000010e17 */
[-C--:B------:R-:W-:Y:S01]  /*d430*/  LOP3.LUT R28, R28, R10.reuse, RZ, 0x3c, !PT ;  /* 0x0000000a1c1c7212 */ /* 0x080fe200078e3cff */
[----:B------:R-:W-:Y:S01]  /*d440*/  IMAD.IADD R16, R11, 0x1, R25 ;  /* 0x000000010b107824 */ /* 0x000fe200078e0219 */
[----:B------:R-:W-:-:S04]  /*d450*/  IADD3 R11, P0, PT, R15, R10, RZ ;  /* 0x0000000a0f0b7210 */ /* 0x000fc80007f1e0ff */
[----:B------:R-:W-:Y:S01]  /*d460*/  LOP3.LUT R15, R9, R16, RZ, 0x3c, !PT ;  /* 0x00000010090f7212 */ /* 0x000fe200078e3cff */
[----:B------:R-:W-:Y:S02]  /*d470*/  IMAD.X R10, R23, 0x1, R16, P0 ;  /* 0x00000001170a7824 */ /* 0x000fe400000e0610 */
[----:B--2---:R-:W-:Y:S02]  /*d480*/  IMAD R25, R5, 0x114253d5, RZ ;  /* 0x114253d505197824 */ /* 0x004fe400078e02ff */
[----:B------:R-:W-:-:S04]  /*d490*/  IMAD.WIDE.U32 R8, R4, 0x114253d5, RZ ;  /* 0x114253d504087825 */ /* 0x000fc800078e00ff */
[----:B------:R-:W-:Y:S02]  /*d4a0*/  IMAD R25, R4, -0x783c846f, R25 ;  /* 0x87c37b9104197824 */ /* 0x000fe400078e0219 */
[----:B------:R-:W-:-:S03]  /*d4b0*/  IMAD.U32 R5, R5, -0x80000000, RZ ;  /* 0x8000000005057824 */ /* 0x000fc600078e00ff */
[----:B------:R-:W-:Y:S01]  /*d4c0*/  IADD3 R8, PT, PT, R9, R25, RZ ;  /* 0x0000001909087210 */ /* 0x000fe20007ffe0ff */
[C---:B------:R-:W-:Y:S02]  /*d4d0*/  IMAD R9, R4.reuse, -0x775ed616, R5 ;  /* 0x88a129ea04097824 */ /* 0x040fe400078e0205 */
[----:B------:R-:W-:-:S04]  /*d4e0*/  IMAD.WIDE.U32 R4, R4, -0x80000000, RZ ;  /* 0x8000000004047825 */ /* 0x000fc800078e00ff */
[----:B------:R-:W-:Y:S01]  /*d4f0*/  IMAD.IADD R9, R5, 0x1, R9 ;  /* 0x0000000105097824 */ /* 0x000fe200078e0209 */
[----:B------:R-:W-:Y:S01]  /*d500*/  SHF.R.U32.HI R5, RZ, 0x1, R8 ;  /* 0x00000001ff057819 */ /* 0x000fe20000011608 */
[----:B------:R-:W-:Y:S02]  /*d510*/  IMAD R25, R10, 0x5, RZ ;  /* 0x000000050a197824 */ /* 0x000fe400078e02ff */
[----:B------:R-:W-:Y:S01]  /*d520*/  IMAD R9, R9, 0x2745937f, RZ ;  /* 0x2745937f09097824 */ /* 0x000fe200078e02ff */
[----:B------:R-:W-:Y:S01]  /*d530*/  LOP3.LUT R8, R5, R4, RZ, 0xfc, !PT ;  /* 0x0000000405087212 */ /* 0x000fe200078efcff */
[----:B------:R-:W-:Y:S01]  /*d540*/  IMAD.WIDE.U32 R4, R11, 0x5, R26 ;  /* 0x000000050b047825 */ /* 0x000fe200078e001a */
[----:B------:R-:W-:Y:S02]  /*d550*/  SHF.L.W.U32.HI R11, R15, 0x1f, R28 ;  /* 0x0000001f0f0b7819 */ /* 0x000fe40000010e1c */
[----:B------:R-:W-:Y:S01]  /*d560*/  SHF.L.W.U32.HI R15, R28, 0x1f, R15 ;  /* 0x0000001f1c0f7819 */ /* 0x000fe20000010e0f */
[C---:B------:R-:W-:Y:S01]  /*d570*/  IMAD R23, R8.reuse, 0x4cf5ad43, R9 ;  /* 0x4cf5ad4308177824 */ /* 0x040fe200078e0209 */
[----:B------:R-:W-:Y:S01]  /*d580*/  IADD3 R10, PT, PT, R5, R25, RZ ;  /* 0x00000019050a7210 */ /* 0x000fe20007ffe0ff */
[----:B------:R-:W-:Y:S01]  /*d590*/  IMAD.WIDE.U32 R8, R8, 0x2745937f, RZ ;  /* 0x2745937f08087825 */ /* 0x000fe200078e00ff */
[----:B------:R-:W-:-:S03]  /*d5a0*/  IADD3 R11, P0, PT, R11, R4, RZ ;  /* 0x000000040b0b7210 */ /* 0x000fc60007f1e0ff */
[----:B------:R-:W-:Y:S01]  /*d5b0*/  IMAD R5, R7, 0x2745937f, RZ ;  /* 0x2745937f07057824 */ /* 0x000fe200078e02ff */
[----:B------:R-:W-:Y:S01]  /*d5c0*/  LOP3.LUT R8, R8, R4, RZ, 0x3c, !PT ;  /* 0x0000000408087212 */ /* 0x000fe200078e3cff */
[----:B------:R-:W-:Y:S01]  /*d5d0*/  IMAD.IADD R23, R9, 0x1, R23 ;  /* 0x0000000109177824 */ /* 0x000fe200078e0217 */
[-C--:B------:R-:W-:Y:S01]  /*d5e0*/  IADD3.X R15, PT, PT, R15, R10.reuse, RZ, P0, !PT ;  /* 0x0000000a0f0f7210 */ /* 0x080fe200007fe4ff */
[C---:B------:R-:W-:Y:S02]  /*d5f0*/  IMAD R7, R6.reuse, 0x4cf5ad43, R5 ;  /* 0x4cf5ad4306077824 */ /* 0x040fe400078e0205 */
[----:B------:R-:W-:Y:S01]  /*d600*/  IMAD.WIDE.U32 R4, R6, 0x2745937f, RZ ;  /* 0x2745937f06047825 */ /* 0x000fe200078e00ff */
[----:B------:R-:W-:-:S03]  /*d610*/  LOP3.LUT R23, R23, R10, RZ, 0x3c, !PT ;  /* 0x0000000a17177212 */ /* 0x000fc600078e3cff */
[----:B------:R-:W-:Y:S01]  /*d620*/  IMAD.IADD R7, R5, 0x1, R7 ;  /* 0x0000000105077824 */ /* 0x000fe200078e0207 */
[----:B------:R-:W-:Y:S01]  /*d630*/  SHF.L.W.U32.HI R9, R8, 0x1b, R23 ;  /* 0x0000001b08097819 */ /* 0x000fe20000010e17 */
[----:B------:R-:W-:Y:S02]  /*d640*/  IMAD R6, R6, 0x4e8b26fe, RZ ;  /* 0x4e8b26fe06067824 */ /* 0x000fe400078e02ff */
[----:B------:R-:W-:Y:S01]  /*d650*/  IMAD R15, R15, 0x5, RZ ;  /* 0x000000050f0f7824 */ /* 0x000fe200078e02ff */
[--C-:B------:R-:W-:Y:S02]  /*d660*/  SHF.R.U32.HI R5, RZ, 0x1f, R7.reuse ;  /* 0x0000001fff057819 */ /* 0x100fe40000011607 */
[----:B------:R-:W-:Y:S02]  /*d670*/  SHF.R.U64 R4, R4, 0x1f, R7 ;  /* 0x0000001f04047819 */ /* 0x000fe40000001207 */
[----:B------:R-:W-:Y:S01]  /*d680*/  LOP3.LUT R5, R5, R6, RZ, 0xfc, !PT ;  /* 0x0000000605057212 */ /* 0x000fe200078efcff */
        /* <DEDUP_REMOVED lines=17> */
[----:B------:R-:W-:-:S04]  /*d7a0*/  IADD3 R5, P0, PT, R5, R26, RZ ;  /* 0x0000001a05057210 */ /* 0x000fc80007f1e0ff */
[----:B------:R-:W-:Y:S01]  /*d7b0*/  IADD3.X R4, PT, PT, R4, R15, RZ, P0, !PT ;  /* 0x0000000f04047210 */ /* 0x000fe200007fe4ff */
[----:B------:R-:W-:Y:S01]  /*d7c0*/  IMAD.WIDE.U32 R30, R5, 0x5, R30 ;  /* 0x00000005051e7825 */ /* 0x000fe200078e001e */
[----:B------:R-:W-:-:S03]  /*d7d0*/  ISETP.NE.AND P0, PT, R24, R21, PT ;  /* 0x000000151800720c */ /* 0x000fc60003f05270 */
[----:B------:R-:W-:Y:S02]  /*d7e0*/  IMAD R5, R4, 0x5, RZ ;  /* 0x0000000504057824 */ /* 0x000fe400078e02ff */
[----:B------:R-:W-:-:S03]  /*d7f0*/  IMAD.MOV.U32 R20, RZ, RZ, R30 ;  /* 0x000000ffff147224 */ /* 0x000fc600078e001e */
[----:B------:R-:W-:-:S05]  /*d800*/  IADD3 R18, PT, PT, R31, R5, RZ ;  /* 0x000000051f127210 */ /* 0x000fca0007ffe0ff */
[----:B------:R-:W-:Y:S05]  /*d810*/  @P0 BRA `(.L_x_263) ;  /* 0xfffffff400040947 */ /* 0x000fea000383ffff */
.L_x_262:
[----:B------:R-:W-:Y:S05]  /*d820*/  BSYNC.RECONVERGENT B1 ;  /* 0x0000000000017941 */ /* 0x000fea0003800200 */
.L_x_261:
[----:B---3--:R-:W-:-:S13]  /*d830*/  LOP3.LUT P0, R4, R22, 0x3, RZ, 0xc0, !PT ;  /* 0x0000000316047812 */ /* 0x008fda000780c0ff */
[----:B------:R-:W-:Y:S05]  /*d840*/  @!P0 BRA `(.L_x_260) ;  /* 0x0000000800788947 */ /* 0x000fea0003800000 */
[----:B------:R-:W-:Y:S01]  /*d850*/  ISETP.NE.AND P0, PT, R4, 0x1, PT ;  /* 0x000000010400780c */ /* 0x000fe20003f05270 */
[----:B------:R-:W-:Y:S01]  /*d860*/  BSSY.RECONVERGENT B1, `(.L_x_264) ;  /* 0x0000067000017945 */ /* 0x000fe20003800200 */
[----:B------:R-:W-:-:S04]  /*d870*/  LOP3.LUT R22, R22, 0x1, RZ, 0xc0, !PT ;  /* 0x0000000116167812 */ /* 0x000fc800078ec0ff */
[----:B------:R-:W-:-:S07]  /*d880*/  ISETP.NE.U32.AND P1, PT, R22, 0x1, PT ;  /* 0x000000011600780c */ /* 0x000fce0003f25070 */
[----:B------:R-:W-:Y:S06]  /*d890*/  @!P0 BRA `(.L_x_265) ;  /* 0x00000004008c8947 */ /* 0x000fec0003800000 */
[----:B------:R-:W-:-:S04]  /*d8a0*/  IMAD.SHL.U32 R24, R21, 0x2, RZ ;  /* 0x0000000215187824 */ /* 0x000fc800078e00ff */
[----:B------:R-:W-:-:S05]  /*d8b0*/  IMAD R25, R24, 0x8, R3 ;  /* 0x0000000818197824 */ /* 0x000fca00078e0203 */
[----:B01----:R-:W2:Y:S04]  /*d8c0*/  LDL.128 R4, [R25] ;  /* 0x0000000019047983 */ /* 0x003ea80000100c00 */
[----:B------:R-:W3:Y:S01]  /*d8d0*/  LDL.128 R8, [R25+0x10] ;  /* 0x0000100019087983 */ /* 0x000ee20000100c00 */
[----:B------:R-:W-:Y:S01]  /*d8e0*/  IADD3 R21, PT, PT, R24, 0x2, -R21 ;  /* 0x0000000218157810 */ /* 0x000fe20007ffe815 */
[C---:B--2---:R-:W-:Y:S01]  /*d8f0*/  IMAD R23, R5.reuse, 0x114253d5, RZ ;  /* 0x114253d505177824 */ /* 0x044fe200078e02ff */
[----:B------:R-:W-:Y:S01]  /*d900*/  SHF.L.U32 R5, R5, 0x1f, RZ ;  /* 0x0000001f05057819 */ /* 0x000fe200000006ff */
[----:B------:R-:W-:Y:S02]  /*d910*/  IMAD R29, R7, 0x2745937f, RZ ;  /* 0x2745937f071d7824 */ /* 0x000fe400078e02ff */
[----:B------:R-:W-:-:S02]  /*d920*/  IMAD R27, R4, -0x783c846f, R23 ;  /* 0x87c37b91041b7824 */ /* 0x000fc400078e0217 */
[----:B------:R-:W-:-:S04]  /*d930*/  IMAD.WIDE.U32 R22, R4, 0x114253d5, RZ ;  /* 0x114253d504167825 */ /* 0x000fc800078e00ff */
[----:B------:R-:W-:Y:S02]  /*d940*/  IMAD.IADD R23, R23, 0x1, R27 ;  /* 0x0000000117177824 */ /* 0x000fe400078e021b */
[C---:B------:R-:W-:Y:S02]  /*d950*/  IMAD R27, R4.reuse, -0x775ed616, R5 ;  /* 0x88a129ea041b7824 */ /* 0x040fe400078e0205 */
[----:B------:R-:W-:Y:S01]  /*d960*/  IMAD.WIDE.U32 R4, R4, -0x80000000, RZ ;  /* 0x8000000004047825 */ /* 0x000fe200078e00ff */
[----:B------:R-:W-:-:S03]  /*d970*/  SHF.R.U32.HI R23, RZ, 0x1, R23 ;  /* 0x00000001ff177819 */ /* 0x000fc60000011617 */
[----:B------:R-:W-:Y:S01]  /*d980*/  IMAD.IADD R22, R5, 0x1, R27 ;  /* 0x0000000105167824 */ /* 0x000fe200078e021b */
[----:B------:R-:W-:Y:S01]  /*d990*/  LOP3.LUT R7, R23, R4, RZ, 0xfc, !PT ;  /* 0x0000000417077212 */ /* 0x000fe200078efcff */
[C---:B------:R-:W-:Y:S02]  /*d9a0*/  IMAD R23, R6.reuse, 0x4cf5ad43, R29 ;  /* 0x4cf5ad4306177824 */ /* 0x040fe400078e021d */
[----:B------:R-:W-:-:S04]  /*d9b0*/  IMAD.WIDE.U32 R4, R6, 0x2745937f, RZ ;  /* 0x2745937f06047825 */ /* 0x000fc800078e00ff */
[----:B------:R-:W-:Y:S01]  /*d9c0*/  IMAD R6, R6, 0x4e8b26fe, RZ ;  /* 0x4e8b26fe06067824 */ /* 0x000fe200078e02ff */
[----:B------:R-:W-:Y:S01]  /*d9d0*/  IADD3 R23, PT, PT, R5, R23, RZ ;  /* 0x0000001705177210 */ /* 0x000fe20007ffe0ff */
[----:B------:R-:W-:Y:S02]  /*d9e0*/  IMAD R22, R22, 0x2745937f, RZ ;  /* 0x2745937f16167824 */ /* 0x000fe400078e02ff */
[----:B---3--:R-:W-:Y:S01]  /*d9f0*/  IMAD R27, R9, 0x114253d5, RZ ;  /* 0x114253d5091b7824 */ /* 0x008fe200078e02ff */
[--C-:B------:R-:W-:Y:S01]  /*da00*/  SHF.R.U32.HI R5, RZ, 0x1f, R23.reuse ;  /* 0x0000001fff057819 */ /* 0x100fe20000011617 */
[----:B------:R-:W-:Y:S01]  /*da10*/  IMAD R11, R11, 0x2745937f, RZ ;  /* 0x2745937f0b0b7824 */ /* 0x000fe200078e02ff */
[----:B------:R-:W-:Y:S01]  /*da20*/  SHF.R.U64 R4, R4, 0x1f, R23 ;  /* 0x0000001f04047819 */ /* 0x000fe20000001217 */
[----:B------:R-:W-:Y:S01]  /*da30*/  IMAD R23, R7, 0x4cf5ad43, R22 ;  /* 0x4cf5ad4307177824 */ /* 0x000fe200078e0216 */
[----:B------:R-:W-:Y:S01]  /*da40*/  LOP3.LUT R5, R5, R6, RZ, 0xfc, !PT ;  /* 0x0000000605057212 */ /* 0x000fe200078efcff */
[----:B------:R-:W-:Y:S01]  /*da50*/  IMAD.WIDE.U32 R6, R7, 0x2745937f, RZ ;  /* 0x2745937f07067825 */ /* 0x000fe200078e00ff */
[----:B------:R-:W-:-:S03]  /*da60*/  SHF.L.U32 R9, R9, 0x1f, RZ ;  /* 0x0000001f09097819 */ /* 0x000fc600000006ff */
[----:B------:R-:W-:Y:S02]  /*da70*/  IMAD R5, R5, 0x114253d5, RZ ;  /* 0x114253d505057824 */ /* 0x000fe400078e02ff */
[----:B------:R-:W-:Y:S01]  /*da80*/  IMAD.IADD R22, R7, 0x1, R23 ;  /* 0x0000000107167824 */ /* 0x000fe200078e0217 */
[----:B------:R-:W-:Y:S01]  /*da90*/  LOP3.LUT R7, R6, R16, RZ, 0x3c, !PT ;  /* 0x0000001006077212 */ /* 0x000fe200078e3cff */
[C---:B------:R-:W-:Y:S02]  /*daa0*/  IMAD R23, R4.reuse, -0x783c846f, R5 ;  /* 0x87c37b9104177824 */ /* 0x040fe400078e0205 */
[----:B------:R-:W-:Y:S01]  /*dab0*/  IMAD.WIDE.U32 R4, R4, 0x114253d5, RZ ;  /* 0x114253d504047825 */ /* 0x000fe200078e00ff */
[----:B------:R-:W-:-:S03]  /*dac0*/  LOP3.LUT R16, R22, R15, RZ, 0x3c, !PT ;  /* 0x0000000f16107212 */ /* 0x000fc600078e3cff */
[----:B------:R-:W-:Y:S01]  /*dad0*/  IMAD.IADD R15, R5, 0x1, R23 ;  /* 0x00000001050f7824 */ /* 0x000fe200078e0217 */
[-C--:B------:R-:W-:Y:S01]  /*dae0*/  LOP3.LUT R6, R4, R20.reuse, RZ, 0x3c, !PT ;  /* 0x0000001404067212 */ /* 0x080fe200078e3cff */
[----:B------:R-:W-:Y:S01]  /*daf0*/  IMAD.WIDE.U32 R4, R8, 0x114253d5, RZ ;  /* 0x114253d508047825 */ /* 0x000fe200078e00ff */
[----:B------:R-:W-:Y:S02]  /*db00*/  SHF.L.W.U32.HI R25, R16, 0x1b, R7 ;  /* 0x0000001b10197819 */ /* 0x000fe40000010e07 */
[----:B------:R-:W-:Y:S01]  /*db10*/  SHF.L.W.U32.HI R23, R7, 0x1b, R16 ;  /* 0x0000001b07177819 */ /* 0x000fe20000010e10 */
[C---:B------:R-:W-:Y:S01]  /*db20*/  IMAD R27, R8.reuse, -0x783c846f, R27 ;  /* 0x87c37b91081b7824 */ /* 0x040fe200078e021b */
[----:B------:R-:W-:Y:S01]  /*db30*/  IADD3 R7, P0, PT, R25, R20, RZ ;  /* 0x0000001419077210 */ /* 0x000fe20007f1e0ff */
[----:B------:R-:W-:Y:S01]  /*db40*/  IMAD R25, R8, -0x775ed616, R9 ;  /* 0x88a129ea08197824 */ /* 0x000fe200078e0209 */
[----:B------:R-:W-:Y:S01]  /*db50*/  LOP3.LUT R15, R15, R18, RZ, 0x3c, !PT ;  /* 0x000000120f0f7212 */ /* 0x000fe200078e3cff */
[----:B------:R-:W-:-:S02]  /*db60*/  IMAD.IADD R16, R5, 0x1, R27 ;  /* 0x0000000105107824 */ /* 0x000fc400078e021b */
[----:B------:R-:W-:-:S04]  /*db70*/  IMAD.WIDE.U32 R4, R10, 0x2745937f, RZ ;  /* 0x2745937f0a047825 */ /* 0x000fc800078e00ff */
[----:B------:R-:W-:Y:S02]  /*db80*/  IMAD R11, R10, 0x4cf5ad43, R11 ;  /* 0x4cf5ad430a0b7824 */ /* 0x000fe400078e020b */
[----:B------:R-:W-:-:S03]  /*db90*/  IMAD.WIDE.U32 R8, R8, -0x80000000, RZ ;  /* 0x8000000008087825 */ /* 0x000fc600078e00ff */
[----:B------:R-:W-:Y:S01]  /*dba0*/  IADD3 R11, PT, PT, R5, R11, RZ ;  /* 0x0000000b050b7210 */ /* 0x000fe20007ffe0ff */
[----:B------:R-:W-:Y:S01]  /*dbb0*/  IMAD.IADD R25, R9, 0x1, R25 ;  /* 0x0000000109197824 */ /* 0x000fe200078e0219 */
[----:B------:R-:W-:Y:S01]  /*dbc0*/  SHF.R.U32.HI R9, RZ, 0x1, R16 ;  /* 0x00000001ff097819 */ /* 0x000fe20000011610 */
[----:B------:R-:W-:Y:S01]  /*dbd0*/  IMAD.X R18, R23, 0x1, R18, P0 ;  /* 0x0000000117127824 */ /* 0x000fe200000e0612 */
[--C-:B------:R-:W-:Y:S01]  /*dbe0*/  SHF.R.U64 R16, R4, 0x1f, R11.reuse ;  /* 0x0000001f04107819 */ /* 0x100fe2000000120b */
[----:B------:R-:W-:Y:S01]  /*dbf0*/  IMAD.MOV.U32 R4, RZ, RZ, 0x52dce729 ;  /* 0x52dce729ff047424 */ /* 0x000fe200078e00ff */
[----:B------:R-:W-:Y:S01]  /*dc00*/  MOV R5, 0x0 ;  /* 0x0000000000057802 */ /* 0x000fe20000000f00 */
[----:B------:R-:W-:Y:S01]  /*dc10*/  IMAD R20, R10, 0x4e8b26fe, RZ ;  /* 0x4e8b26fe0a147824 */ /* 0x000fe200078e02ff */
[----:B------:R-:W-:Y:S01]  /*dc20*/  LOP3.LUT R8, R9, R8, RZ, 0xfc, !PT ;  /* 0x0000000809087212 */ /* 0x000fe200078efcff */
[----:B------:R-:W-:Y:S01]  /*dc30*/  IMAD R9, R25, 0x2745937f, RZ ;  /* 0x2745937f19097824 */ /* 0x000fe200078e02ff */
[----:B------:R-:W-:Y:S01]  /*dc40*/  SHF.R.U32.HI R23, RZ, 0x1f, R11 ;  /* 0x0000001fff177819 */ /* 0x000fe2000001160b */
[----:B------:R-:W-:Y:S01]  /*dc50*/  IMAD.WIDE.U32 R10, R7, 0x5, R4 ;  /* 0x00000005070a7825 */ /* 0x000fe200078e0004 */
[----:B------:R-:W-:-:S02]  /*dc60*/  SHF.L.W.U32.HI R25, R15, 0x1f, R6 ;  /* 0x0000001f0f197819 */ /* 0x000fc40000010e06 */
[----:B------:R-:W-:Y:S01]  /*dc70*/  LOP3.LUT R20, R23, R20, RZ, 0xfc, !PT ;  /* 0x0000001417147212 */ /* 0x000fe200078efcff */
[----:B------:R-:W-:Y:S02]  /*dc80*/  IMAD R27, R8, 0x4cf5ad43, R9 ;  /* 0x4cf5ad43081b7824 */ /* 0x000fe400078e0209 */
[----:B------:R-:W-:Y:S01]  /*dc90*/  IMAD R7, R18, 0x5, RZ ;  /* 0x0000000512077824 */ /* 0x000fe200078e02ff */
[----:B------:R-:W-:Y:S01]  /*dca0*/  SHF.L.W.U32.HI R18, R6, 0x1f, R15 ;  /* 0x0000001f06127819 */ /* 0x000fe20000010e0f */
[----:B------:R-:W-:-:S04]  /*dcb0*/  IMAD.WIDE.U32 R8, R8, 0x2745937f, RZ ;  /* 0x2745937f08087825 */ /* 0x000fc800078e00ff */
[----:B------:R-:W-:Y:S01]  /*dcc0*/  HFMA2 R6, -RZ, RZ, 0.53564453125, 214.625 ;  /* 0x38495ab5ff067431 */ /* 0x000fe200000001ff */
[-C--:B------:R-:W-:Y:S01]  /*dcd0*/  IADD3 R15, P0, PT, R25, R10.reuse, RZ ;  /* 0x0000000a190f7210 */ /* 0x080fe20007f1e0ff */
[----:B------:R-:W-:Y:S01]  /*dce0*/  IMAD.IADD R11, R11, 0x1, R7 ;  /* 0x000000010b0b7824 */ /* 0x000fe200078e0207 */
[----:B------:R-:W-:Y:S01]  /*dcf0*/  LOP3.LUT R10, R8, R10, RZ, 0x3c, !PT ;  /* 0x0000000a080a7212 */ /* 0x000fe200078e3cff */
        /* <DEDUP_REMOVED lines=9> */
[C---:B------:R-:W-:Y:S01]  /*dd90*/  IMAD R27, R16.reuse, -0x783c846f, R11 ;  /* 0x87c37b91101b7824 */ /* 0x040fe200078e020b */
        /* <DEDUP_REMOVED lines=9> */
[----:B------:R-:W-:Y:S01]  /*de30*/  SHF.L.W.U32.HI R9, R11, 0x1f, R8 ;  /* 0x0000001f0b097819 */ /* 0x000fe20000010e08 */
[----:B------:R-:W-:Y:S01]  /*de40*/  IMAD.MOV.U32 R16, RZ, RZ, R4 ;  /* 0x000000ffff107224 */ /* 0x000fe200078e0004 */
[----:B------:R-:W-:Y:S02]  /*de50*/  SHF.L.W.U32.HI R8, R8, 0x1f, R11 ;  /* 0x0000001f08087819 */ /* 0x000fe40000010e0b */
[----:B------:R-:W-:Y:S02]  /*de60*/  IADD3 R15, PT, PT, R5, R15, RZ ;  /* 0x0000000f050f7210 */ /* 0x000fe40007ffe0ff */
[----:B------:R-:W-:-:S05]  /*de70*/  IADD3 R9, P0, PT, R9, R4, RZ ;  /* 0x0000000409097210 */ /* 0x000fca0007f1e0ff */
[----:B------:R-:W-:Y:S02]  /*de80*/  IMAD.X R8, R8, 0x1, R15, P0 ;  /* 0x0000000108087824 */ /* 0x000fe400000e060f */
[----:B------:R-:W-:-:S04]  /*de90*/  IMAD.WIDE.U32 R6, R9, 0x5, R6 ;  /* 0x0000000509067825 */ /* 0x000fc800078e0006 */
[----:B------:R-:W-:Y:S01]  /*dea0*/  IMAD R5, R8, 0x5, RZ ;  /* 0x0000000508057824 */ /* 0x000fe200078e02ff */
[----:B------:R-:W-:-:S03]  /*deb0*/  MOV R20, R6 ;  /* 0x0000000600147202 */ /* 0x000fc60000000f00 */
[----:B------:R-:W-:-:S07]  /*dec0*/  IMAD.IADD R18, R7, 0x1, R5 ;  /* 0x0000000107127824 */ /* 0x000fce00078e0205 */
.L_x_265:
[----:B------:R-:W-:Y:S05]  /*ded0*/  BSYNC.RECONVERGENT B1 ;  /* 0x0000000000017941 */ /* 0x000fea0003800200 */
.L_x_264:
[----:B------:R-:W-:Y:S05]  /*dee0*/  @P1 BRA `(.L_x_260) ;  /* 0x0000000000d01947 */ /* 0x000fea0003800000 */
[----:B------:R-:W-:-:S05]  /*def0*/  IMAD.SHL.U32 R4, R21, 0x2, RZ ;  /* 0x0000000215047824 */ /* 0x000fca00078e00ff */
[----:B0-----:R-:W-:-:S06]  /*df00*/  LEA R6, R4, R3, 0x3 ;  /* 0x0000000304067211 */ /* 0x001fcc00078e18ff */
[----:B-1----:R-:W2:Y:S01]  /*df10*/  LDL.128 R4, [R6] ;  /* 0x0000000006047983 */ /* 0x002ea20000100c00 */
[----:B------:R-:W-:Y:S02]  /*df20*/  HFMA2 R21, -RZ, RZ, 0, 0 ;  /* 0x00000000ff157431 */ /* 0x000fe400000001ff */
        /* <DEDUP_REMOVED lines=9> */
[----:B------:R-:W-:Y:S01]  /*dfc0*/  IMAD.WIDE.U32 R4, R6, 0x2745937f, RZ ;  /* 0x2745937f06047825 */ /* 0x000fe200078e00ff */
[----:B------:R-:W-:-:S03]  /*dfd0*/  IADD3 R7, PT, PT, R9, R7, RZ ;  /* 0x0000000709077210 */ /* 0x000fc60007ffe0ff */
[C---:B------:R-:W-:Y:S02]  /*dfe0*/  IMAD R11, R6.reuse, 0x4cf5ad43, R11 ;  /* 0x4cf5ad43060b7824 */ /* 0x040fe400078e020b */
        /* <DEDUP_REMOVED lines=8> */
[----:B------:R-:W-:-:S03]  /*e070*/  LOP3.LUT R3, R3, R10, RZ, 0xfc, !PT ;  /* 0x0000000a03037212 */ /* 0x000fc600078efcff */
[----:B------:R-:W-:Y:S02]  /*e080*/  IMAD.IADD R8, R7, 0x1, R9 ;  /* 0x0000000107087824 */ /* 0x000fe400078e0209 */
[----:B------:R-:W-:Y:S01]  /*e090*/  IMAD R5, R3, 0x114253d5, RZ ;  /* 0x114253d503057824 */ /* 0x000fe200078e02ff */
[----:B------:R-:W-:Y:S02]  /*e0a0*/  LOP3.LUT R3, R6, R16, RZ, 0x3c, !PT ;  /* 0x0000001006037212 */ /* 0x000fe400078e3cff */
[----:B------:R-:W-:Y:S01]  /*e0b0*/  LOP3.LUT R6, R8, R15, RZ, 0x3c, !PT ;  /* 0x0000000f08067212 */ /* 0x000fe200078e3cff */
[C---:B------:R-:W-:Y:S02]  /*e0c0*/  IMAD R9, R4.reuse, -0x783c846f, R5 ;  /* 0x87c37b9104097824 */ /* 0x040fe400078e0205 */
[----:B------:R-:W-:Y:S01]  /*e0d0*/  IMAD.WIDE.U32 R4, R4, 0x114253d5, RZ ;  /* 0x114253d504047825 */ /* 0x000fe200078e00ff */
[----:B------:R-:W-:Y:S02]  /*e0e0*/  SHF.L.W.U32.HI R7, R6, 0x1b, R3 ;  /* 0x0000001b06077819 */ /* 0x000fe40000010e03 */
[----:B------:R-:W-:-:S02]  /*e0f0*/  SHF.L.W.U32.HI R3, R3, 0x1b, R6 ;  /* 0x0000001b03037819 */ /* 0x000fc40000010e06 */
[----:B------:R-:W-:Y:S01]  /*e100*/  IADD3 R9, PT, PT, R5, R9, RZ ;  /* 0x0000000905097210 */ /* 0x000fe20007ffe0ff */
[----:B------:R-:W-:Y:S01]  /*e110*/  IMAD.MOV.U32 R5, RZ, RZ, 0x0 ;  /* 0x00000000ff057424 */ /* 0x000fe200078e00ff */
[-C--:B------:R-:W-:Y:S02]  /*e120*/  IADD3 R11, P0, PT, R7, R20.reuse, RZ ;  /* 0x00000014070b7210 */ /* 0x080fe40007f1e0ff */
[----:B------:R-:W-:Y:S01]  /*e130*/  LOP3.LUT R6, R4, R20, RZ, 0x3c, !PT ;  /* 0x0000001404067212 */ /* 0x000fe200078e3cff */
[----:B------:R-:W-:Y:S01]  /*e140*/  IMAD.MOV.U32 R4, RZ, RZ, 0x52dce729 ;  /* 0x52dce729ff047424 */ /* 0x000fe200078e00ff */
[-C--:B------:R-:W-:Y:S01]  /*e150*/  LOP3.LUT R7, R9, R18.reuse, RZ, 0x3c, !PT ;  /* 0x0000001209077212 */ /* 0x080fe200078e3cff */
[----:B------:R-:W-:Y:S01]  /*e160*/  IMAD.MOV.U32 R20, RZ, RZ, 0x38495ab5 ;  /* 0x38495ab5ff147424 */ /* 0x000fe200078e00ff */
[----:B------:R-:W-:Y:S01]  /*e170*/  IADD3.X R18, PT, PT, R3, R18, RZ, P0, !PT ;  /* 0x0000001203127210 */ /* 0x000fe200007fe4ff */
[----:B------:R-:W-:Y:S01]  /*e180*/  IMAD.WIDE.U32 R4, R11, 0x5, R4 ;  /* 0x000000050b047825 */ /* 0x000fe200078e0004 */
[----:B------:R-:W-:-:S02]  /*e190*/  SHF.L.W.U32.HI R3, R7, 0x1f, R6 ;  /* 0x0000001f07037819 */ /* 0x000fc40000010e06 */
[----:B------:R-:W-:Y:S01]  /*e1a0*/  SHF.L.W.U32.HI R6, R6, 0x1f, R7 ;  /* 0x0000001f06067819 */ /* 0x000fe20000010e07 */
[----:B------:R-:W-:Y:S01]  /*e1b0*/  IMAD R15, R18, 0x5, RZ ;  /* 0x00000005120f7824 */ /* 0x000fe200078e02ff */
[----:B------:R-:W-:Y:S01]  /*e1c0*/  IADD3 R3, P0, PT, R3, R4, RZ ;  /* 0x0000000403037210 */ /* 0x000fe20007f1e0ff */
[----:B------:R-:W-:Y:S02]  /*e1d0*/  IMAD.MOV.U32 R16, RZ, RZ, R4 ;  /* 0x000000ffff107224 */ /* 0x000fe400078e0004 */
[----:B------:R-:W-:Y:S02]  /*e1e0*/  IMAD.IADD R15, R5, 0x1, R15 ;  /* 0x00000001050f7824 */ /* 0x000fe400078e020f */
[----:B------:R-:W-:-:S04]  /*e1f0*/  IMAD.WIDE.U32 R20, R3, 0x5, R20 ;  /* 0x0000000503147825 */ /* 0x000fc800078e0014 */
[----:B------:R-:W-:-:S04]  /*e200*/  IMAD.X R6, R6, 0x1, R15, P0 ;  /* 0x0000000106067824 */ /* 0x000fc800000e060f */
[----:B------:R-:W-:-:S05]  /*e210*/  IMAD R3, R6, 0x5, RZ ;  /* 0x0000000506037824 */ /* 0x000fca00078e02ff */
[----:B------:R-:W-:-:S07]  /*e220*/  IADD3 R18, PT, PT, R21, R3, RZ ;  /* 0x0000000315127210 */ /* 0x000fce0007ffe0ff */
.L_x_260:
[----:B------:R-:W-:Y:S05]  /*e230*/  BSYNC.RECONVERGENT B0 ;  /* 0x0000000000007941 */ /* 0x000fea0003800200 */
.L_x_259:
[----:B0-23--:R-:W-:Y:S01]  /*e240*/  LOP3.LUT P0, R7, R14, 0xf, RZ, 0xc0, !PT ;  /* 0x0000000f0e077812 */ /* 0x00dfe2000780c0ff */
[----:B------:R-:W-:-:S12]  /*e250*/  BSSY.RECONVERGENT B0, `(.L_x_266) ;  /* 0x000008d000007945 */ /* 0x000fd80003800200 */
[----:B------:R-:W-:Y:S05]  /*e260*/  @!P0 BRA `(.L_x_267) ;  /* 0x00000008002c8947 */ /* 0x000fea0003800000 */
[----:B------:R-:W-:Y:S01]  /*e270*/  BSSY.RECONVERGENT B1, `(.L_x_268) ;  /* 0x000000b000017945 */ /* 0x000fe20003800200 */
[----:B------:R-:W-:Y:S01]  /*e280*/  LOP3.LUT R13, R13, 0xf, RZ, 0xc0, !PT ;  /* 0x0000000f0d0d7812 */ /* 0x000fe200078ec0ff */
[----:B------:R-:W-:Y:S01]  /*e290*/  IMAD.MOV.U32 R4, RZ, RZ, RZ ;  /* 0x000000ffff047224 */ /* 0x000fe200078e00ff */
[----:B------:R-:W-:-:S07]  /*e2a0*/  LOP3.LUT R3, R14, 0x7ffffff0, RZ, 0xc0, !PT ;  /* 0x7ffffff00e037812 */ /* 0x000fce00078ec0ff */
.L_x_269:
        /* <DEDUP_REMOVED lines=8> */
.L_x_268:
[----:B------:R-:W-:Y:S01]  /*e330*/  ISETP.GT.AND P0, PT, R7, 0x7, PT ;  /* 0x000000070700780c */ /* 0x000fe20003f04270 */
[----:B------:R-:W-:Y:S04]  /*e340*/  BSSY.RECONVERGENT B1, `(.L_x_270) ;  /* 0x000006b000017945 */ /* 0x000fe80003800200 */
[----:B------:R-:W-:Y:S01]  /*e350*/  BSSY.RELIABLE B2, `(.L_x_271) ;  /* 0x0000065000027945 */ /* 0x000fe20003800100 */
[----:B------:R-:W-:Y:S02]  /*e360*/  IMAD.MOV.U32 R4, RZ, RZ, RZ ;  /* 0x000000ffff047224 */ /* 0x000fe400078e00ff */
        /* <DEDUP_REMOVED lines=10> */
.L_x_273:
[----:B------:R-:W-:-:S13]  /*e410*/  ISETP.GT.AND P0, PT, R7, 0x5, PT ;  /* 0x000000050700780c */ /* 0x000fda0003f04270 */
[----:B------:R-:W-:Y:S05]  /*e420*/  @P0 BRA `(.L_x_277) ;  /* 0x00000000000c0947 */ /* 0x000fea0003800000 */
[----:B------:R-:W-:-:S13]  /*e430*/  ISETP.NE.AND P0, PT, R7, 0x4, PT ;  /* 0x000000040700780c */ /* 0x000fda0003f05270 */
[----:B------:R-:W-:Y:S05]  /*e440*/  @!P0 BRA `(.L_x_278) ;  /* 0x0000000400348947 */ /* 0x000fea0003800000 */
[----:B------:R-:W-:Y:S05]  /*e450*/  BRA `(.L_x_279) ;  /* 0x0000000400287947 */ /* 0x000fea0003800000 */
.L_x_277:
[----:B------:R-:W-:-:S13]  /*e460*/  ISETP.NE.AND P0, PT, R7, 0x6, PT ;  /* 0x000000060700780c */ /* 0x000fda0003f05270 */
[----:B------:R-:W-:Y:S05]  /*e470*/  @!P0 BRA `(.L_x_280) ;  /* 0x0000000400148947 */ /* 0x000fea0003800000 */
[----:B------:R-:W-:Y:S05]  /*e480*/  BRA `(.L_x_281) ;  /* 0x0000000400047947 */ /* 0x000fea0003800000 */
.L_x_272:
        /* <DEDUP_REMOVED lines=10> */
.L_x_285:
[----:B------:R-:W-:-:S13]  /*e530*/  ISETP.NE.AND P0, PT, R7, 0xa, PT ;  /* 0x0000000a0700780c */ /* 0x000fda0003f05270 */
[----:B------:R-:W-:Y:S05]  /*e540*/  @!P0 BRA `(.L_x_288) ;  /* 0x0000000000708947 */ /* 0x000fea0003800000 */
[----:B------:R-:W-:Y:S05]  /*e550*/  BRA `(.L_x_289) ;  /* 0x00000000005c7947 */ /* 0x000fea0003800000 */
.L_x_284:
        /* <DEDUP_REMOVED lines=8> */
.L_x_292:
[----:B------:R-:W-:Y:S01]  /*e5e0*/  ISETP.NE.AND P0, PT, R7, 0xe, PT ;  /* 0x0000000e0700780c */ /* 0x000fe20003f05270 */
[----:B0-----:R-:W2:-:S12]  /*e5f0*/  LDL.U8 R6, [R1+0x1d] ;  /* 0x00001d0001067983 */ /* 0x001e980000100000 */
[----:B------:R-:W3:Y:S01]  /*e600*/  @P0 LDL.U8 R5, [R1+0x1e] ;  /* 0x00001e0001050983 */ /* 0x000ee20000100000 */
[----:B------:R-:W-:Y:S01]  /*e610*/  @P0 IMAD.MOV.U32 R4, RZ, RZ, RZ ;  /* 0x000000ffff040224 */ /* 0x000fe200078e00ff */
[----:B--2---:R-:W-:Y:S01]  /*e620*/  SHF.L.U32 R6, R6, 0x8, RZ ;  /* 0x0000000806067819 */ /* 0x004fe200000006ff */
[----:B---3--:R-:W-:-:S05]  /*e630*/  @P0 IMAD.U32 R3, R5, 0x10000, RZ ;  /* 0x0001000005030824 */ /* 0x008fca00078e00ff */
[----:B------:R-:W-:-:S07]  /*e640*/  LOP3.LUT R3, R6, R3, RZ, 0x3c, !PT ;  /* 0x0000000306037212 */ /* 0x000fce00078e3cff */
.L_x_294:
[----:B------:R-:W-:Y:S05]  /*e650*/  BSYNC.RELIABLE B6 ;  /* 0x0000000000067941 */ /* 0x000fea0003800100 */
.L_x_291:
[----:B0-----:R-:W2:Y:S02]  /*e660*/  LDL.U8 R6, [R1+0x1c] ;  /* 0x00001c0001067983 */ /* 0x001ea40000100000 */
[----:B--2---:R-:W-:-:S07]  /*e670*/  LOP3.LUT R3, R6, R3, RZ, 0x3c, !PT ;  /* 0x0000000306037212 */ /* 0x004fce00078e3cff */
.L_x_293:
[----:B------:R-:W-:Y:S05]  /*e680*/  BSYNC.RECONVERGENT B5 ;  /* 0x0000000000057941 */ /* 0x000fea0003800200 */
.L_x_290:
[----:B0-----:R-:W2:Y:S02]  /*e690*/  LDL.U8 R6, [R1+0x1b] ;  /* 0x00001b0001067983 */ /* 0x001ea40000100000 */
[----:B--2---:R-:W-:-:S03]  /*e6a0*/  IMAD.WIDE.U32 R6, R6, 0x1000000, RZ ;  /* 0x0100000006067825 */ /* 0x004fc600078e00ff */
[----:B------:R-:W-:Y:S02]  /*e6b0*/  LOP3.LUT R4, R6, R4, RZ, 0x3c, !PT ;  /* 0x0000000406047212 */ /* 0x000fe400078e3cff */
[----:B------:R-:W-:-:S07]  /*e6c0*/  LOP3.LUT R3, R7, R3, RZ, 0x3c, !PT ;  /* 0x0000000307037212 */ /* 0x000fce00078e3cff */
.L_x_289:
[----:B0-----:R-:W2:Y:S02]  /*e6d0*/  LDL.U8 R6, [R1+0x1a] ;  /* 0x00001a0001067983 */ /* 0x001ea40000100000 */
[----:B--2---:R-:W-:-:S03]  /*e6e0*/  IMAD.WIDE.U32 R6, R6, 0x10000, RZ ;  /* 0x0001000006067825 */ /* 0x004fc600078e00ff */
[----:B------:R-:W-:Y:S02]  /*e6f0*/  LOP3.LUT R4, R6, R4, RZ, 0x3c, !PT ;  /* 0x0000000406047212 */ /* 0x000fe400078e3cff */
[----:B------:R-:W-:-:S07]  /*e700*/  LOP3.LUT R3, R7, R3, RZ, 0x3c, !PT ;  /* 0x0000000307037212 */ /* 0x000fce00078e3cff */
.L_x_288:
[----:B0-----:R-:W2:Y:S02]  /*e710*/  LDL.U8 R6, [R1+0x19] ;  /* 0x0000190001067983 */ /* 0x001ea40000100000 */
[----:B--2---:R-:W-:-:S03]  /*e720*/  IMAD.WIDE.U32 R6, R6, 0x100, RZ ;  /* 0x0000010006067825 */ /* 0x004fc600078e00ff */
[----:B------:R-:W-:Y:S02]  /*e730*/  LOP3.LUT R4, R6, R4, RZ, 0x3c, !PT ;  /* 0x0000000406047212 */ /* 0x000fe400078e3cff */
[----:B------:R-:W-:-:S07]  /*e740*/  LOP3.LUT R3, R7, R3, RZ, 0x3c, !PT ;  /* 0x0000000307037212 */ /* 0x000fce00078e3cff */
.L_x_287:
[----:B------:R-:W-:Y:S05]  /*e750*/  BSYNC.RELIABLE B4 ;  /* 0x0000000000047941 */ /* 0x000fea0003800100 */
.L_x_283:
[----:B0-----:R-:W2:Y:S01]  /*e760*/  LDL.U8 R5, [R1+0x18] ;  /* 0x0000180001057983 */ /* 0x001ea20000100000 */
[----:B------:R-:W-:Y:S01]  /*e770*/  IMAD R3, R3, 0x2745937f, RZ ;  /* 0x2745937f03037824 */ /* 0x000fe200078e02ff */
[----:B--2---:R-:W-:-:S05]  /*e780*/  LOP3.LUT R6, R4, R5, RZ, 0x3c, !PT ;  /* 0x0000000504067212 */ /* 0x004fca00078e3cff */
[C---:B------:R-:W-:Y:S02]  /*e790*/  IMAD R3, R6.reuse, 0x4cf5ad43, R3 ;  /* 0x4cf5ad4306037824 */ /* 0x040fe400078e0203 */
[----:B------:R-:W-:-:S04]  /*e7a0*/  IMAD.WIDE.U32 R4, R6, 0x2745937f, RZ ;  /* 0x2745937f06047825 */ /* 0x000fc800078e00ff */
[----:B------:R-:W-:Y:S01]  /*e7b0*/  IMAD R6, R6, 0x4e8b26fe, RZ ;  /* 0x4e8b26fe06067824 */ /* 0x000fe200078e02ff */
[----:B------:R-:W-:-:S04]  /*e7c0*/  IADD3 R5, PT, PT, R5, R3, RZ ;  /* 0x0000000305057210 */ /* 0x000fc80007ffe0ff */
        /* <DEDUP_REMOVED lines=9> */
.L_x_286:
[----:B------:R-:W-:Y:S05]  /*e860*/  BSYNC.RECONVERGENT B3 ;  /* 0x0000000000037941 */ /* 0x000fea0003800200 */
.L_x_282:
[----:B------:R-:W2:Y:S01]  /*e870*/  LDL.U8 R3, [R1+0x17] ;  /* 0x0000170001037983 */ /* 0x000ea20000100000 */
[----:B------:R-:W-:Y:S01]  /*e880*/  IMAD.MOV.U32 R4, RZ, RZ, RZ ;  /* 0x000000ffff047224 */ /* 0x000fe200078e00ff */
[----:B--2---:R-:W-:-:S07]  /*e890*/  SHF.L.U32 R3, R3, 0x18, RZ ;  /* 0x0000001803037819 */ /* 0x004fce00000006ff */
.L_x_281:
[----:B0-----:R-:W2:Y:S02]  /*e8a0*/  LDL.U8 R6, [R1+0x16] ;  /* 0x0000160001067983 */ /* 0x001ea40000100000 */
[----:B--2---:R-:W-:-:S05]  /*e8b0*/  IMAD.U32 R6, R6, 0x10000, RZ ;  /* 0x0001000006067824 */ /* 0x004fca00078e00ff */
[----:B------:R-:W-:-:S07]  /*e8c0*/  LOP3.LUT R3, R6, R3, RZ, 0x3c, !PT ;  /* 0x0000000306037212 */ /* 0x000fce00078e3cff */
.L_x_280:
[----:B0-----:R-:W2:Y:S02]  /*e8d0*/  LDL.U8 R6, [R1+0x15] ;  /* 0x0000150001067983 */ /* 0x001ea40000100000 */
[----:B--2---:R-:W-:-:S05]  /*e8e0*/  IMAD.SHL.U32 R6, R6, 0x100, RZ ;  /* 0x0000010006067824 */ /* 0x004fca00078e00ff */
[----:B------:R-:W-:-:S07]  /*e8f0*/  LOP3.LUT R3, R6, R3, RZ, 0x3c, !PT ;  /* 0x0000000306037212 */ /* 0x000fce00078e3cff */
.L_x_279:
[----:B0-----:R-:W2:Y:S02]  /*e900*/  LDL.U8 R6, [R1+0x14] ;  /* 0x0000140001067983 */ /* 0x001ea40000100000 */
[----:B--2---:R-:W-:-:S07]  /*e910*/  LOP3.LUT R3, R6, R3, RZ, 0x3c, !PT ;  /* 0x0000000306037212 */ /* 0x004fce00078e3cff */
.L_x_278:
[----:B0-----:R-:W2:Y:S02]  /*e920*/  LDL.U8 R6, [R1+0x13] ;  /* 0x0000130001067983 */ /* 0x001ea40000100000 */
[----:B--2---:R-:W-:-:S03]  /*e930*/  IMAD.WIDE.U32 R6, R6, 0x1000000, RZ ;  /* 0x0100000006067825 */ /* 0x004fc600078e00ff */
[----:B------:R-:W-:Y:S02]  /*e940*/  LOP3.LUT R4, R6, R4, RZ, 0x3c, !PT ;  /* 0x0000000406047212 */ /* 0x000fe400078e3cff */
[----:B------:R-:W-:-:S07]  /*e950*/  LOP3.LUT R3, R7, R3, RZ, 0x3c, !PT ;  /* 0x0000000307037212 */ /* 0x000fce00078e3cff */
.L_x_276:
[----:B0-----:R-:W2:Y:S02]  /*e960*/  LDL.U8 R6, [R1+0x12] ;  /* 0x0000120001067983 */ /* 0x001ea40000100000 */
[----:B--2---:R-:W-:-:S03]  /*e970*/  IMAD.WIDE.U32 R6, R6, 0x10000, RZ ;  /* 0x0001000006067825 */ /* 0x004fc600078e00ff */
[----:B------:R-:W-:Y:S02]  /*e980*/  LOP3.LUT R4, R6, R4, RZ, 0x3c, !PT ;  /* 0x0000000406047212 */ /* 0x000fe400078e3cff */
[----:B------:R-:W-:-:S07]  /*e990*/  LOP3.LUT R3, R7, R3, RZ, 0x3c, !PT ;  /* 0x0000000307037212 */ /* 0x000fce00078e3cff */
.L_x_275:
[----:B------:R-:W-:Y:S05]  /*e9a0*/  BSYNC.RELIABLE B2 ;  /* 0x0000000000027941 */ /* 0x000fea0003800100 */
.L_x_271:
[----:B0-----:R-:W2:Y:S02]  /*e9b0*/  LDL.U8 R6, [R1+0x11] ;  /* 0x0000110001067983 */ /* 0x001ea40000100000 */
[----:B--2---:R-:W-:-:S03]  /*e9c0*/  IMAD.WIDE.U32 R6, R6, 0x100, RZ ;  /* 0x0000010006067825 */ /* 0x004fc600078e00ff */
[----:B------:R-:W-:Y:S02]  /*e9d0*/  LOP3.LUT R4, R6, R4, RZ, 0x3c, !PT ;  /* 0x0000000406047212 */ /* 0x000fe400078e3cff */
[----:B------:R-:W-:-:S07]  /*e9e0*/  LOP3.LUT R3, R7, R3, RZ, 0x3c, !PT ;  /* 0x0000000307037212 */ /* 0x000fce00078e3cff */
.L_x_274:
[----:B------:R-:W-:Y:S05]  /*e9f0*/  BSYNC.RECONVERGENT B1 ;  /* 0x0000000000017941 */ /* 0x000fea0003800200 */
.L_x_270:
[----:B0-----:R-:W2:Y:S01]  /*ea00*/  LDL.U8 R5, [R1+0x10] ;  /* 0x0000100001057983 */ /* 0x001ea20000100000 */
[C---:B------:R-:W-:Y:S02]  /*ea10*/  SHF.L.U32 R9, R3.reuse, 0x1f, RZ ;  /* 0x0000001f03097819 */ /* 0x040fe400000006ff */
[----:B--2---:R-:W-:Y:S01]  /*ea20*/  LOP3.LUT R4, R4, R5, RZ, 0x3c, !PT ;  /* 0x0000000504047212 */ /* 0x004fe200078e3cff */
[----:B------:R-:W-:-:S04]  /*ea30*/  IMAD R5, R3, 0x114253d5, RZ ;  /* 0x114253d503057824 */ /* 0x000fc800078e02ff */
[C---:B------:R-:W-:Y:S02]  /*ea40*/  IMAD R3, R4.reuse, -0x783c846f, R5 ;  /* 0x87c37b9104037824 */ /* 0x040fe400078e0205 */
[----:B------:R-:W-:-:S04]  /*ea50*/  IMAD.WIDE.U32 R6, R4, 0x114253d5, RZ ;  /* 0x114253d504067825 */ /* 0x000fc800078e00ff */
[----:B------:R-:W-:Y:S02]  /*ea60*/  IMAD.IADD R3, R7, 0x1, R3 ;  /* 0x0000000107037824 */ /* 0x000fe400078e0203 */
[C---:B------:R-:W-:Y:S02]  /*ea70*/  IMAD R9, R4.reuse, -0x775ed616, R9 ;  /* 0x88a129ea04097824 */ /* 0x040fe400078e0209 */
[----:B------:R-:W-:Y:S01]  /*ea80*/  IMAD.WIDE.U32 R4, R4, -0x80000000, RZ ;  /* 0x8000000004047825 */ /* 0x000fe200078e00ff */
[----:B------:R-:W-:-:S03]  /*ea90*/  SHF.R.U32.HI R3, RZ, 0x1, R3 ;  /* 0x00000001ff037819 */ /* 0x000fc60000011603 */
[----:B------:R-:W-:Y:S01]  /*eaa0*/  IMAD.IADD R5, R5, 0x1, R9 ;  /* 0x0000000105057824 */ /* 0x000fe200078e0209 */
[----:B------:R-:W-:-:S03]  /*eab0*/  LOP3.LUT R3, R3, R4, RZ, 0xfc, !PT ;  /* 0x0000000403037212 */ /* 0x000fc600078efcff */
[----:B------:R-:W-:-:S04]  /*eac0*/  IMAD R4, R5, 0x2745937f, RZ ;  /* 0x2745937f05047824 */ /* 0x000fc800078e02ff */
[C---:B------:R-:W-:Y:S02]  /*ead0*/  IMAD R7, R3.reuse, 0x4cf5ad43, R4 ;  /* 0x4cf5ad4303077824 */ /* 0x040fe400078e0204 */
[----:B------:R-:W-:-:S05]  /*eae0*/  IMAD.WIDE.U32 R4, R3, 0x2745937f, RZ ;  /* 0x2745937f03047825 */ /* 0x000fca00078e00ff */
[----:B------:R-:W-:Y:S02]  /*eaf0*/  IADD3 R6, PT, PT, R5, R7, RZ ;  /* 0x0000000705067210 */ /* 0x000fe40007ffe0ff */
[----:B------:R-:W-:Y:S02]  /*eb00*/  LOP3.LUT R16, R4, R16, RZ, 0x3c, !PT ;  /* 0x0000001004107212 */ /* 0x000fe400078e3cff */
[----:B------:R-:W-:-:S07]  /*eb10*/  LOP3.LUT R15, R6, R15, RZ, 0x3c, !PT ;  /* 0x0000000f060f7212 */ /* 0x000fce00078e3cff */
.L_x_267:
[----:B------:R-:W-:Y:S05]  /*eb20*/  BSYNC.RECONVERGENT B0 ;  /* 0x0000000000007941 */ /* 0x000fea0003800200 */
.L_x_266:
[----:B------:R-:W-:Y:S05]  /*eb30*/  WARPSYNC.ALL ;  /* 0x0000000000007948 */ /* 0x000fea0003800000 */
[-C--:B-1----:R-:W-:Y:S02]  /*eb40*/  LOP3.LUT R5, R16, R14.reuse, RZ, 0x3c, !PT ;  /* 0x0000000e10057212 */ /* 0x082fe400078e3cff */
[----:B------:R-:W-:-:S04]  /*eb50*/  LOP3.LUT R14, R20, R14, RZ, 0x3c, !PT ;  /* 0x0000000e140e7212 */ /* 0x000fc800078e3cff */
[----:B------:R-:W-:-:S05]  /*eb60*/  IADD3 R5, P0, PT, R14, R5, RZ ;  /* 0x000000050e057210 */ /* 0x000fca0007f1e0ff */
[----:B------:R-:W-:Y:S01]  /*eb70*/  IMAD.X R15, R15, 0x1, R18, P0 ;  /* 0x000000010f0f7824 */ /* 0x000fe200000e0612 */
[----:B------:R-:W-:-:S04]  /*eb80*/  IADD3 R3, P0, PT, R5, R14, RZ ;  /* 0x0000000e05037210 */ /* 0x000fc80007f1e0ff */
[--C-:B------:R-:W-:Y:S01]  /*eb90*/  SHF.R.U32.HI R4, RZ, 0x1, R15.reuse ;  /* 0x00000001ff047819 */ /* 0x100fe2000001160f */
[----:B------:R-:W-:Y:S02]  /*eba0*/  IMAD.X R18, R18, 0x1, R15, P0 ;  /* 0x0000000112127824 */ /* 0x000fe400000e060f */
[----:B------:R-:W-:Y:S01]  /*ebb0*/  IMAD R15, R15, -0x12aa7333, RZ ;  /* 0xed558ccd0f0f7824 */ /* 0x000fe200078e02ff */
[----:B------:R-:W-:Y:S02]  /*ebc0*/  LOP3.LUT R4, R4, R5, RZ, 0x3c, !PT ;  /* 0x0000000504047212 */ /* 0x000fe400078e3cff */
[----:B------:R-:W-:-:S03]  /*ebd0*/  SHF.R.U32.HI R6, RZ, 0x1, R18 ;  /* 0x00000001ff067819 */ /* 0x000fc60000011612 */
[----:B------:R-:W-:Y:S01]  /*ebe0*/  IMAD R15, R4, -0xae5029, R15 ;  /* 0xff51afd7040f7824 */ /* 0x000fe200078e020f */
[----:B------:R-:W-:Y:S01]  /*ebf0*/  LOP3.LUT R6, R6, R3, RZ, 0x3c, !PT ;  /* 0x0000000306067212 */ /* 0x000fe200078e3cff */
[----:B------:R-:W-:Y:S02]  /*ec00*/  IMAD R3, R18, -0x12aa7333, RZ ;  /* 0xed558ccd12037824 */ /* 0x000fe400078e02ff */
[----:B------:R-:W-:-:S04]  /*ec10*/  IMAD.WIDE.U32 R4, R4, -0x12aa7333, RZ ;  /* 0xed558ccd04047825 */ /* 0x000fc800078e00ff */
[C---:B------:R-:W-:Y:S01]  /*ec20*/  IMAD R3, R6.reuse, -0xae5029, R3 ;  /* 0xff51afd706037824 */ /* 0x040fe200078e0203 */
[----:B------:R-:W-:Y:S01]  /*ec30*/  IADD3 R8, PT, PT, R5, R15, RZ ;  /* 0x0000000f05087210 */ /* 0x000fe20007ffe0ff */
[----:B------:R-:W-:-:S04]  /*ec40*/  IMAD.WIDE.U32 R6, R6, -0x12aa7333, RZ ;  /* 0xed558ccd06067825 */ /* 0x000fc800078e00ff */
[----:B------:R-:W-:Y:S01]  /*ec50*/  IMAD.IADD R5, R7, 0x1, R3 ;  /* 0x0000000107057824 */ /* 0x000fe200078e0203 */
[----:B------:R-:W-:-:S04]  /*ec60*/  SHF.R.U32.HI R7, RZ, 0x1, R8 ;  /* 0x00000001ff077819 */ /* 0x000fc80000011608 */
[----:B------:R-:W-:Y:S01]  /*ec70*/  SHF.R.U32.HI R3, RZ, 0x1, R5 ;  /* 0x00000001ff037819 */ /* 0x000fe20000011605 */
[----:B------:R-:W-:Y:S01]  /*ec80*/  IMAD R5, R5, 0x1a85ec53, RZ ;  /* 0x1a85ec5305057824 */ /* 0x000fe200078e02ff */
[----:B------:R-:W-:Y:S01]  /*ec90*/  LOP3.LUT R4, R7, R4, RZ, 0x3c, !PT ;  /* 0x0000000407047212 */ /* 0x000fe200078e3cff */
[----:B------:R-:W-:Y:S01]  /*eca0*/  IMAD R7, R8, 0x1a85ec53, RZ ;  /* 0x1a85ec5308077824 */ /* 0x000fe200078e02ff */
[----:B------:R-:W-:-:S03]  /*ecb0*/  LOP3.LUT R8, R3, R6, RZ, 0x3c, !PT ;  /* 0x0000000603087212 */ /* 0x000fc600078e3cff */
[----:B------:R-:W-:Y:S02]  /*ecc0*/  IMAD R3, R4, -0x3b314602, R7 ;  /* 0xc4ceb9fe04037824 */ /* 0x000fe400078e0207 */
[----:B------:R-:W-:Y:S02]  /*ecd0*/  IMAD R11, R8, -0x3b314602, R5 ;  /* 0xc4ceb9fe080b7824 */ /* 0x000fe400078e0205 */
[----:B------:R-:W-:Y:S02]  /*ece0*/  IMAD.WIDE.U32 R6, R4, 0x1a85ec53, RZ ;  /* 0x1a85ec5304067825 */ /* 0x000fe400078e00ff */
[----:B------:R-:W0:Y:S02]  /*ecf0*/  LDC.64 R4, c[0x0][0x398] ;  /* 0x0000e600ff047b82 */ /* 0x000e240000000a00 */
[----:B------:R-:W-:-:S04]  /*ed00*/  IMAD.WIDE.U32 R8, R8, 0x1a85ec53, RZ ;  /* 0x1a85ec5308087825 */ /* 0x000fc800078e00ff */
[----:B------:R-:W-:Y:S01]  /*ed10*/  IMAD.IADD R10, R7, 0x1, R3 ;  /* 0x00000001070a7824 */ /* 0x000fe200078e0203 */
[----:B------:R-:W-:Y:S01]  /*ed20*/  IADD3 R7, PT, PT, R9, R11, RZ ;  /* 0x0000000b09077210 */ /* 0x000fe20007ffe0ff */
[----:B------:R-:W-:-:S03]  /*ed30*/  VIADD R11, R0, 0xffffffff ;  /* 0xffffffff000b7836 */ /* 0x000fc60000000000 */
[----:B------:R-:W-:Y:S02]  /*ed40*/  SHF.R.U32.HI R3, RZ, 0x1, R10 ;  /* 0x00000001ff037819 */ /* 0x000fe4000001160a */
[----:B------:R-:W-:Y:S02]  /*ed50*/  SHF.R.U32.HI R9, RZ, 0x1, R7 ;  /* 0x00000001ff097819 */ /* 0x000fe40000011607 */
[----:B------:R-:W-:Y:S01]  /*ed60*/  LOP3.LUT R6, R3, R6, RZ, 0x3c, !PT ;  /* 0x0000000603067212 */ /* 0x000fe200078e3cff */
[----:B------:R-:W-:Y:S01]  /*ed70*/  IMAD R3, R11, UR4, R12 ;  /* 0x000000040b037c24 */ /* 0x000fe2000f8e020c */
[----:B------:R-:W-:Y:S01]  /*ed80*/  LOP3.LUT R9, R9, R8, RZ, 0x3c, !PT ;  /* 0x0000000809097212 */ /* 0x000fe200078e3cff */
[----:B------:R-:W1:Y:S03]  /*ed90*/  LDCU UR4, c[0x0][0x3ac] ;  /* 0x00007580ff0477ac */ /* 0x000e660008000800 */
[----:B------:R-:W-:-:S02]  /*eda0*/  IADD3 R14, P0, PT, R9, R6, RZ ;  /* 0x00000006090e7210 */ /* 0x000fc40007f1e0ff */
[----:B------:R-:W-:-:S03]  /*edb0*/  LEA R3, R3, 0x2, 0x2 ;  /* 0x0000000203037811 */ /* 0x000fc600078e10ff */
[----:B------:R-:W-:Y:S01]  /*edc0*/  IMAD.X R15, R7, 0x1, R10, P0 ;  /* 0x00000001070f7824 */ /* 0x000fe200000e060a */
[----:B------:R-:W-:Y:S01]  /*edd0*/  IADD3 R10, P0, PT, R14, R9, RZ ;  /* 0x000000090e0a7210 */ /* 0x000fe20007f1e0ff */
[----:B0-----:R-:W-:-:S03]  /*ede0*/  IMAD.WIDE R4, R3, 0x40, R4 ;  /* 0x0000004003047825 */ /* 0x001fc600078e0204 */
[----:B------:R-:W-:Y:S02]  /*edf0*/  IADD3.X R11, PT, PT, R15, R7, RZ, P0, !PT ;  /* 0x000000070f0b7210 */ /* 0x000fe400007fe4ff */
[----:B------:R0:W-:Y:S01]  /*ee00*/  STG.E.64 desc[UR6][R4.64], R14 ;  /* 0x0000000e04007986 */ /* 0x0001e2000c101b06 */
[----:B-1----:R-:W-:-:S03]  /*ee10*/  UISETP.GE.AND UP0, UPT, UR4, 0x1, UPT ;  /* 0x000000010400788c */ /* 0x002fc6000bf06270 */
[----:B------:R0:W-:Y:S06]  /*ee20*/  STG.E.64 desc[UR6][R4.64+0x40], R10 ;  /* 0x0000400a04007986 */ /* 0x0001ec000c101b06 */
[----:B------:R-:W-:Y:S05]  /*ee30*/  BRA.U !UP0, `(.L_x_295) ;  /* 0x0000000108c07547 */ /* 0x000fea000b800000 */
[----:B------:R-:W1:Y:S01]  /*ee40*/  LDCU UR4, c[0x0][0x3a8] ;  /* 0x00007500ff0477ac */ /* 0x000e620008000800 */
[----:B------:R-:W2:Y:S01]  /*ee50*/  LDCU UR10, c[0x0][0x3ac] ;  /* 0x00007580ff0a77ac */ /* 0x000ea20008000800 */
[----:B------:R-:W3:Y:S01]  /*ee60*/  LDCU UR11, c[0x0][0x3a8] ;  /* 0x00007500ff0b77ac */ /* 0x000ee20008000800 */
[----:B------:R-:W4:Y:S01]  /*ee70*/  LDCU.64 UR12, c[0x0][0x3a0] ;  /* 0x00007400ff0c77ac */ /* 0x000f220008000a00 */
[----:B-1----:R-:W-:-:S03]  /*ee80*/  USHF.R.S32.HI UR5, URZ, 0x1f, UR4 ;  /* 0x0000001fff057899 */ /* 0x002fc60008011404 */
[----:B--234-:R-:W-:-:S09]  /*ee90*/  UMOV UR4, URZ ;  /* 0x000000ff00047c82 */ /* 0x01cfd20008000000 */
.L_x_299:
[----:B------:R-:W-:Y:S01]  /*eea0*/  ULOP3.LUT UR8, UR4, 0xff, URZ, 0xc0, !UPT ;  /* 0x000000ff04087892 */ /* 0x000fe2000f8ec0ff */
[----:B0-----:R-:W-:Y:S01]  /*eeb0*/  IMAD.MOV.U32 R4, RZ, RZ, R14 ;  /* 0x000000ffff047224 */ /* 0x001fe200078e000e */
[----:B------:R-:W-:Y:S01]  /*eec0*/  UIADD3 UR4, UPT, UPT, UR4, 0x1, URZ ;  /* 0x0000000104047890 */ /* 0x000fe2000fffe0ff */
[----:B------:R-:W-:Y:S01]  /*eed0*/  IMAD.MOV.U32 R5, RZ, RZ, R15 ;  /* 0x000000ffff057224 */ /* 0x000fe200078e000f */
[----:B------:R-:W-:Y:S02]  /*eee0*/  BSSY.RECONVERGENT B0, `(.L_x_296) ;  /* 0x000001f000007945 */ /* 0x000fe40003800200 */
[----:B------:R-:W-:Y:S01]  /*eef0*/  IMAD R3, R11, UR8, RZ ;  /* 0x000000080b037c24 */ /* 0x000fe2000f8e02ff */
[----:B------:R-:W-:Y:S01]  /*ef00*/  UISETP.NE.AND UP0, UPT, UR4, UR10, UPT ;  /* 0x0000000a0400728c */ /* 0x000fe2000bf05270 */
[----:B------:R-:W-:-:S05]  /*ef10*/  IMAD.WIDE.U32 R4, R10, UR8, R4 ;  /* 0x000000080a047c25 */ /* 0x000fca000f8e0004 */
[----:B------:R-:W-:-:S04]  /*ef20*/  IADD3 R3, PT, PT, R5, R3, RZ ;  /* 0x0000000305037210 */ /* 0x000fc80007ffe0ff */
[----:B------:R-:W-:-:S04]  /*ef30*/  LOP3.LUT R6, R3, UR5, RZ, 0xfc, !PT ;  /* 0x0000000503067c12 */ /* 0x000fc8000f8efcff */
[----:B------:R-:W-:-:S13]  /*ef40*/  ISETP.NE.U32.AND P0, PT, R6, RZ, PT ;  /* 0x000000ff0600720c */ /* 0x000fda0003f05070 */
[----:B------:R-:W-:Y:S05]  /*ef50*/  @P0 BRA `(.L_x_297) ;  /* 0x00000000004c0947 */ /* 0x000fea0003800000 */
[----:B------:R-:W0:Y:S01]  /*ef60*/  I2F.U32.RP R5, UR11 ;  /* 0x0000000b00057d06 */ /* 0x000e220008209000 */
[----:B------:R-:W-:Y:S01]  /*ef70*/  ISETP.NE.U32.AND P1, PT, RZ, UR11, PT ;  /* 0x0000000bff007c0c */ /* 0x000fe2000bf25070 */
[----:B------:R-:W-:-:S06]  /*ef80*/  IMAD.MOV.U32 R9, RZ, RZ, RZ ;  /* 0x000000ffff097224 */ /* 0x000fcc00078e00ff */
[----:B0-----:R-:W0:Y:S02]  /*ef90*/  MUFU.RCP R5, R5 ;  /* 0x0000000500057308 */ /* 0x001e240000001000 */
[----:B0-----:R-:W-:-:S06]  /*efa0*/  VIADD R6, R5, 0xffffffe ;  /* 0x0ffffffe05067836 */ /* 0x001fcc0000000000 */
        /* <DEDUP_REMOVED lines=14> */
.L_x_297:
[----:B------:R-:W-:Y:S01]  /*f090*/  IMAD.MOV.U32 R5, RZ, RZ, R3 ;  /* 0x000000ffff057224 */ /* 0x000fe200078e0003 */
[----:B------:R-:W-:Y:S02]  /*f0a0*/  MOV R12, UR5 ;  /* 0x00000005000c7c02 */ /* 0x000fe40008000f00 */
[----:B------:R-:W-:-:S07]  /*f0b0*/  MOV R6, 0xf0d0 ;  /* 0x0000f0d000067802 */ /* 0x000fce0000000f00 */
[----:B------:R-:W-:Y:S05]  /*f0c0*/  CALL.REL.NOINC `($__internal_0_$__cuda_sm20_rem_u64) ;  /* 0x0000006800107944 */ /* 0x000fea0003c00000 */
.L_x_298:
[----:B------:R-:W-:Y:S05]  /*f0d0*/  BSYNC.RECONVERGENT B0 ;  /* 0x0000000000007941 */ /* 0x000fea0003800200 */
.L_x_296:
[----:B------:R-:W-:-:S04]  /*f0e0*/  IADD3 R4, P0, PT, R8, UR12, RZ ;  /* 0x0000000c08047c10 */ /* 0x000fc8000ff1e0ff */
[----:B------:R-:W-:-:S05]  /*f0f0*/  IADD3.X R5, PT, PT, R9, UR13, RZ, P0, !PT ;  /* 0x0000000d09057c10 */ /* 0x000fca00087fe4ff */
[----:B------:R-:W2:Y:S02]  /*f100*/  LDG.E.U8 R4, desc[UR6][R4.64] ;  /* 0x0000000604047981 */ /* 0x000ea4000c1e1100 */
[----:B--2---:R-:W-:-:S13]  /*f110*/  ISETP.NE.AND P0, PT, R4, RZ, PT ;  /* 0x000000ff0400720c */ /* 0x004fda0003f05270 */
[----:B------:R-:W-:Y:S05]  /*f120*/  @!P0 EXIT ;  /* 0x000000000000894d */ /* 0x000fea0003800000 */
[----:B------:R-:W-:Y:S05]  /*f130*/  BRA.U UP0, `(.L_x_299) ;  /* 0xfffffffd00587547 */ /* 0x000fea000b83ffff */
.L_x_295:
[----:B------:R-:W-:Y:S01]  /*f140*/  VIADD R13, R19, 0x1 ;  /* 0x00000001130d7836 */ /* 0x000fe20000000000 */
[----:B------:R-:W-:Y:S04]  /*f150*/  BSSY.RECONVERGENT B1, `(.L_x_300) ;  /* 0x000066d000017945 */ /* 0x000fe80003800200 */
[----:B------:R-:W-:-:S04]  /*f160*/  SHF.R.S32.HI R13, RZ, 0x1, R13 ;  /* 0x00000001ff0d7819 */ /* 0x000fc8000001140d */
[----:B------:R-:W-:-:S13]  /*f170*/  ISETP.NE.AND P0, PT, R13, R0, PT ;  /* 0x000000000d00720c */ /* 0x000fda0003f05270 */
[----:B------:R-:W-:Y:S05]  /*f180*/  @!P0 BRA `(.L_x_301) ;  /* 0x0000006400a48947 */ /* 0x000fea0003800000 */
[----:B------:R-:W1:Y:S01]  /*f190*/  LDC R12, c[0x0][0x3a8] ;  /* 0x0000ea00ff0c7b82 */ /* 0x000e620000000800 */
[----:B------:R-:W-:Y:S01]  /*f1a0*/  VIADD R3, R1, 0x30 ;  /* 0x0000003001037836 */ /* 0x000fe20000000000 */
[----:B-1----:R-:W-:-:S07]  /*f1b0*/  SHF.R.S32.HI R12, RZ, 0x1f, R12 ;  /* 0x0000001fff0c7819 */ /* 0x002fce000001140c */
.L_x_436:
[----:B01----:R-:W-:Y:S01]  /*f1c0*/  IADD3 R5, PT, PT, R13, -0x1, RZ ;  /* 0xffffffff0d057810 */ /* 0x003fe20007ffe0ff */
[----:B------:R-:W-:Y:S03]  /*f1d0*/  BSSY.RECONVERGENT B0, `(.L_x_302) ;  /* 0x0000660000007945 */ /* 0x000fe60003800200 */
[----:B------:R-:W-:-:S04]  /*f1e0*/  LEA R4, R5, 0x1, 0x1 ;  /* 0x0000000105047811 */ /* 0x000fc800078e08ff */
[----:B------:R-:W-:-:S13]  /*f1f0*/  ISETP.NE.AND P0, PT, R19, R4, PT ;  /* 0x000000041300720c */ /* 0x000fda0003f05270 */
[----:B------:R-:W-:Y:S05]  /*f200*/  @P0 BRA `(.L_x_303) ;  /* 0x0000003000080947 */ /* 0x000fea0003800000 */
[----:B------:R-:W0:Y:S01]  /*f210*/  LDC R15, c[0x0][0x3b0] ;  /* 0x0000ec00ff0f7b82 */ /* 0x000e220000000800 */
[----:B------:R-:W-:Y:S01]  /*f220*/  BSSY.RECONVERGENT B2, `(.L_x_304) ;  /* 0x0000011000027945 */ /* 0x000fe20003800200 */
[----:B------:R-:W-:-:S06]  /*f230*/  IMAD.MOV.U32 R16, RZ, RZ, RZ ;  /* 0x000000ffff107224 */ /* 0x000fcc00078e00ff */
[----:B------:R-:W0:Y:S02]  /*f240*/  LDC R14, c[0x0][0x380] ;  /* 0x0000e000ff0e7b82 */ /* 0x000e240000000800 */
[----:B0-----:R-:W-:-:S04]  /*f250*/  IMAD R4, R5, R15, R14 ;  /* 0x0000000f05047224 */ /* 0x001fc800078e020e */
[----:B------:R-:W-:-:S05]  /*f260*/  IMAD.SHL.U32 R5, R4, 0x2, RZ ;  /* 0x0000000204057824 */ /* 0x000fca00078e00ff */
[C---:B------:R-:W-:Y:S02]  /*f270*/  ISETP.NE.AND P0, PT, R5.reuse, RZ, PT ;  /* 0x000000ff0500720c */ /* 0x040fe40003f05270 */
[----:B------:R-:W-:-:S11]  /*f280*/  ISETP.NE.AND P1, PT, R5, RZ, PT ;  /* 0x000000ff0500720c */ /* 0x000fd60003f25270 */
[----:B------:R-:W-:Y:S05]  /*f290*/  @!P0 BRA `(.L_x_305) ;  /* 0x0000000000248947 */ /* 0x000fea0003800000 */
[----:B------:R-:W-:Y:S01]  /*f2a0*/  MOV R16, RZ ;  /* 0x000000ff00107202 */ /* 0x000fe20000000f00 */
[----:B------:R-:W-:-:S07]  /*f2b0*/  IMAD.MOV.U32 R4, RZ, RZ, R5 ;  /* 0x000000ffff047224 */ /* 0x000fce00078e0005 */
.L_x_306:
[----:B------:R-:W-:Y:S01]  /*f2c0*/  IMAD.HI R6, R4, 0x66666667, RZ ;  /* 0x6666666704067827 */ /* 0x000fe200078e02ff */
[----:B------:R-:W-:-:S03]  /*f2d0*/  IADD3 R16, PT, PT, R16, 0x1, RZ ;  /* 0x0000000110107810 */ /* 0x000fc60007ffe0ff */
[----:B------:R-:W-:Y:S01]  /*f2e0*/  VIADD R4, R4, 0x9 ;  /* 0x0000000904047836 */ /* 0x000fe20000000000 */
[----:B------:R-:W-:-:S04]  /*f2f0*/  SHF.R.U32.HI R7, RZ, 0x1f, R6 ;  /* 0x0000001fff077819 */ /* 0x000fc80000011606 */
[----:B------:R-:W-:Y:S02]  /*f300*/  ISETP.GE.U32.AND P0, PT, R4, 0x13, PT ;  /* 0x000000130400780c */ /* 0x000fe40003f06070 */
[----:B------:R-:W-:-:S11]  /*f310*/  LEA.HI.SX32 R4, R6, R7, 0x1e ;  /* 0x0000000706047211 */ /* 0x000fd600078ff2ff */
[----:B------:R-:W-:Y:S05]  /*f320*/  @P0 BRA `(.L_x_306) ;  /* 0xfffffffc00e40947 */ /* 0x000fea000383ffff */
.L_x_305:
[----:B------:R-:W-:Y:S05]  /*f330*/  BSYNC.RECONVERGENT B2 ;  /* 0x0000000000027941 */ /* 0x000fea0003800200 */
.L_x_304:
[----:B------:R-:W-:Y:S01]  /*f340*/  BSSY.RECONVERGENT B2, `(.L_x_307) ;  /* 0x0000014000027945 */ /* 0x000fe20003800200 */
[----:B------:R-:W-:-:S03]  /*f350*/  IMAD.MOV.U32 R4, RZ, RZ, RZ ;  /* 0x000000ffff047224 */ /* 0x000fc600078e00ff */
[----:B------:R-:W-:Y:S05]  /*f360*/  @!P1 BRA `(.L_x_308) ;  /* 0x0000000000449947 */ /* 0x000fea0003800000 */
[----:B------:R-:W-:Y:S01]  /*f370*/  BSSY.RECONVERGENT B3, `(.L_x_309) ;  /* 0x000000f000037945 */ /* 0x000fe20003800200 */
[----:B------:R-:W-:-:S07]  /*f380*/  IMAD.MOV.U32 R6, RZ, RZ, RZ ;  /* 0x000000ffff067224 */ /* 0x000fce00078e00ff */
.L_x_310:
[----:B------:R-:W-:-:S05]  /*f390*/  IMAD.HI R4, R5, 0x66666667, RZ ;  /* 0x6666666705047827 */ /* 0x000fca00078e02ff */
[----:B------:R-:W-:-:S04]  /*f3a0*/  SHF.R.U32.HI R7, RZ, 0x1f, R4 ;  /* 0x0000001fff077819 */ /* 0x000fc80000011604 */
[----:B------:R-:W-:Y:S02]  /*f3b0*/  LEA.HI.SX32 R8, R4, R7, 0x1e ;  /* 0x0000000704087211 */ /* 0x000fe400078ff2ff */
[----:B------:R-:W-:Y:S01]  /*f3c0*/  LOP3.LUT R4, RZ, R6, RZ, 0x33, !PT ;  /* 0x00000006ff047212 */ /* 0x000fe200078e33ff */
[----:B------:R-:W-:Y:S02]  /*f3d0*/  VIADD R6, R6, 0x1 ;  /* 0x0000000106067836 */ /* 0x000fe40000000000 */
[----:B------:R-:W-:Y:S01]  /*f3e0*/  IMAD R7, R8, -0xa, R5 ;  /* 0xfffffff608077824 */ /* 0x000fe200078e0205 */
[----:B------:R-:W-:Y:S01]  /*f3f0*/  IADD3 R10, PT, PT, R1, R4, R16 ;  /* 0x00000004010a7210 */ /* 0x000fe20007ffe010 */
[----:B------:R-:W-:Y:S01]  /*f400*/  VIADD R4, R5, 0x9 ;  /* 0x0000000905047836 */ /* 0x000fe20000000000 */
[----:B------:R-:W-:Y:S02]  /*f410*/  MOV R5, R8 ;  /* 0x0000000800057202 */ /* 0x000fe40000000f00 */
[----:B------:R-:W-:-:S02]  /*f420*/  IADD3 R7, PT, PT, R7, 0x30, RZ ;  /* 0x0000003007077810 */ /* 0x000fc40007ffe0ff */
[----:B------:R-:W-:-:S03]  /*f430*/  ISETP.GT.U32.AND P0, PT, R4, 0x12, PT ;  /* 0x000000120400780c */ /* 0x000fc60003f04070 */
[----:B------:R0:W-:Y:S10]  /*f440*/  STL.U8 [R10+0x10], R7 ;  /* 0x000010070a007387 */ /* 0x0001f40000100000 */
[----:B0-----:R-:W-:Y:S05]  /*f450*/  @P0 BRA `(.L_x_310) ;  /* 0xfffffffc00cc0947 */ /* 0x001fea000383ffff */
[----:B------:R-:W-:Y:S05]  /*f460*/  BSYNC.RECONVERGENT B3 ;  /* 0x0000000000037941 */ /* 0x000fea0003800200 */
.L_x_309:
[----:B------:R-:W-:-:S07]  /*f470*/  IMAD.MOV.U32 R4, RZ, RZ, R6 ;  /* 0x000000ffff047224 */ /* 0x000fce00078e0006 */
.L_x_308:
[----:B------:R-:W-:Y:S05]  /*f480*/  BSYNC.RECONVERGENT B2 ;  /* 0x0000000000027941 */ /* 0x000fea0003800200 */
.L_x_307:
[----:B------:R-:W-:Y:S01]  /*f490*/  IMAD.MOV.U32 R5, RZ, RZ, 0x30 ;  /* 0x00000030ff057424 */ /* 0x000fe200078e00ff */
[----:B------:R-:W-:Y:S01]  /*f4a0*/  IADD3 R4, PT, PT, R1, R4, RZ ;  /* 0x0000000401047210 */ /* 0x000fe20007ffe0ff */
[----:B------:R-:W-:Y:S01]  /*f4b0*/  BSSY.RECONVERGENT B2, `(.L_x_311) ;  /* 0x000005d000027945 */ /* 0x000fe20003800200 */
[----:B------:R-:W-:-:S03]  /*f4c0*/  ISETP.NE.AND P0, PT, R16, RZ, PT ;  /* 0x000000ff1000720c */ /* 0x000fc60003f05270 */
[----:B------:R0:W-:Y:S10]  /*f4d0*/  STL.U8 [R4+0x10], R5 ;  /* 0x0000100504007387 */ /* 0x0001f40000100000 */
[----:B0-----:R-:W-:Y:S05]  /*f4e0*/  @!P0 BRA `(.L_x_312) ;  /* 0x0000000400648947 */ /* 0x001fea0003800000 */
[C---:B------:R-:W-:Y:S01]  /*f4f0*/  ISETP.GE.U32.AND P0, PT, R16.reuse, 0x4, PT ;  /* 0x000000041000780c */ /* 0x040fe20003f06070 */
[----:B------:R-:W-:Y:S01]  /*f500*/  BSSY.RECONVERGENT B3, `(.L_x_313) ;  /* 0x0000015000037945 */ /* 0x000fe20003800200 */
[----:B------:R-:W-:Y:S01]  /*f510*/  LOP3.LUT R11, R16, 0x3, RZ, 0xc0, !PT ;  /* 0x00000003100b7812 */ /* 0x000fe200078ec0ff */
[----:B------:R-:W-:-:S03]  /*f520*/  IMAD.MOV.U32 R4, RZ, RZ, RZ ;  /* 0x000000ffff047224 */ /* 0x000fc600078e00ff */
[----:B------:R-:W-:-:S07]  /*f530*/  ISETP.NE.AND P1, PT, R11, RZ, PT ;  /* 0x000000ff0b00720c */ /* 0x000fce0003f25270 */
[----:B------:R-:W-:Y:S06]  /*f540*/  @!P0 BRA `(.L_x_314) ;  /* 0x0000000000408947 */ /* 0x000fec0003800000 */
[----:B------:R-:W-:Y:S01]  /*f550*/  LOP3.LUT R4, R16, 0xfffffffc, RZ, 0xc0, !PT ;  /* 0xfffffffc10047812 */ /* 0x000fe200078ec0ff */
[----:B------:R-:W-:-:S07]  /*f560*/  IMAD.MOV.U32 R5, RZ, RZ, RZ ;  /* 0x000000ffff057224 */ /* 0x000fce00078e00ff */
.L_x_315:
[----:B0-----:R-:W-:-:S05]  /*f570*/  IADD3 R10, PT, PT, R1, R5, RZ ;  /* 0x00000005010a7210 */ /* 0x001fca0007ffe0ff */
[----:B------:R-:W2:Y:S04]  /*f580*/  LDL.U16 R7, [R10+0x10] ;  /* 0x000010000a077983 */ /* 0x000ea80000100400 */
[----:B------:R-:W3:Y:S01]  /*f590*/  LDL.U16 R9, [R10+0x12] ;  /* 0x000012000a097983 */ /* 0x000ee20000100400 */
[----:B------:R-:W-:-:S05]  /*f5a0*/  VIADD R5, R5, 0x4 ;  /* 0x0000000405057836 */ /* 0x000fca0000000000 */
[----:B------:R-:W-:Y:S02]  /*f5b0*/  ISETP.NE.AND P0, PT, R5, R4, PT ;  /* 0x000000040500720c */ /* 0x000fe40003f05270 */
[C---:B--2---:R-:W-:Y:S02]  /*f5c0*/  PRMT R6, R7.reuse, 0x7770, RZ ;  /* 0x0000777007067816 */ /* 0x044fe400000000ff */
[----:B------:R-:W-:Y:S02]  /*f5d0*/  PRMT R7, R7, 0x7771, RZ ;  /* 0x0000777107077816 */ /* 0x000fe400000000ff */
[C---:B---3--:R-:W-:Y:S02]  /*f5e0*/  PRMT R8, R9.reuse, 0x7770, RZ ;  /* 0x0000777009087816 */ /* 0x048fe400000000ff */
[----:B------:R-:W-:Y:S02]  /*f5f0*/  PRMT R9, R9, 0x7771, RZ ;  /* 0x0000777109097816 */ /* 0x000fe400000000ff */
[----:B------:R-:W-:-:S02]  /*f600*/  PRMT R7, R6, 0x3340, R7 ;  /* 0x0000334006077816 */ /* 0x000fc40000000007 */
[----:B------:R-:W-:-:S04]  /*f610*/  PRMT R8, R8, 0x3340, R9 ;  /* 0x0000334008087816 */ /* 0x000fc80000000009 */
[----:B------:R-:W-:-:S05]  /*f620*/  PRMT R7, R7, 0x5410, R8 ;  /* 0x0000541007077816 */ /* 0x000fca0000000008 */
[----:B------:R0:W-:Y:S01]  /*f630*/  STL [R10], R7 ;  /* 0x000000070a007387 */ /* 0x0001e20000100800 */
[----:B------:R-:W-:Y:S05]  /*f640*/  @P0 BRA `(.L_x_315) ;  /* 0xfffffffc00c80947 */ /* 0x000fea000383ffff */
.L_x_314:
[----:B------:R-:W-:Y:S05]  /*f650*/  BSYNC.RECONVERGENT B3 ;  /* 0x0000000000037941 */ /* 0x000fea0003800200 */
.L_x_313:
[----:B------:R-:W-:Y:S04]  /*f660*/  BSSY.RECONVERGENT B3, `(.L_x_316) ;  /* 0x000000d000037945 */ /* 0x000fe80003800200 */
[----:B------:R-:W-:Y:S05]  /*f670*/  @!P1 BRA `(.L_x_317) ;  /* 0x00000000002c9947 */ /* 0x000fea0003800000 */
[----:B------:R-:W-:-:S05]  /*f680*/  IMAD.IADD R5, R1, 0x1, R4 ;  /* 0x0000000101057824 */ /* 0x000fca00078e0204 */
        /* <DEDUP_REMOVED lines=10> */
.L_x_317:
[----:B------:R-:W-:Y:S05]  /*f730*/  BSYNC.RECONVERGENT B3 ;  /* 0x0000000000037941 */ /* 0x000fea0003800200 */
.L_x_316:
[----:B------:R-:W-:-:S13]  /*f740*/  ISETP.NE.AND P0, PT, R16, RZ, PT ;  /* 0x000000ff1000720c */ /* 0x000fda0003f05270 */
[----:B------:R-:W-:Y:S05]  /*f750*/  @!P0 BRA `(.L_x_312) ;  /* 0x0000000000c88947 */ /* 0x000fea0003800000 */
[C---:B------:R-:W-:Y:S01]  /*f760*/  ISETP.GE.U32.AND P0, PT, R16.reuse, 0x4, PT ;  /* 0x000000041000780c */ /* 0x040fe20003f06070 */
[----:B------:R-:W-:Y:S01]  /*f770*/  BSSY.RECONVERGENT B3, `(.L_x_318) ;  /* 0x000001f000037945 */ /* 0x000fe20003800200 */
[----:B-123--:R-:W-:Y:S01]  /*f780*/  HFMA2 R4, -RZ, RZ, 0, 0 ;  /* 0x00000000ff047431 */ /* 0x00efe200000001ff */
[----:B------:R-:W-:-:S10]  /*f790*/  LOP3.LUT R20, R16, 0x3, RZ, 0xc0, !PT ;  /* 0x0000000310147812 */ /* 0x000fd400078ec0ff */
[----:B------:R-:W-:Y:S05]  /*f7a0*/  @!P0 BRA `(.L_x_319) ;  /* 0x00000000006c8947 */ /* 0x000fea0003800000 */
[----:B------:R-:W-:Y:S01]  /*f7b0*/  BSSY.RECONVERGENT B4, `(.L_x_320) ;  /* 0x0000019000047945 */ /* 0x000fe20003800200 */
[----:B------:R-:W-:Y:S01]  /*f7c0*/  IMAD.MOV.U32 R18, RZ, RZ, RZ ;  /* 0x000000ffff127224 */ /* 0x000fe200078e00ff */
[----:B------:R-:W-:-:S07]  /*f7d0*/  LOP3.LUT R19, R16, 0xfffffffc, RZ, 0xc0, !PT ;  /* 0xfffffffc10137812 */ /* 0x000fce00078ec0ff */
.L_x_321:
[----:B-1----:R-:W-:-:S05]  /*f7e0*/  IMAD.IADD R11, R1, 0x1, R18 ;  /* 0x00000001010b7824 */ /* 0x002fca00078e0212 */
[----:B------:R1:W2:Y:S01]  /*f7f0*/  LDL R4, [R11] ;  /* 0x000000000b047983 */ /* 0x0002a20000100800 */
[C---:B------:R-:W-:Y:S01]  /*f800*/  LEA R21, R18.reuse, R3, 0x3 ;  /* 0x0000000312157211 */ /* 0x040fe200078e18ff */
[----:B------:R-:W-:-:S05]  /*f810*/  VIADD R18, R18, 0x4 ;  /* 0x0000000412127836 */ /* 0x000fca0000000000 */
[----:B------:R-:W-:Y:S01]  /*f820*/  ISETP.NE.AND P0, PT, R18, R19, PT ;  /* 0x000000131200720c */ /* 0x000fe20003f05270 */
[----:B-1----:R-:W-:Y:S01]  /*f830*/  IMAD.MOV.U32 R11, RZ, RZ, RZ ;  /* 0x000000ffff0b7224 */ /* 0x002fe200078e00ff */
[C---:B--2---:R-:W-:Y:S02]  /*f840*/  PRMT R6, R4.reuse, 0x7770, RZ ;  /* 0x0000777004067816 */ /* 0x044fe400000000ff */
[C---:B------:R-:W-:Y:S02]  /*f850*/  PRMT R5, R4.reuse, 0x7771, RZ ;  /* 0x0000777104057816 */ /* 0x040fe400000000ff */
[C---:B0-----:R-:W-:Y:S02]  /*f860*/  PRMT R7, R4.reuse, 0x7773, RZ ;  /* 0x0000777304077816 */ /* 0x041fe400000000ff */
[----:B------:R-:W-:Y:S02]  /*f870*/  PRMT R4, R4, 0x7772, RZ ;  /* 0x0000777204047816 */ /* 0x000fe400000000ff */
[----:B------:R-:W-:-:S02]  /*f880*/  LOP3.LUT R6, R6, 0xff, RZ, 0xc0, !PT ;  /* 0x000000ff06067812 */ /* 0x000fc400078ec0ff */
[----:B------:R-:W-:Y:S01]  /*f890*/  LOP3.LUT R9, R5, 0xff, RZ, 0xc0, !PT ;  /* 0x000000ff05097812 */ /* 0x000fe200078ec0ff */
[----:B------:R-:W-:Y:S01]  /*f8a0*/  IMAD.MOV.U32 R5, RZ, RZ, RZ ;  /* 0x000000ffff057224 */ /* 0x000fe200078e00ff */
[----:B------:R-:W-:Y:S01]  /*f8b0*/  LOP3.LUT R8, R4, 0xff, RZ, 0xc0, !PT ;  /* 0x000000ff04087812 */ /* 0x000fe200078ec0ff */
[----:B------:R-:W-:Y:S01]  /*f8c0*/  IMAD.MOV.U32 R4, RZ, RZ, R6 ;  /* 0x000000ffff047224 */ /* 0x000fe200078e0006 */
[----:B------:R-:W-:Y:S01]  /*f8d0*/  MOV R6, R9 ;  /* 0x0000000900067202 */ /* 0x000fe20000000f00 */
[----:B------:R-:W-:Y:S01]  /*f8e0*/  HFMA2 R9, -RZ, RZ, 0, 0 ;  /* 0x00000000ff097431 */ /* 0x000fe200000001ff */
[----:B------:R-:W-:Y:S01]  /*f8f0*/  LOP3.LUT R10, R7, 0xff, RZ, 0xc0, !PT ;  /* 0x000000ff070a7812 */ /* 0x000fe200078ec0ff */
[----:B------:R-:W-:-:S05]  /*f900*/  IMAD.MOV.U32 R7, RZ, RZ, RZ ;  /* 0x000000ffff077224 */ /* 0x000fca00078e00ff */
[----:B------:R1:W-:Y:S04]  /*f910*/  STL.128 [R21], R4 ;  /* 0x0000000415007387 */ /* 0x0003e80000100c00 */
[----:B------:R1:W-:Y:S01]  /*f920*/  STL.128 [R21+0x10], R8 ;  /* 0x0000100815007387 */ /* 0x0003e20000100c00 */
[----:B------:R-:W-:Y:S05]  /*f930*/  @P0 BRA `(.L_x_321) ;  /* 0xfffffffc00a80947 */ /* 0x000fea000383ffff */
[----:B------:R-:W-:Y:S05]  /*f940*/  BSYNC.RECONVERGENT B4 ;  /* 0x0000000000047941 */ /* 0x000fea0003800200 */
.L_x_320:
[----:B-1----:R-:W-:-:S07]  /*f950*/  IMAD.MOV.U32 R4, RZ, RZ, R19 ;  /* 0x000000ffff047224 */ /* 0x002fce00078e0013 */
.L_x_319:
[----:B------:R-:W-:Y:S05]  /*f960*/  BSYNC.RECONVERGENT B3 ;  /* 0x0000000000037941 */ /* 0x000fea0003800200 */
.L_x_318:
[----:B------:R-:W-:-:S13]  /*f970*/  ISETP.NE.AND P0, PT, R20, RZ, PT ;  /* 0x000000ff1400720c */ /* 0x000fda0003f05270 */
[----:B------:R-:W-:Y:S05]  /*f980*/  @!P0 BRA `(.L_x_312) ;  /* 0x00000000003c8947 */ /* 0x000fea0003800000 */
[----:B------:R-:W-:-:S05]  /*f990*/  IADD3 R8, PT, PT, R1, R4, RZ ;  /* 0x0000000401087210 */ /* 0x000fca0007ffe0ff */
[----:B------:R-:W2:Y:S01]  /*f9a0*/  LDL.U8 R6, [R8] ;  /* 0x0000000008067983 */ /* 0x000ea20000100000 */
[----:B------:R-:W-:Y:S01]  /*f9b0*/  IMAD R9, R4, 0x8, R3 ;  /* 0x0000000804097824 */ /* 0x000fe200078e0203 */
[----:B------:R-:W-:Y:S01]  /*f9c0*/  ISETP.NE.AND P0, PT, R20, 0x1, PT ;  /* 0x000000011400780c */ /* 0x000fe20003f05270 */
[----:B0-----:R-:W-:-:S05]  /*f9d0*/  IMAD.MOV.U32 R7, RZ, RZ, RZ ;  /* 0x000000ffff077224 */ /* 0x001fca00078e00ff */
[----:B--2---:R4:W-:Y:S07]  /*f9e0*/  STL.64 [R9], R6 ;  /* 0x0000000609007387 */ /* 0x0049ee0000100a00 */
[----:B------:R-:W-:Y:S05]  /*f9f0*/  @!P0 BRA `(.L_x_312) ;  /* 0x0000000000208947 */ /* 0x000fea0003800000 */
[----:B------:R-:W2:Y:S01]  /*fa00*/  LDL.U8 R4, [R8+0x1] ;  /* 0x0000010008047983 */ /* 0x000ea20000100000 */
[----:B------:R-:W-:Y:S02]  /*fa10*/  MOV R5, RZ ;  /* 0x000000ff00057202 */ /* 0x000fe40000000f00 */
[----:B------:R-:W-:-:S03]  /*fa20*/  ISETP.NE.AND P0, PT, R20, 0x2, PT ;  /* 0x000000021400780c */ /* 0x000fc60003f05270 */
[----:B--2---:R0:W-:Y:S10]  /*fa30*/  STL.64 [R9+0x8], R4 ;  /* 0x0000080409007387 */ /* 0x0041f40000100a00 */
[----:B------:R-:W-:Y:S05]  /*fa40*/  @!P0 BRA `(.L_x_312) ;  /* 0x00000000000c8947 */ /* 0x000fea0003800000 */
[----:B0-----:R-:W2:Y:S01]  /*fa50*/  LDL.U8 R4, [R8+0x2] ;  /* 0x0000020008047983 */ /* 0x001ea20000100000 */
[----:B------:R-:W-:-:S05]  /*fa60*/  IMAD.MOV.U32 R5, RZ, RZ, RZ ;  /* 0x000000ffff057224 */ /* 0x000fca00078e00ff */
[----:B--2---:R0:W-:Y:S02]  /*fa70*/  STL.64 [R9+0x10], R4 ;  /* 0x0000100409007387 */ /* 0x0041e40000100a00 */
.L_x_312:
[----:B------:R-:W-:Y:S05]  /*fa80*/  BSYNC.RECONVERGENT B2 ;  /* 0x0000000000027941 */ /* 0x000fea0003800200 */
.L_x_311:
[----:B------:R-:W-:Y:S01]  /*fa90*/  ISETP.GE.U32.AND P0, PT, R16, 0x10, PT ;  /* 0x000000101000780c */ /* 0x000fe20003f06070 */
[----:B------:R-:W-:Y:S01]  /*faa0*/  BSSY.RECONVERGENT B2, `(.L_x_322) ;  /* 0x0000171000027945 */ /* 0x000fe20003800200 */
[----:B------:R-:W-:Y:S02]  /*fab0*/  HFMA2 R22, -RZ, RZ, 0, 0 ;  /* 0x00000000ff167431 */ /* 0x000fe400000001ff */
[----:B------:R-:W-:Y:S01]  /*fac0*/  IMAD.MOV.U32 R20, RZ, RZ, RZ ;  /* 0x000000ffff147224 */ /* 0x000fe200078e00ff */
[----:B------:R-:W-:-:S08]  /*fad0*/  CS2R R18, SRZ ;  /* 0x0000000000127805 */ /* 0x000fd0000001ff00 */
[----:B------:R-:W-:Y:S05]  /*fae0*/  @!P0 BRA `(.L_x_323) ;  /* 0x0000001400b08947 */ /* 0x000fea0003800000 */
[----:B0123--:R-:W-:Y:S01]  /*faf0*/  LEA.HI R4, R16, 0xffffffff, RZ, 0x1c ;  /* 0xffffffff10047811 */ /* 0x00ffe200078fe0ff */
[----:B------:R-:W-:Y:S01]  /*fb00*/  BSSY.RECONVERGENT B3, `(.L_x_324) ;  /* 0x00000cc000037945 */ /* 0x000fe20003800200 */
[----:B------:R-:W-:Y:S01]  /*fb10*/  CS2R R20, SRZ ;  /* 0x0000000000147805 */ /* 0x000fe2000001ff00 */
[----:B------:R-:W-:Y:S01]  /*fb20*/  IMAD.MOV.U32 R22, RZ, RZ, RZ ;  /* 0x000000ffff167224 */ /* 0x000fe200078e00ff */
[----:B------:R-:W-:Y:S02]  /*fb30*/  ISETP.GE.U32.AND P0, PT, R4, 0x3, PT ;  /* 0x000000030400780c */ /* 0x000fe40003f06070 */
[----:B------:R-:W-:-:S11]  /*fb40*/  CS2R R18, SRZ ;  /* 0x0000000000127805 */ /* 0x000fd6000001ff00 */
[----:B------:R-:W-:Y:S05]  /*fb50*/  @!P0 BRA `(.L_x_325) ;  /* 0x0000000c00188947 */ /* 0x000fea0003800000 */
[----:B------:R-:W-:Y:S01]  /*fb60*/  BSSY.RECONVERGENT B4, `(.L_x_326) ;  /* 0x00000c4000047945 */ /* 0x000fe20003800200 */
[----:B------:R-:W-:Y:S01]  /*fb70*/  IMAD.MOV.U32 R21, RZ, RZ, RZ ;  /* 0x000000ffff157224 */ /* 0x000fe200078e00ff */
[----:B------:R-:W-:Y:S01]  /*fb80*/  MOV R22, RZ ;  /* 0x000000ff00167202 */ /* 0x000fe20000000f00 */
[----:B------:R-:W-:-:S07]  /*fb90*/  IMAD.MOV.U32 R19, RZ, RZ, RZ ;  /* 0x000000ffff137224 */ /* 0x000fce00078e00ff */
.L_x_327:
[----:B------:R-:W-:-:S05]  /*fba0*/  IMAD.SHL.U32 R24, R21, 0x2, RZ ;  /* 0x0000000215187824 */ /* 0x000fca00078e00ff */
[----:B------:R-:W-:-:S05]  /*fbb0*/  LEA R24, R24, R3, 0x3 ;  /* 0x0000000318187211 */ /* 0x000fca00078e18ff */
[----:B----4-:R-:W2:Y:S04]  /*fbc0*/  LDL.128 R8, [R24] ;  /* 0x0000000018087983 */ /* 0x010ea80000100c00 */
[----:B------:R-:W3:Y:S01]  /*fbd0*/  LDL.128 R4, [R24+0x10] ;  /* 0x0000100018047983 */ /* 0x000ee20000100c00 */
[----:B--2---:R-:W-:Y:S02]  /*fbe0*/  IMAD R23, R9, 0x114253d5, RZ ;  /* 0x114253d509177824 */ /* 0x004fe400078e02ff */
[----:B------:R-:W-:-:S04]  /*fbf0*/  IMAD.WIDE.U32 R26, R8, 0x114253d5, RZ ;  /* 0x114253d5081a7825 */ /* 0x000fc800078e00ff */
[C---:B------:R-:W-:Y:S02]  /*fc00*/  IMAD R23, R8.reuse, -0x783c846f, R23 ;  /* 0x87c37b9108177824 */ /* 0x040fe400078e0217 */
[----:B------:R-:W-:Y:S02]  /*fc10*/  IMAD.U32 R9, R9, -0x80000000, RZ ;  /* 0x8000000009097824 */ /* 0x000fe400078e00ff */
[----:B------:R-:W-:Y:S02]  /*fc20*/  IMAD.IADD R26, R27, 0x1, R23 ;  /* 0x000000011b1a7824 */ /* 0x000fe400078e0217 */
[C---:B------:R-:W-:Y:S02]  /*fc30*/  IMAD R23, R8.reuse, -0x775ed616, R9 ;  /* 0x88a129ea08177824 */ /* 0x040fe400078e0209 */
[----:B------:R-:W-:-:S04]  /*fc40*/  IMAD.WIDE.U32 R8, R8, -0x80000000, RZ ;  /* 0x8000000008087825 */ /* 0x000fc800078e00ff */
[----:B------:R-:W-:Y:S01]  /*fc50*/  IMAD R25, R11, 0x2745937f, RZ ;  /* 0x2745937f0b197824 */ /* 0x000fe200078e02ff */
[----:B------:R-:W-:Y:S02]  /*fc60*/  IADD3 R23, PT, PT, R9, R23, RZ ;  /* 0x0000001709177210 */ /* 0x000fe40007ffe0ff */
[----:B------:R-:W-:Y:S01]  /*fc70*/  SHF.R.U32.HI R9, RZ, 0x1, R26 ;  /* 0x00000001ff097819 */ /* 0x000fe2000001161a */
[----:B------:R-:W-:Y:S02]  /*fc80*/  IMAD R25, R10, 0x4cf5ad43, R25 ;  /* 0x4cf5ad430a197824 */ /* 0x000fe400078e0219 */
[----:B------:R-:W-:Y:S01]  /*fc90*/  IMAD R23, R23, 0x2745937f, RZ ;  /* 0x2745937f17177824 */ /* 0x000fe200078e02ff */
[----:B------:R-:W-:-:S05]  /*fca0*/  LOP3.LUT R8, R9, R8, RZ, 0xfc, !PT ;  /* 0x0000000809087212 */ /* 0x000fca00078efcff */
[C---:B------:R-:W-:Y:S02]  /*fcb0*/  IMAD R23, R8.reuse, 0x4cf5ad43, R23 ;  /* 0x4cf5ad4308177824 */ /* 0x040fe400078e0217 */
[----:B------:R-:W-:-:S04]  /*fcc0*/  IMAD.WIDE.U32 R8, R8, 0x2745937f, RZ ;  /* 0x2745937f08087825 */ /* 0x000fc800078e00ff */
[----:B------:R-:W-:Y:S01]  /*fcd0*/  IMAD.IADD R11, R9, 0x1, R23 ;  /* 0x00000001090b7824 */ /* 0x000fe200078e0217 */
[----:B------:R-:W-:Y:S01]  /*fce0*/  LOP3.LUT R20, R8, R20, RZ, 0x3c, !PT ;  /* 0x0000001408147212 */ /* 0x000fe200078e3cff */
[----:B------:R-:W-:-:S03]  /*fcf0*/  IMAD.WIDE.U32 R8, R10, 0x2745937f, RZ ;  /* 0x2745937f0a087825 */ /* 0x000fc600078e00ff */
[----:B------:R-:W-:Y:S01]  /*fd00*/  LOP3.LUT R11, R11, R18, RZ, 0x3c, !PT ;  /* 0x000000120b0b7212 */ /* 0x000fe200078e3cff */
[----:B------:R-:W-:Y:S02]  /*fd10*/  IMAD.IADD R25, R9, 0x1, R25 ;  /* 0x0000000109197824 */ /* 0x000fe400078e0219 */
[----:B------:R-:W-:Y:S02]  /*fd20*/  IMAD R10, R10, 0x4e8b26fe, RZ ;  /* 0x4e8b26fe0a0a7824 */ /* 0x000fe400078e02ff */
[C---:B---3--:R-:W-:Y:S01]  /*fd30*/  IMAD R9, R5.reuse, 0x114253d5, RZ ;  /* 0x114253d505097824 */ /* 0x048fe200078e02ff */
[--C-:B------:R-:W-:Y:S01]  /*fd40*/  SHF.R.U64 R23, R8, 0x1f, R25.reuse ;  /* 0x0000001f08177819 */ /* 0x100fe20000001219 */
[----:B------:R-:W-:Y:S01]  /*fd50*/  IMAD.U32 R5, R5, -0x80000000, RZ ;  /* 0x8000000005057824 */ /* 0x000fe200078e00ff */
[----:B------:R-:W-:Y:S01]  /*fd60*/  SHF.R.U32.HI R25, RZ, 0x1f, R25 ;  /* 0x0000001fff197819 */ /* 0x000fe20000011619 */
[C---:B------:R-:W-:Y:S02]  /*fd70*/  IMAD R27, R4.reuse, -0x783c846f, R9 ;  /* 0x87c37b91041b7824 */ /* 0x040fe400078e0209 */
[----:B------:R-:W-:Y:S01]  /*fd80*/  IMAD.WIDE.U32 R8, R4, 0x114253d5, RZ ;  /* 0x114253d504087825 */ /* 0x000fe200078e00ff */
[----:B------:R-:W-:-:S04]  /*fd90*/  LOP3.LUT R25, R25, R10, RZ, 0xfc, !PT ;  /* 0x0000000a19197212 */ /* 0x000fc800078efcff */
[----:B------:R-:W-:Y:S01]  /*fda0*/  IADD3 R10, PT, PT, R9, R27, RZ ;  /* 0x0000001b090a7210 */ /* 0x000fe20007ffe0ff */
[----:B------:R-:W-:-:S04]  /*fdb0*/  IMAD R8, R25, 0x114253d5, RZ ;  /* 0x114253d519087824 */ /* 0x000fc800078e02ff */
[C---:B------:R-:W-:Y:S02]  /*fdc0*/  IMAD R25, R23.reuse, -0x783c846f, R8 ;  /* 0x87c37b9117197824 */ /* 0x040fe400078e0208 */
[----:B------:R-:W-:-:S04]  /*fdd0*/  IMAD.WIDE.U32 R8, R23, 0x114253d5, RZ ;  /* 0x114253d517087825 */ /* 0x000fc800078e00ff */
[----:B------:R-:W-:Y:S01]  /*fde0*/  IMAD R23, R4, -0x775ed616, R5 ;  /* 0x88a129ea04177824 */ /* 0x000fe200078e0205 */
[----:B------:R-:W-:Y:S01]  /*fdf0*/  LOP3.LUT R18, R8, R22, RZ, 0x3c, !PT ;  /* 0x0000001608127212 */ /* 0x000fe200078e3cff */
[----:B------:R-:W-:-:S04]  /*fe00*/  IMAD.WIDE.U32 R4, R4, -0x80000000, RZ ;  /* 0x8000000004047825 */ /* 0x000fc800078e00ff */
[----:B------:R-:W-:Y:S01]  /*fe10*/  IMAD.IADD R26, R9, 0x1, R25 ;  /* 0x00000001091a7824 */ /* 0x000fe200078e0219 */
[----:B------:R-:W-:Y:S02]  /*fe20*/  SHF.L.W.U32.HI R9, R11, 0x1b, R20 ;  /* 0x0000001b0b097819 */ /* 0x000fe40000010e14 */
[----:B------:R-:W-:Y:S01]  /*fe30*/  IADD3 R8, PT, PT, R5, R23, RZ ;  /* 0x0000001705087210 */ /* 0x000fe20007ffe0ff */
[----:B------:R-:W-:Y:S01]  /*fe40*/  IMAD.MOV.U32 R23, RZ, RZ, 0x0 ;  /* 0x00000000ff177424 */ /* 0x000fe200078e00ff */
[----:B------:R-:W-:Y:S02]  /*fe50*/  SHF.R.U32.HI R5, RZ, 0x1, R10 ;  /* 0x00000001ff057819 */ /* 0x000fe4000001160a */
[----:B------:R-:W-:Y:S02]  /*fe60*/  SHF.L.W.U32.HI R20, R20, 0x1b, R11 ;  /* 0x0000001b14147819 */ /* 0x000fe40000010e0b */
[----:B------:R-:W-:Y:S01]  /*fe70*/  IADD3 R9, P0, PT, R9, R22, RZ ;  /* 0x0000001609097210 */ /* 0x000fe20007f1e0ff */
[----:B------:R-:W-:Y:S01]  /*fe80*/  IMAD.MOV.U32 R22, RZ, RZ, 0x52dce729 ;  /* 0x52dce729ff167424 */ /* 0x000fe200078e00ff */
[----:B------:R-:W-:Y:S01]  /*fe90*/  LOP3.LUT R4, R5, R4, RZ, 0xfc, !PT ;  /* 0x0000000405047212 */ /* 0x000fe200078efcff */
[----:B------:R-:W-:Y:S01]  /*fea0*/  IMAD R5, R8, 0x2745937f, RZ ;  /* 0x2745937f08057824 */ /* 0x000fe200078e02ff */
[-C--:B------:R-:W-:Y:S01]  /*feb0*/  LOP3.LUT R25, R26, R19.reuse, RZ, 0x3c, !PT ;  /* 0x000000131a197212 */ /* 0x080fe200078e3cff */
[----:B------:R-:W-:Y:S01]  /*fec0*/  IMAD.WIDE.U32 R8, R9, 0x5, R22 ;  /* 0x0000000509087825 */ /* 0x000fe200078e0016 */
[----:B------:R-:W-:-:S02]  /*fed0*/  IADD3.X R20, PT, PT, R20, R19, RZ, P0, !PT ;  /* 0x0000001314147210 */ /* 0x000fc400007fe4ff */
[----:B------:R-:W-:Y:S01]  /*fee0*/  SHF.L.W.U32.HI R11, R25, 0x1f, R18 ;  /* 0x0000001f190b7819 */ /* 0x000fe20000010e12 */
[C---:B------:R-:W-:Y:S02]  /*fef0*/  IMAD R29, R4.reuse, 0x4cf5ad43, R5 ;  /* 0x4cf5ad43041d7824 */ /* 0x040fe400078e0205 */
[----:B------:R-:W-:-:S04]  /*ff00*/  IMAD.WIDE.U32 R4, R4, 0x2745937f, RZ ;  /* 0x2745937f04047825 */ /* 0x000fc800078e00ff */
[----:B------:R-:W-:Y:S01]  /*ff10*/  IMAD R19, R20, 0x5, RZ ;  /* 0x0000000514137824 */ /* 0x000fe200078e02ff */
[-C--:B------:R-:W-:Y:S01]  /*ff20*/  LOP3.LUT R20, R4, R8.reuse, RZ, 0x3c, !PT ;  /* 0x0000000804147212 */ /* 0x080fe200078e3cff */
[----:B------:R-:W-:Y:S01]  /*ff30*/  IMAD.IADD R29, R5, 0x1, R29 ;  /* 0x00000001051d7824 */ /* 0x000fe200078e021d */
[----:B------:R-:W-:Y:S01]  /*ff40*/  IADD3 R5, P0, PT, R11, R8, RZ ;  /* 0x000000080b057210 */ /* 0x000fe20007f1e0ff */
[----:B------:R-:W-:Y:S02]  /*ff50*/  IMAD.IADD R26, R9, 0x1, R19 ;  /* 0x00000001091a7824 */ /* 0x000fe400078e0213 */
[----:B------:R-:W2:Y:S01]  /*ff60*/  LDL.128 R8, [R24+0x20] ;  /* 0x0000200018087983 */ /* 0x000ea20000100c00 */
[----:B------:R-:W-:Y:S01]  /*ff70*/  IMAD R7, R7, 0x2745937f, RZ ;  /* 0x2745937f07077824 */ /* 0x000fe200078e02ff */
[----:B------:R-:W-:Y:S01]  /*ff80*/  SHF.L.W.U32.HI R25, R18, 0x1f, R25 ;  /* 0x0000001f12197819 */ /* 0x000fe20000010e19 */
[----:B------:R-:W-:Y:S02]  /*ff90*/  IMAD R4, R6, 0x4e8b26fe, RZ ;  /* 0x4e8b26fe06047824 */ /* 0x000fe400078e02ff */
[----:B------:R-:W-:-:S02]  /*ffa0*/  HFMA2 R27, -RZ, RZ, 0, 0 ;  /* 0x00000000ff1b7431 */ /* 0x000fc400000001ff */
[C---:B------:R-:W-:Y:S01]  /*ffb0*/  IMAD R19, R6.reuse, 0x4cf5ad43, R7 ;  /* 0x4cf5ad4306137824 */ /* 0x040fe200078e0207 */
[----:B------:R-:W-:Y:S01]  /*ffc0*/  LOP3.LUT R29, R29, R26, RZ, 0x3c, !PT ;  /* 0x0000001a1d1d7212 */ /* 0x000fe200078e3cff */
[----:B------:R-:W-:-:S05]  /*ffd0*/  IMAD.WIDE.U32 R6, R6, 0x2745937f, RZ ;  /* 0x2745937f06067825 */ /* 0x000fca00078e00ff */
[----:B------:R-:W-:-:S04]  /*ffe0*/  IADD3 R19, PT, PT, R7, R19, RZ ;  /* 0x0000001307137210 */ /* 0x000fc80007ffe0ff */
[----:B------:R-:W-:-:S04]  /*fff0*/  SHF.R.U32.HI R7, RZ, 0x1f, R19 ;  /* 0x0000001fff077819 */ /* 0x000fc80000011613 */
[----:B------:R-:W-:Y:S02]  /*10000*/  LOP3.LUT R4, R7, R4, RZ, 0xfc, !PT ;  /* 0x0000000407047212 */ /* 0x000fe400078efcff */
[----:B------:R-:W-:Y:S01]  /*10010*/  SHF.R.U64 R7, R6, 0x1f, R19 ;  /* 0x0000001f06077819 */ /* 0x000fe20000001213 */
[----:B------:R-:W-:Y:S02]  /*10020*/  IMAD.X R6, R25, 0x1, R26, P0 ;  /* 0x0000000119067824 */ /* 0x000fe400000e061a */
[----:B------:R-:W-:Y:S02]  /*10030*/  IMAD R4, R4, 0x114253d5, RZ ;  /* 0x114253d504047824 */ /* 0x000fe400078e02ff */
[----:B------:R-:W-:Y:S02]  /*10040*/  IMAD.MOV.U32 R26, RZ, RZ, 0x38495ab5 ;  /* 0x38495ab5ff1a7424 */ /* 0x000fe400078e00ff */
[C---:B------:R-:W-:Y:S02]  /*10050*/  IMAD R25, R7.reuse, -0x783c846f, R4 ;  /* 0x87c37b9107197824 */ /* 0x040fe400078e0204 */
[----:B------:R-:W-:-:S04]  /*10060*/  IMAD.WIDE.U32 R18, R7, 0x114253d5, RZ ;  /* 0x114253d507127825 */ /* 0x000fc800078e00ff */
[----:B------:R-:W-:-:S04]  /*10070*/  IMAD.WIDE.U32 R4, R5, 0x5, R26 ;  /* 0x0000000505047825 */ /* 0x000fc800078e001a */
[----:B------:R-:W-:Y:S01]  /*10080*/  IMAD.IADD R25, R19, 0x1, R25 ;  /* 0x0000000113197824 */ /* 0x000fe200078e0219 */
[----:B------:R-:W-:Y:S01]  /*10090*/  SHF.L.W.U32.HI R19, R29, 0x1b, R20 ;  /* 0x0000001b1d137819 */ /* 0x000fe20000010e14 */
[----:B------:R-:W-:Y:S01]  /*100a0*/  IMAD R7, R6, 0x5, RZ ;  /* 0x0000000506077824 */ /* 0x000fe200078e02ff */
[-C--:B------:R-:W-:Y:S02]  /*100b0*/  LOP3.LUT R18, R18, R4.reuse, RZ, 0x3c, !PT ;  /* 0x0000000412127212 */ /* 0x080fe400078e3cff */
[----:B------:R-:W-:Y:S01]  /*100c0*/  IADD3 R19, P0, PT, R19, R4, RZ ;  /* 0x0000000413137210 */ /* 0x000fe20007f1e0ff */
[----:B------:R-:W-:Y:S02]  /*100d0*/  IMAD.IADD R28, R5, 0x1, R7 ;  /* 0x00000001051c7824 */ /* 0x000fe400078e0207 */
[----:B------:R0:W3:Y:S01]  /*100e0*/  LDL.128 R4, [R24+0x30] ;  /* 0x0000300018047983 */ /* 0x0000e20000100c00 */
[----:B------:R-:W-:Y:S01]  /*100f0*/  SHF.L.W.U32.HI R29, R20, 0x1b, R29 ;  /* 0x0000001b141d7819 */ /* 0x000fe20000010e1d */
[----:B------:R-:W-:Y:S01]  /*10100*/  VIADD R21, R21, 0x4 ;  /* 0x0000000415157836 */ /* 0x000fe20000000000 */
[----:B------:R-:W-:-:S02]  /*10110*/  LOP3.LUT R25, R25, R28, RZ, 0x3c, !PT ;  /* 0x0000001c19197212 */ /* 0x000fc400078e3cff */
[----:B------:R-:W-:Y:S01]  /*10120*/  IADD3.X R20, PT, PT, R29, R28, RZ, P0, !PT ;  /* 0x0000001c1d147210 */ /* 0x000fe200007fe4ff */
[C---:B--2---:R-:W-:Y:S02]  /*10130*/  IMAD R29, R9.reuse, 0x114253d5, RZ ;  /* 0x114253d5091d7824 */ /* 0x044fe400078e02ff */
[----:B------:R-:W-:Y:S02]  /*10140*/  IMAD.U32 R9, R9, -0x80000000, RZ ;  /* 0x8000000009097824 */ /* 0x000fe400078e00ff */
[C---:B------:R-:W-:Y:S02]  /*10150*/  IMAD R31, R8.reuse, -0x783c846f, R29 ;  /* 0x87c37b91081f7824 */ /* 0x040fe400078e021d */
[----:B------:R-:W-:-:S04]  /*10160*/  IMAD.WIDE.U32 R28, R8, 0x114253d5, RZ ;  /* 0x114253d5081c7825 */ /* 0x000fc800078e00ff */
[----:B------:R-:W-:Y:S02]  /*10170*/  IMAD.IADD R28, R29, 0x1, R31 ;  /* 0x000000011d1c7824 */ /* 0x000fe400078e021f */
[----:B------:R-:W-:-:S03]  /*10180*/  IMAD.WIDE.U32 R30, R8, -0x80000000, RZ ;  /* 0x80000000081e7825 */ /* 0x000fc600078e00ff */
[----:B------:R-:W-:Y:S01]  /*10190*/  SHF.R.U32.HI R29, RZ, 0x1, R28 ;  /* 0x00000001ff1d7819 */ /* 0x000fe2000001161c */
[----:B------:R-:W-:Y:S02]  /*101a0*/  IMAD R11, R11, 0x2745937f, RZ ;  /* 0x2745937f0b0b7824 */ /* 0x000fe400078e02ff */
[----:B------:R-:W-:Y:S01]  /*101b0*/  IMAD R9, R8, -0x775ed616, R9 ;  /* 0x88a129ea08097824 */ /* 0x000fe200078e0209 */
[----:B------:R-:W-:Y:S01]  /*101c0*/  LOP3.LUT R8, R29, R30, RZ, 0xfc, !PT ;  /* 0x0000001e1d087212 */ /* 0x000fe200078efcff */
[C---:B0-----:R-:W-:Y:S02]  /*101d0*/  IMAD R24, R10.reuse, 0x4cf5ad43, R11 ;  /* 0x4cf5ad430a187824 */ /* 0x041fe400078e020b */
[----:B------:R-:W-:Y:S01]  /*101e0*/  IMAD.WIDE.U32 R28, R10, 0x2745937f, RZ ;  /* 0x2745937f0a1c7825 */ /* 0x000fe200078e00ff */
[----:B------:R-:W-:-:S03]  /*101f0*/  IADD3 R9, PT, PT, R31, R9, RZ ;  /* 0x000000091f097210 */ /* 0x000fc60007ffe0ff */
[----:B------:R-:W-:Y:S02]  /*10200*/  IMAD.IADD R29, R29, 0x1, R24 ;  /* 0x000000011d1d7824 */ /* 0x000fe400078e0218 */
[----:B------:R-:W-:Y:S02]  /*10210*/  IMAD R11, R10, 0x4e8b26fe, RZ ;  /* 0x4e8b26fe0a0b7824 */ /* 0x000fe400078e02ff */
[----:B------:R-:W-:Y:S01]  /*10220*/  IMAD R9, R9, 0x2745937f, RZ ;  /* 0x2745937f09097824 */ /* 0x000fe200078e02ff */
[--C-:B------:R-:W-:Y:S01]  /*10230*/  SHF.R.U32.HI R24, RZ, 0x1f, R29.reuse ;  /* 0x0000001fff187819 */ /* 0x100fe2000001161d */
[----:B------:R-:W-:Y:S01]  /*10240*/  IMAD.WIDE.U32 R30, R8, 0x2745937f, RZ ;  /* 0x2745937f081e7825 */ /* 0x000fe200078e00ff */
[----:B------:R-:W-:Y:S02]  /*10250*/  SHF.R.U64 R28, R28, 0x1f, R29 ;  /* 0x0000001f1c1c7819 */ /* 0x000fe4000000121d */
[----:B------:R-:W-:Y:S01]  /*10260*/  LOP3.LUT R24, R24, R11, RZ, 0xfc, !PT ;  /* 0x0000000b18187212 */ /* 0x000fe200078efcff */
[----:B------:R-:W-:Y:S01]  /*10270*/  IMAD.WIDE.U32 R10, R19, 0x5, R22 ;  /* 0x00000005130a7825 */ /* 0x000fe200078e0016 */
[----:B------:R-:W-:-:S02]  /*10280*/  SHF.L.W.U32.HI R19, R25, 0x1f, R18 ;  /* 0x0000001f19137819 */ /* 0x000fc40000010e12 */
[----:B------:R-:W-:Y:S01]  /*10290*/  SHF.L.W.U32.HI R18, R18, 0x1f, R25 ;  /* 0x0000001f12127819 */ /* 0x000fe20000010e19 */
[----:B------:R-:W-:Y:S01]  /*102a0*/  IMAD R9, R8, 0x4cf5ad43, R9 ;  /* 0x4cf5ad4308097824 */ /* 0x000fe200078e0209 */
[-C--:B------:R-:W-:Y:S01]  /*102b0*/  IADD3 R19, P0, PT, R19, R10.reuse, RZ ;  /* 0x0000000a13137210 */ /* 0x080fe20007f1e0ff */
[----:B------:R-:W-:Y:S01]  /*102c0*/  IMAD R29, R20, 0x5, RZ ;  /* 0x00000005141d7824 */ /* 0x000fe200078e02ff */
[----:B------:R-:W-:Y:S02]  /*102d0*/  LOP3.LUT R10, R30, R10, RZ, 0x3c, !PT ;  /* 0x0000000a1e0a7212 */ /* 0x000fe400078e3cff */
[----:B------:R-:W-:Y:S01]  /*102e0*/  IADD3 R30, PT, PT, R31, R9, RZ ;  /* 0x000000091f1e7210 */ /* 0x000fe20007ffe0ff */
[----:B------:R-:W-:Y:S02]  /*102f0*/  IMAD.IADD R29, R11, 0x1, R29 ;  /* 0x000000010b1d7824 */ /* 0x000fe400078e021d */
[----:B------:R-:W-:Y:S02]  /*10300*/  IMAD R9, R24, 0x114253d5, RZ ;  /* 0x114253d518097824 */ /* 0x000fe400078e02ff */
[----:B------:R-:W-:Y:S01]  /*10310*/  IMAD.X R11, R18, 0x1, R29, P0 ;  /* 0x00000001120b7824 */ /* 0x000fe200000e061d */
[----:B------:R-:W-:Y:S01]  /*10320*/  LOP3.LUT R25, R30, R29, RZ, 0x3c, !PT ;  /* 0x0000001d1e197212 */ /* 0x000fe200078e3cff */
[----:B------:R-:W-:-:S02]  /*10330*/  IMAD R31, R28, -0x783c846f, R9 ;  /* 0x87c37b911c1f7824 */ /* 0x000fc400078e0209 */
[----:B------:R-:W-:-:S04]  /*10340*/  IMAD.WIDE.U32 R8, R19, 0x5, R26 ;  /* 0x0000000513087825 */ /* 0x000fc800078e001a */
[----:B------:R-:W-:Y:S01]  /*10350*/  IMAD R19, R11, 0x5, RZ ;  /* 0x000000050b137824 */ /* 0x000fe200078e02ff */
[----:B------:R-:W-:Y:S01]  /*10360*/  SHF.L.W.U32.HI R11, R25, 0x1b, R10 ;  /* 0x0000001b190b7819 */ /* 0x000fe20000010e0a */
[----:B------:R-:W-:Y:S01]  /*10370*/  IMAD.WIDE.U32 R28, R28, 0x114253d5, RZ ;  /* 0x114253d51c1c7825 */ /* 0x000fe200078e00ff */
[----:B------:R-:W-:Y:S02]  /*10380*/  SHF.L.W.U32.HI R10, R10, 0x1b, R25 ;  /* 0x0000001b0a0a7819 */ /* 0x000fe40000010e19 */
[----:B------:R-:W-:Y:S01]  /*10390*/  IADD3 R19, PT, PT, R9, R19, RZ ;  /* 0x0000001309137210 */ /* 0x000fe20007ffe0ff */
[C---:B---3--:R-:W-:Y:S01]  /*103a0*/  IMAD R9, R5.reuse, 0x114253d5, RZ ;  /* 0x114253d505097824 */ /* 0x048fe200078e02ff */
[-C--:B------:R-:W-:Y:S01]  /*103b0*/  LOP3.LUT R28, R28, R8.reuse, RZ, 0x3c, !PT ;  /* 0x000000081c1c7212 */ /* 0x080fe200078e3cff */
[----:B------:R-:W-:Y:S01]  /*103c0*/  IMAD.U32 R5, R5, -0x80000000, RZ ;  /* 0x8000000005057824 */ /* 0x000fe200078e00ff */
[----:B------:R-:W-:Y:S01]  /*103d0*/  IADD3 R11, P0, PT, R11, R8, RZ ;  /* 0x000000080b0b7210 */ /* 0x000fe20007f1e0ff */
[----:B------:R-:W-:-:S02]  /*103e0*/  IMAD R25, R4, -0x783c846f, R9 ;  /* 0x87c37b9104197824 */ /* 0x000fc400078e0209 */
[----:B------:R-:W-:Y:S01]  /*103f0*/  IMAD.WIDE.U32 R8, R4, 0x114253d5, RZ ;  /* 0x114253d504087825 */ /* 0x000fe200078e00ff */
[----:B------:R-:W-:-:S03]  /*10400*/  IADD3.X R10, PT, PT, R10, R19, RZ, P0, !PT ;  /* 0x000000130a0a7210 */ /* 0x000fc600007fe4ff */
[----:B------:R-:W-:Y:S02]  /*10410*/  IMAD.IADD R8, R9, 0x1, R25 ;  /* 0x0000000109087824 */ /* 0x000fe400078e0219 */
[C---:B------:R-:W-:Y:S02]  /*10420*/  IMAD R9, R4.reuse, -0x775ed616, R5 ;  /* 0x88a129ea04097824 */ /* 0x040fe400078e0205 */
[----:B------:R-:W-:-:S04]  /*10430*/  IMAD.WIDE.U32 R4, R4, -0x80000000, RZ ;  /* 0x8000000004047825 */ /* 0x000fc800078e00ff */
[----:B------:R-:W-:Y:S01]  /*10440*/  IMAD.IADD R9, R5, 0x1, R9 ;  /* 0x0000000105097824 */ /* 0x000fe200078e0209 */
[----:B------:R-:W-:Y:S01]  /*10450*/  SHF.R.U32.HI R5, RZ, 0x1, R8 ;  /* 0x00000001ff057819 */ /* 0x000fe20000011608 */
[----:B------:R-:W-:Y:S02]  /*10460*/  IMAD.IADD R18, R29, 0x1, R31 ;  /* 0x000000011d127824 */ /* 0x000fe400078e021f */
[----:B------:R-:W-:Y:S01]  /*10470*/  IMAD R9, R9, 0x2745937f, RZ ;  /* 0x2745937f09097824 */ /* 0x000fe200078e02ff */
[----:B------:R-:W-:Y:S01]  /*10480*/  LOP3.LUT R4, R5, R4, RZ, 0xfc, !PT ;  /* 0x0000000405047212 */ /* 0x000fe200078efcff */
[----:B------:R-:W-:Y:S01]  /*10490*/  IMAD R29, R10, 0x5, RZ ;  /* 0x000000050a1d7824 */ /* 0x000fe200078e02ff */
[----:B------:R-:W-:Y:S01]  /*104a0*/  LOP3.LUT R19, R18, R19, RZ, 0x3c, !PT ;  /* 0x0000001312137212 */ /* 0x000fe200078e3cff */
[----:B------:R-:W-:Y:S02]  /*104b0*/  IMAD R7, R7, 0x2745937f, RZ ;  /* 0x2745937f07077824 */ /* 0x000fe400078e02ff */
[----:B------:R-:W-:-:S02]  /*104c0*/  IMAD R25, R4, 0x4cf5ad43, R9 ;  /* 0x4cf5ad4304197824 */ /* 0x000fc400078e0209 */
[----:B------:R-:W-:Y:S01]  /*104d0*/  IMAD.WIDE.U32 R8, R11, 0x5, R22 ;  /* 0x000000050b087825 */ /* 0x000fe200078e0016 */
[----:B------:R-:W-:Y:S02]  /*104e0*/  SHF.L.W.U32.HI R11, R19, 0x1f, R28 ;  /* 0x0000001f130b7819 */ /* 0x000fe40000010e1c */
[----:B------:R-:W-:Y:S01]  /*104f0*/  SHF.L.W.U32.HI R19, R28, 0x1f, R19 ;  /* 0x0000001f1c137819 */ /* 0x000fe20000010e13 */
[----:B------:R-:W-:-:S04]  /*10500*/  IMAD.WIDE.U32 R4, R4, 0x2745937f, RZ ;  /* 0x2745937f04047825 */ /* 0x000fc800078e00ff */
[----:B------:R-:W-:Y:S01]  /*10510*/  IMAD.IADD R10, R9, 0x1, R29 ;  /* 0x00000001090a7824 */ /* 0x000fe200078e021d */
[-C--:B------:R-:W-:Y:S01]  /*10520*/  IADD3 R9, P0, PT, R11, R8.reuse, RZ ;  /* 0x000000080b097210 */ /* 0x080fe20007f1e0ff */
[----:B------:R-:W-:Y:S01]  /*10530*/  IMAD R7, R6, 0x4cf5ad43, R7 ;  /* 0x4cf5ad4306077824 */ /* 0x000fe200078e0207 */
[----:B------:R-:W-:Y:S02]  /*10540*/  LOP3.LUT R8, R4, R8, RZ, 0x3c, !PT ;  /* 0x0000000804087212 */ /* 0x000fe400078e3cff */
[----:B------:R-:W-:Y:S01]  /*10550*/  IADD3 R25, PT, PT, R5, R25, RZ ;  /* 0x0000001905197210 */ /* 0x000fe20007ffe0ff */
[----:B------:R-:W-:-:S03]  /*10560*/  IMAD.WIDE.U32 R4, R6, 0x2745937f, RZ ;  /* 0x2745937f06047825 */ /* 0x000fc600078e00ff */
[----:B------:R-:W-:Y:S01]  /*10570*/  LOP3.LUT R25, R25, R10, RZ, 0x3c, !PT ;  /* 0x0000000a19197212 */ /* 0x000fe200078e3cff */
[----:B------:R-:W-:Y:S02]  /*10580*/  IMAD.IADD R5, R5, 0x1, R7 ;  /* 0x0000000105057824 */ /* 0x000fe400078e0207 */
[----:B------:R-:W-:Y:S01]  /*10590*/  IMAD R7, R6, 0x4e8b26fe, RZ ;  /* 0x4e8b26fe06077824 */ /* 0x000fe200078e02ff */
[----:B------:R-:W-:Y:S01]  /*105a0*/  SHF.L.W.U32.HI R11, R25, 0x1b, R8 ;  /* 0x0000001b190b7819 */ /* 0x000fe20000010e08 */
[----:B------:R-:W-:Y:S01]  /*105b0*/  IMAD.X R19, R19, 0x1, R10, P0 ;  /* 0x0000000113137824 */ /* 0x000fe200000e060a */
[----:B------:R-:W-:-:S03]  /*105c0*/  SHF.R.U32.HI R6, RZ, 0x1f, R5 ;  /* 0x0000001fff067819 */ /* 0x000fc60000011605 */
[----:B------:R-:W-:Y:S01]  /*105d0*/  IMAD R19, R19, 0x5, RZ ;  /* 0x0000000513137824 */ /* 0x000fe200078e02ff */
[----:B------:R-:W-:Y:S02]  /*105e0*/  LOP3.LUT R6, R6, R7, RZ, 0xfc, !PT ;  /* 0x0000000706067212 */ /* 0x000fe400078efcff */
[----:B------:R-:W-:Y:S01]  /*105f0*/  SHF.R.U64 R7, R4, 0x1f, R5 ;  /* 0x0000001f04077819 */ /* 0x000fe20000001205 */
[----:B------:R-:W-:Y:S01]  /*10600*/  IMAD.WIDE.U32 R4, R9, 0x5, R26 ;  /* 0x0000000509047825 */ /* 0x000fe200078e001a */
[----:B------:R-:W-:-:S03]  /*10610*/  SHF.L.W.U32.HI R9, R8, 0x1b, R25 ;  /* 0x0000001b08097819 */ /* 0x000fc60000010e19 */
[----:B------:R-:W-:Y:S01]  /*10620*/  IMAD R6, R6, 0x114253d5, RZ ;  /* 0x114253d506067824 */ /* 0x000fe200078e02ff */
[----:B------:R-:W-:Y:S02]  /*10630*/  IADD3 R8, PT, PT, R5, R19, RZ ;  /* 0x0000001305087210 */ /* 0x000fe40007ffe0ff */
[----:B------:R-:W-:Y:S01]  /*10640*/  IADD3 R11, P0, PT, R11, R4, RZ ;  /* 0x000000040b0b7210 */ /* 0x000fe20007f1e0ff */
[C---:B------:R-:W-:Y:S02]  /*10650*/  IMAD R25, R7.reuse, -0x783c846f, R6 ;  /* 0x87c37b9107197824 */ /* 0x040fe400078e0206 */
[----:B------:R-:W-:-:S04]  /*10660*/  IMAD.WIDE.U32 R6, R7, 0x114253d5, RZ ;  /* 0x114253d507067825 */ /* 0x000fc800078e00ff */
[----:B------:R-:W-:Y:S01]  /*10670*/  IMAD.IADD R5, R7, 0x1, R25 ;  /* 0x0000000107057824 */ /* 0x000fe200078e0219 */
[----:B------:R-:W-:Y:S01]  /*10680*/  LOP3.LUT R7, R6, R4, RZ, 0x3c, !PT ;  /* 0x0000000406077212 */ /* 0x000fe200078e3cff */
[----:B------:R-:W-:-:S03]  /*10690*/  IMAD.X R9, R9, 0x1, R8, P0 ;  /* 0x0000000109097824 */ /* 0x000fc600000e0608 */
[----:B------:R-:W-:Y:S01]  /*106a0*/  LOP3.LUT R6, R5, R8, RZ, 0x3c, !PT ;  /* 0x0000000805067212 */ /* 0x000fe200078e3cff */
[----:B------:R-:W-:-:S04]  /*106b0*/  IMAD.WIDE.U32 R4, R11, 0x5, R22 ;  /* 0x000000050b047825 */ /* 0x000fc800078e0016 */
[----:B------:R-:W-:Y:S01]  /*106c0*/  IMAD R11, R9, 0x5, RZ ;  /* 0x00000005090b7824 */ /* 0x000fe200078e02ff */
[----:B------:R-:W-:Y:S02]  /*106d0*/  SHF.L.W.U32.HI R9, R6, 0x1f, R7 ;  /* 0x0000001f06097819 */ /* 0x000fe40000010e07 */
[----:B------:R-:W-:Y:S02]  /*106e0*/  SHF.L.W.U32.HI R7, R7, 0x1f, R6 ;  /* 0x0000001f07077819 */ /* 0x000fe40000010e06 */
[----:B------:R-:W-:Y:S02]  /*106f0*/  SHF.R.U32.HI R6, RZ, 0x4, R16 ;  /* 0x00000004ff067819 */ /* 0x000fe40000011610 */
[----:B------:R-:W-:Y:S02]  /*10700*/  IADD3 R18, PT, PT, R5, R11, RZ ;  /* 0x0000000b05127210 */ /* 0x000fe40007ffe0ff */
[----:B------:R-:W-:Y:S02]  /*10710*/  IADD3 R9, P0, PT, R9, R4, RZ ;  /* 0x0000000409097210 */ /* 0x000fe40007f1e0ff */
[----:B------:R-:W-:-:S02]  /*10720*/  LOP3.LUT R6, R6, 0xffffffc, RZ, 0xc0, !PT ;  /* 0x0ffffffc06067812 */ /* 0x000fc400078ec0ff */
[----:B------:R-:W-:Y:S01]  /*10730*/  MOV R20, R4 ;  /* 0x0000000400147202 */ /* 0x000fe20000000f00 */
[----:B------:R-:W-:Y:S01]  /*10740*/  IMAD.X R7, R7, 0x1, R18, P0 ;  /* 0x0000000107077824 */ /* 0x000fe200000e0612 */
[----:B------:R-:W-:Y:S01]  /*10750*/  ISETP.NE.AND P0, PT, R21, R6, PT ;  /* 0x000000061500720c */ /* 0x000fe20003f05270 */
[----:B------:R-:W-:-:S04]  /*10760*/  IMAD.WIDE.U32 R22, R9, 0x5, R26 ;  /* 0x0000000509167825 */ /* 0x000fc800078e001a */
[----:B------:R-:W-:-:S04]  /*10770*/  IMAD R7, R7, 0x5, RZ ;  /* 0x0000000507077824 */ /* 0x000fc800078e02ff */
[----:B------:R-:W-:-:S04]  /*10780*/  IMAD.IADD R19, R23, 0x1, R7 ;  /* 0x0000000117137824 */ /* 0x000fc800078e0207 */
[----:B------:R-:W-:Y:S05]  /*10790*/  @P0 BRA `(.L_x_327) ;  /* 0xfffffff400000947 */ /* 0x000fea000383ffff */
[----:B------:R-:W-:Y:S05]  /*107a0*/  BSYNC.RECONVERGENT B4 ;  /* 0x0000000000047941 */ /* 0x000fea0003800200 */
.L_x_326:
[----:B------:R-:W-:-:S07]  /*107b0*/  IMAD.MOV.U32 R21, RZ, RZ, R6 ;  /* 0x000000ffff157224 */ /* 0x000fce00078e0006 */
.L_x_325:
[----:B------:R-:W-:Y:S05]  /*107c0*/  BSYNC.RECONVERGENT B3 ;  /* 0x0000000000037941 */ /* 0x000fea0003800200 */
.L_x_324:
        /* <DEDUP_REMOVED lines=9> */
[----:B----4-:R-:W2:Y:S04]  /*10860*/  LDL.128 R4, [R23] ;  /* 0x0000000017047983 */ /* 0x010ea80000100c00 */
[----:B------:R0:W3:Y:S01]  /*10870*/  LDL.128 R8, [R23+0x10] ;  /* 0x0000100017087983 */ /* 0x0000e20000100c00 */
[----:B------:R-:W-:Y:S01]  /*10880*/  IADD3 R21, PT, PT, R26, 0x2, -R21 ;  /* 0x000000021a157810 */ /* 0x000fe20007ffe815 */
        /* <DEDUP_REMOVED lines=9> */
[----:B------:R-:W-:Y:S01]  /*10920*/  LOP3.LUT R24, R27, R4, RZ, 0xfc, !PT ;  /* 0x000000041b187212 */ /* 0x000fe200078efcff */
[----:B------:R-:W-:Y:S02]  /*10930*/  IMAD R5, R7, 0x2745937f, RZ ;  /* 0x2745937f07057824 */ /* 0x000fe400078e02ff */
[----:B------:R-:W-:Y:S02]  /*10940*/  IMAD R25, R25, 0x2745937f, RZ ;  /* 0x2745937f19197824 */ /* 0x000fe400078e02ff */
[C---:B0-----:R-:W-:Y:S02]  /*10950*/  IMAD R23, R6.reuse, 0x4cf5ad43, R5 ;  /* 0x4cf5ad4306177824 */ /* 0x041fe400078e0205 */
[----:B------:R-:W-:-:S04]  /*10960*/  IMAD.WIDE.U32 R4, R6, 0x2745937f, RZ ;  /* 0x2745937f06047825 */ /* 0x000fc800078e00ff */
[----:B------:R-:W-:Y:S02]  /*10970*/  IMAD.IADD R23, R5, 0x1, R23 ;  /* 0x0000000105177824 */ /* 0x000fe400078e0217 */
[----:B------:R-:W-:Y:S02]  /*10980*/  IMAD R6, R6, 0x4e8b26fe, RZ ;  /* 0x4e8b26fe06067824 */ /* 0x000fe400078e02ff */
[----:B------:R-:W-:Y:S01]  /*10990*/  IMAD R25, R24, 0x4cf5ad43, R25 ;  /* 0x4cf5ad4318197824 */ /* 0x000fe200078e0219 */
[--C-:B------:R-:W-:Y:S01]  /*109a0*/  SHF.R.U32.HI R5, RZ, 0x1f, R23.reuse ;  /* 0x0000001fff057819 */ /* 0x100fe20000011617 */
[----:B---3--:R-:W-:Y:S01]  /*109b0*/  IMAD R27, R9, 0x114253d5, RZ ;  /* 0x114253d5091b7824 */ /* 0x008fe200078e02ff */
[----:B------:R-:W-:Y:S02]  /*109c0*/  SHF.R.U64 R4, R4, 0x1f, R23 ;  /* 0x0000001f04047819 */ /* 0x000fe40000001217 */
[----:B------:R-:W-:Y:S01]  /*109d0*/  LOP3.LUT R5, R5, R6, RZ, 0xfc, !PT ;  /* 0x0000000605057212 */ /* 0x000fe200078efcff */
[----:B------:R-:W-:-:S04]  /*109e0*/  IMAD.WIDE.U32 R6, R24, 0x2745937f, RZ ;  /* 0x2745937f18067825 */ /* 0x000fc800078e00ff */
[----:B------:R-:W-:Y:S01]  /*109f0*/  IMAD R5, R5, 0x114253d5, RZ ;  /* 0x114253d505057824 */ /* 0x000fe200078e02ff */
[----:B------:R-:W-:Y:S01]  /*10a00*/  IADD3 R7, PT, PT, R7, R25, RZ ;  /* 0x0000001907077210 */ /* 0x000fe20007ffe0ff */
[----:B------:R-:W-:Y:S01]  /*10a10*/  IMAD R27, R8, -0x783c846f, R27 ;  /* 0x87c37b91081b7824 */ /* 0x000fe200078e021b */
[----:B------:R-:W-:Y:S01]  /*10a20*/  LOP3.LUT R23, R6, R20, RZ, 0x3c, !PT ;  /* 0x0000001406177212 */ /* 0x000fe200078e3cff */
[C---:B------:R-:W-:Y:S01]  /*10a30*/  IMAD R25, R4.reuse, -0x783c846f, R5 ;  /* 0x87c37b9104197824 */ /* 0x040fe200078e0205 */
[----:B------:R-:W-:Y:S01]  /*10a40*/  LOP3.LUT R24, R7, R18, RZ, 0x3c, !PT ;  /* 0x0000001207187212 */ /* 0x000fe200078e3cff */
[----:B------:R-:W-:-:S04]  /*10a50*/  IMAD.WIDE.U32 R6, R4, 0x114253d5, RZ ;  /* 0x114253d504067825 */ /* 0x000fc800078e00ff */
[----:B------:R-:W-:Y:S01]  /*10a60*/  IMAD.WIDE.U32 R4, R8, 0x114253d5, RZ ;  /* 0x114253d508047825 */ /* 0x000fe200078e00ff */
[----:B------:R-:W-:-:S03]  /*10a70*/  LOP3.LUT R18, R6, R22, RZ, 0x3c, !PT ;  /* 0x0000001606127212 */ /* 0x000fc600078e3cff */
[----:B------:R-:W-:Y:S01]  /*10a80*/  IMAD.IADD R6, R5, 0x1, R27 ;  /* 0x0000000105067824 */ /* 0x000fe200078e021b */
[----:B------:R-:W-:Y:S01]  /*10a90*/  SHF.L.W.U32.HI R5, R24, 0x1b, R23 ;  /* 0x0000001b18057819 */ /* 0x000fe20000010e17 */
[----:B------:R-:W-:Y:S01]  /*10aa0*/  IMAD.IADD R20, R7, 0x1, R25 ;  /* 0x0000000107147824 */ /* 0x000fe200078e0219 */
[----:B------:R-:W-:Y:S01]  /*10ab0*/  SHF.L.W.U32.HI R24, R23, 0x1b, R24 ;  /* 0x0000001b17187819 */ /* 0x000fe20000010e18 */
[----:B------:R-:W-:Y:S01]  /*10ac0*/  IMAD R23, R11, 0x2745937f, RZ ;  /* 0x2745937f0b177824 */ /* 0x000fe200078e02ff */
[----:B------:R-:W-:Y:S02]  /*10ad0*/  SHF.L.U32 R7, R9, 0x1f, RZ ;  /* 0x0000001f09077819 */ /* 0x000fe400000006ff */
[----:B------:R-:W-:Y:S01]  /*10ae0*/  IADD3 R11, P0, PT, R5, R22, RZ ;  /* 0x00000016050b7210 */ /* 0x000fe20007f1e0ff */
[C---:B------:R-:W-:Y:S01]  /*10af0*/  IMAD R27, R10.reuse, 0x4cf5ad43, R23 ;  /* 0x4cf5ad430a1b7824 */ /* 0x040fe200078e0217 */
[----:B------:R-:W-:Y:S01]  /*10b00*/  SHF.R.U32.HI R25, RZ, 0x1, R6 ;  /* 0x00000001ff197819 */ /* 0x000fe20000011606 */
[----:B------:R-:W-:Y:S01]  /*10b10*/  IMAD.WIDE.U32 R4, R10, 0x2745937f, RZ ;  /* 0x2745937f0a047825 */ /* 0x000fe200078e00ff */
[----:B------:R-:W-:-:S03]  /*10b20*/  LOP3.LUT R23, R20, R19, RZ, 0x3c, !PT ;  /* 0x0000001314177212 */ /* 0x000fc600078e3cff */
[C---:B------:R-:W-:Y:S01]  /*10b30*/  IMAD R7, R8.reuse, -0x775ed616, R7 ;  /* 0x88a129ea08077824 */ /* 0x040fe200078e0207 */
[----:B------:R-:W-:Y:S01]  /*10b40*/  IADD3 R5, PT, PT, R5, R27, RZ ;  /* 0x0000001b05057210 */ /* 0x000fe20007ffe0ff */
[----:B------:R-:W-:Y:S01]  /*10b50*/  IMAD.WIDE.U32 R8, R8, -0x80000000, RZ ;  /* 0x8000000008087825 */ /* 0x000fe200078e00ff */
[----:B------:R-:W-:Y:S02]  /*10b60*/  SHF.L.W.U32.HI R20, R18, 0x1f, R23 ;  /* 0x0000001f12147819 */ /* 0x000fe40000010e17 */
[----:B------:R-:W-:Y:S01]  /*10b70*/  SHF.R.U32.HI R27, RZ, 0x1f, R5 ;  /* 0x0000001fff1b7819 */ /* 0x000fe20000011605 */
[----:B------:R-:W-:Y:S01]  /*10b80*/  IMAD.IADD R9, R9, 0x1, R7 ;  /* 0x0000000109097824 */ /* 0x000fe200078e0207 */
[----:B------:R-:W-:Y:S01]  /*10b90*/  LOP3.LUT R8, R25, R8, RZ, 0xfc, !PT ;  /* 0x0000000819087212 */ /* 0x000fe200078efcff */
[----:B------:R-:W-:Y:S01]  /*10ba0*/  IMAD R10, R10, 0x4e8b26fe, RZ ;  /* 0x4e8b26fe0a0a7824 */ /* 0x000fe200078e02ff */
[----:B------:R-:W-:Y:S01]  /*10bb0*/  SHF.L.W.U32.HI R25, R23, 0x1f, R18 ;  /* 0x0000001f17197819 */ /* 0x000fe20000010e12 */
[----:B------:R-:W-:Y:S01]  /*10bc0*/  IMAD.MOV.U32 R6, RZ, RZ, 0x52dce729 ;  /* 0x52dce729ff067424 */ /* 0x000fe200078e00ff */
[----:B------:R-:W-:Y:S01]  /*10bd0*/  SHF.R.U64 R5, R4, 0x1f, R5 ;  /* 0x0000001f04057819 */ /* 0x000fe20000001205 */
[----:B------:R-:W-:Y:S01]  /*10be0*/  IMAD.MOV.U32 R7, RZ, RZ, 0x0 ;  /* 0x00000000ff077424 */ /* 0x000fe200078e00ff */
[----:B------:R-:W-:Y:S01]  /*10bf0*/  LOP3.LUT R18, R27, R10, RZ, 0xfc, !PT ;  /* 0x0000000a1b127212 */ /* 0x000fe200078efcff */
[----:B------:R-:W-:-:S02]  /*10c00*/  IMAD R9, R9, 0x2745937f, RZ ;  /* 0x2745937f09097824 */ /* 0x000fc400078e02ff */
[----:B------:R-:W-:Y:S02]  /*10c10*/  IMAD.X R19, R24, 0x1, R19, P0 ;  /* 0x0000000118137824 */ /* 0x000fe400000e0613 */
[----:B------:R-:W-:Y:S02]  /*10c20*/  IMAD R23, R8, 0x4cf5ad43, R9 ;  /* 0x4cf5ad4308177824 */ /* 0x000fe400078e0209 */
[----:B------:R-:W-:-:S04]  /*10c30*/  IMAD.WIDE.U32 R10, R11, 0x5, R6 ;  /* 0x000000050b0a7825 */ /* 0x000fc800078e0006 */
[----:B------:R-:W-:-:S04]  /*10c40*/  IMAD.WIDE.U32 R8, R8, 0x2745937f, RZ ;  /* 0x2745937f08087825 */ /* 0x000fc800078e00ff */
[----:B------:R-:W-:Y:S01]  /*10c50*/  IMAD R27, R19, 0x5, RZ ;  /* 0x00000005131b7824 */ /* 0x000fe200078e02ff */
[-C--:B------:R-:W-:Y:S01]  /*10c60*/  IADD3 R19, P0, PT, R25, R10.reuse, RZ ;  /* 0x0000000a19137210 */ /* 0x080fe20007f1e0ff */
[----:B------:R-:W-:Y:S01]  /*10c70*/  IMAD.MOV.U32 R22, RZ, RZ, 0x38495ab5 ;  /* 0x38495ab5ff167424 */ /* 0x000fe200078e00ff */
[----:B------:R-:W-:Y:S01]  /*10c80*/  LOP3.LUT R10, R8, R10, RZ, 0x3c, !PT ;  /* 0x0000000a080a7212 */ /* 0x000fe200078e3cff */
[----:B------:R-:W-:Y:S02]  /*10c90*/  IMAD.IADD R8, R9, 0x1, R23 ;  /* 0x0000000109087824 */ /* 0x000fe400078e0217 */
[----:B------:R-:W-:Y:S01]  /*10ca0*/  HFMA2 R23, -RZ, RZ, 0, 0 ;  /* 0x00000000ff177431 */ /* 0x000fe200000001ff */
[----:B------:R-:W-:Y:S01]  /*10cb0*/  IADD3 R11, PT, PT, R11, R27, RZ ;  /* 0x0000001b0b0b7210 */ /* 0x000fe20007ffe0ff */
[----:B------:R-:W-:-:S03]  /*10cc0*/  IMAD R18, R18, 0x114253d5, RZ ;  /* 0x114253d512127824 */ /* 0x000fc600078e02ff */
[----:B------:R-:W-:Y:S01]  /*10cd0*/  LOP3.LUT R25, R8, R11, RZ, 0x3c, !PT ;  /* 0x0000000b08197212 */ /* 0x000fe200078e3cff */
[----:B------:R-:W-:-:S03]  /*10ce0*/  IMAD.X R20, R20, 0x1, R11, P0 ;  /* 0x0000000114147824 */ /* 0x000fc600000e060b */
[----:B------:R-:W-:Y:S01]  /*10cf0*/  SHF.L.W.U32.HI R11, R10, 0x1b, R25 ;  /* 0x0000001b0a0b7819 */ /* 0x000fe20000010e19 */
[----:B------:R-:W-:Y:S01]  /*10d00*/  IMAD.WIDE.U32 R8, R19, 0x5, R22 ;  /* 0x0000000513087825 */ /* 0x000fe200078e0016 */
[----:B------:R-:W-:-:S03]  /*10d10*/  SHF.L.W.U32.HI R19, R25, 0x1b, R10 ;  /* 0x0000001b19137819 */ /* 0x000fc60000010e0a */
[----:B------:R-:W-:Y:S01]  /*10d20*/  IMAD R25, R5, -0x783c846f, R18 ;  /* 0x87c37b9105197824 */ /* 0x000fe200078e0212 */
[----:B------:R-:W-:Y:S01]  /*10d30*/  IADD3 R19, P0, PT, R19, R8, RZ ;  /* 0x0000000813137210 */ /* 0x000fe20007f1e0ff */
[----:B------:R-:W-:Y:S02]  /*10d40*/  IMAD R27, R20, 0x5, RZ ;  /* 0x00000005141b7824 */ /* 0x000fe400078e02ff */
[----:B------:R-:W-:-:S04]  /*10d50*/  IMAD.WIDE.U32 R4, R5, 0x114253d5, RZ ;  /* 0x114253d505047825 */ /* 0x000fc800078e00ff */
        /* <DEDUP_REMOVED lines=8> */
[----:B------:R-:W-:Y:S01]  /*10de0*/  SHF.L.W.U32.HI R9, R11, 0x1f, R8 ;  /* 0x0000001f0b097819 */ /* 0x000fe20000010e08 */
[----:B------:R-:W-:Y:S02]  /*10df0*/  IMAD.MOV.U32 R20, RZ, RZ, R4 ;  /* 0x000000ffff147224 */ /* 0x000fe400078e0004 */
[----:B------:R-:W-:Y:S01]  /*10e00*/  IMAD.IADD R18, R5, 0x1, R19 ;  /* 0x0000000105127824 */ /* 0x000fe200078e0213 */
[----:B------:R-:W-:-:S04]  /*10e10*/  IADD3 R9, P0, PT, R9, R4, RZ ;  /* 0x0000000409097210 */ /* 0x000fc80007f1e0ff */
[----:B------:R-:W-:Y:S01]  /*10e20*/  IADD3.X R7, PT, PT, R7, R18, RZ, P0, !PT ;  /* 0x0000001207077210 */ /* 0x000fe200007fe4ff */
[----:B------:R-:W-:-:S04]  /*10e30*/  IMAD.WIDE.U32 R22, R9, 0x5, R22 ;  /* 0x0000000509167825 */ /* 0x000fc800078e0016 */
[----:B------:R-:W-:-:S04]  /*10e40*/  IMAD R7, R7, 0x5, RZ ;  /* 0x0000000507077824 */ /* 0x000fc800078e02ff */
[----:B------:R-:W-:-:S07]  /*10e50*/  IMAD.IADD R19, R23, 0x1, R7 ;  /* 0x0000000117137824 */ /* 0x000fce00078e0207 */
.L_x_329:
[----:B------:R-:W-:Y:S05]  /*10e60*/  BSYNC.RECONVERGENT B3 ;  /* 0x0000000000037941 */ /* 0x000fea0003800200 */
.L_x_328:
[----:B------:R-:W-:Y:S05]  /*10e70*/  @!P1 BRA `(.L_x_323) ;  /* 0x0000000000cc9947 */ /* 0x000fea0003800000 */
[----:B------:R-:W-:-:S05]  /*10e80*/  SHF.L.U32 R4, R21, 0x1, RZ ;  /* 0x0000000115047819 */ /* 0x000fca00000006ff */
[----:B----4-:R-:W-:-:S06]  /*10e90*/  IMAD R6, R4, 0x8, R3 ;  /* 0x0000000804067824 */ /* 0x010fcc00078e0203 */
[----:B------:R-:W2:Y:S02]  /*10ea0*/  LDL.128 R4, [R6] ;  /* 0x0000000006047983 */ /* 0x000ea40000100c00 */
        /* <DEDUP_REMOVED lines=11> */
[----:B------:R-:W-:Y:S01]  /*10f60*/  IMAD.IADD R9, R9, 0x1, R21 ;  /* 0x0000000109097824 */ /* 0x000fe200078e0215 */
[----:B------:R-:W-:Y:S01]  /*10f70*/  MOV R21, 0x0 ;  /* 0x0000000000157802 */ /* 0x000fe20000000f00 */
[----:B------:R-:W-:Y:S02]  /*10f80*/  IMAD.IADD R5, R5, 0x1, R23 ;  /* 0x0000000105057824 */ /* 0x000fe400078e0217 */
[----:B------:R-:W-:Y:S01]  /*10f90*/  IMAD R11, R6, 0x4e8b26fe, RZ ;  /* 0x4e8b26fe060b7824 */ /* 0x000fe200078e02ff */
[----:B------:R-:W-:Y:S01]  /*10fa0*/  LOP3.LUT R6, R7, R8, RZ, 0xfc, !PT ;  /* 0x0000000807067212 */ /* 0x000fe200078efcff */
[----:B------:R-:W-:Y:S01]  /*10fb0*/  IMAD R9, R9, 0x2745937f, RZ ;  /* 0x2745937f09097824 */ /* 0x000fe200078e02ff */
[--C-:B------:R-:W-:Y:S02]  /*10fc0*/  SHF.R.U32.HI R8, RZ, 0x1f, R5.reuse ;  /* 0x0000001fff087819 */ /* 0x100fe40000011605 */
[----:B------:R-:W-:Y:S01]  /*10fd0*/  SHF.R.U64 R5, R4, 0x1f, R5 ;  /* 0x0000001f04057819 */ /* 0x000fe20000001205 */
[----:B------:R-:W-:Y:S01]  /*10fe0*/  IMAD R9, R6, 0x4cf5ad43, R9 ;  /* 0x4cf5ad4306097824 */ /* 0x000fe200078e0209 */
[----:B------:R-:W-:Y:S01]  /*10ff0*/  LOP3.LUT R8, R8, R11, RZ, 0xfc, !PT ;  /* 0x0000000b08087212 */ /* 0x000fe200078efcff */
[----:B------:R-:W-:-:S04]  /*11000*/  IMAD.WIDE.U32 R6, R6, 0x2745937f, RZ ;  /* 0x2745937f06067825 */ /* 0x000fc800078e00ff */
[----:B------:R-:W-:Y:S01]  /*11010*/  IMAD R8, R8, 0x114253d5, RZ ;  /* 0x114253d508087824 */ /* 0x000fe200078e02ff */
[----:B------:R-:W-:Y:S02]  /*11020*/  IADD3 R9, PT, PT, R7, R9, RZ ;  /* 0x0000000907097210 */ /* 0x000fe40007ffe0ff */
[----:B------:R-:W-:Y:S01]  /*11030*/  LOP3.LUT R6, R6, R20, RZ, 0x3c, !PT ;  /* 0x0000001406067212 */ /* 0x000fe200078e3cff */
[----:B------:R-:W-:Y:S01]  /*11040*/  IMAD R11, R5, -0x783c846f, R8 ;  /* 0x87c37b91050b7824 */ /* 0x000fe200078e0208 */
        /* <DEDUP_REMOVED lines=9> */
[----:B------:R-:W-:Y:S02]  /*110e0*/  IMAD.X R6, R6, 0x1, R19, P0 ;  /* 0x0000000106067824 */ /* 0x000fe400000e0613 */
[----:B------:R-:W-:Y:S01]  /*110f0*/  IMAD.WIDE.U32 R20, R9, 0x5, R20 ;  /* 0x0000000509147825 */ /* 0x000fe200078e0014 */
[----:B------:R-:W-:-:S02]  /*11100*/  SHF.L.W.U32.HI R5, R7, 0x1f, R4 ;  /* 0x0000001f07057819 */ /* 0x000fc40000010e04 */
[----:B------:R-:W-:Y:S01]  /*11110*/  SHF.L.W.U32.HI R7, R4, 0x1f, R7 ;  /* 0x0000001f04077819 */ /* 0x000fe20000010e07 */
[----:B------:R-:W-:Y:S02]  /*11120*/  IMAD R9, R6, 0x5, RZ ;  /* 0x0000000506097824 */ /* 0x000fe400078e02ff */
[----:B------:R-:W-:Y:S01]  /*11130*/  HFMA2 R4, -RZ, RZ, 0.53564453125, 214.625 ;  /* 0x38495ab5ff047431 */ /* 0x000fe200000001ff */
[----:B------:R-:W-:Y:S01]  /*11140*/  IADD3 R23, P0, PT, R5, R20, RZ ;  /* 0x0000001405177210 */ /* 0x000fe20007f1e0ff */
[----:B------:R-:W-:Y:S02]  /*11150*/  IMAD.MOV.U32 R5, RZ, RZ, 0x0 ;  /* 0x00000000ff057424 */ /* 0x000fe400078e00ff */
[----:B------:R-:W-:-:S04]  /*11160*/  IMAD.IADD R18, R21, 0x1, R9 ;  /* 0x0000000115127824 */ /* 0x000fc800078e0209 */
[----:B------:R-:W-:Y:S02]  /*11170*/  IMAD.X R7, R7, 0x1, R18, P0 ;  /* 0x0000000107077824 */ /* 0x000fe400000e0612 */
[----:B------:R-:W-:-:S04]  /*11180*/  IMAD.WIDE.U32 R22, R23, 0x5, R4 ;  /* 0x0000000517167825 */ /* 0x000fc800078e0004 */
[----:B------:R-:W-:-:S05]  /*11190*/  IMAD R7, R7, 0x5, RZ ;  /* 0x0000000507077824 */ /* 0x000fca00078e02ff */
[----:B------:R-:W-:-:S07]  /*111a0*/  IADD3 R19, PT, PT, R23, R7, RZ ;  /* 0x0000000717137210 */ /* 0x000fce0007ffe0ff */
.L_x_323:
[----:B------:R-:W-:Y:S05]  /*111b0*/  BSYNC.RECONVERGENT B2 ;  /* 0x0000000000027941 */ /* 0x000fea0003800200 */
.L_x_322:
[----:B------:R-:W-:Y:S01]  /*111c0*/  LOP3.LUT P0, R8, R16, 0xf, RZ, 0xc0, !PT ;  /* 0x0000000f10087812 */ /* 0x000fe2000780c0ff */
[----:B------:R-:W-:-:S12]  /*111d0*/  BSSY.RECONVERGENT B2, `(.L_x_330) ;  /* 0x00000a7000027945 */ /* 0x000fd80003800200 */
[----:B------:R-:W-:Y:S05]  /*111e0*/  @!P0 BRA `(.L_x_331) ;  /* 0x0000000800948947 */ /* 0x000fea0003800000 */
[----:B------:R-:W-:Y:S01]  /*111f0*/  ISETP.GE.U32.AND P0, PT, R8, 0x4, PT ;  /* 0x000000040800780c */ /* 0x000fe20003f06070 */
[----:B------:R-:W-:Y:S01]  /*11200*/  BSSY.RECONVERGENT B3, `(.L_x_332) ;  /* 0x0000011000037945 */ /* 0x000fe20003800200 */
[C---:B0123--:R-:W-:Y:S01]  /*11210*/  LOP3.LUT R5, R16.reuse, 0x7ffffff0, RZ, 0xc0, !PT ;  /* 0x7ffffff010057812 */ /* 0x04ffe200078ec0ff */
[----:B------:R-:W-:Y:S01]  /*11220*/  IMAD.MOV.U32 R4, RZ, RZ, RZ ;  /* 0x000000ffff047224 */ /* 0x000fe200078e00ff */
[----:B------:R-:W-:-:S09]  /*11230*/  LOP3.LUT R10, R16, 0x3, RZ, 0xc0, !PT ;  /* 0x00000003100a7812 */ /* 0x000fd200078ec0ff */
[----:B------:R-:W-:Y:S05]  /*11240*/  @!P0 BRA `(.L_x_333) ;  /* 0x0000000000308947 */ /* 0x000fea0003800000 */
[----:B------:R-:W-:Y:S01]  /*11250*/  BSSY.RECONVERGENT B4, `(.L_x_334) ;  /* 0x000000a000047945 */ /* 0x000fe20003800200 */
[----:B------:R-:W-:Y:S01]  /*11260*/  IMAD.MOV.U32 R4, RZ, RZ, RZ ;  /* 0x000000ffff047224 */ /* 0x000fe200078e00ff */
[----:B----4-:R-:W-:-:S07]  /*11270*/  LOP3.LUT R9, R16, 0xc, RZ, 0xc0, !PT ;  /* 0x0000000c10097812 */ /* 0x010fce00078ec0ff */
.L_x_335:
[----:B0-----:R-:W-:-:S06]  /*11280*/  IADD3 R6, PT, PT, R1, R5, R4 ;  /* 0x0000000501067210 */ /* 0x001fcc0007ffe004 */
[----:B------:R-:W2:Y:S01]  /*11290*/  LDL R6, [R6] ;  /* 0x0000000006067983 */ /* 0x000ea20000100800 */
[----:B------:R-:W-:Y:S01]  /*112a0*/  IADD3 R7, PT, PT, R1, R4, RZ ;  /* 0x0000000401077210 */ /* 0x000fe20007ffe0ff */
[----:B------:R-:W-:-:S05]  /*112b0*/  VIADD R4, R4, 0x4 ;  /* 0x0000000404047836 */ /* 0x000fca0000000000 */
[----:B------:R-:W-:Y:S01]  /*112c0*/  ISETP.NE.AND P0, PT, R4, R9, PT ;  /* 0x000000090400720c */ /* 0x000fe20003f05270 */
[----:B--2---:R0:W-:-:S12]  /*112d0*/  STL [R7+0x20], R6 ;  /* 0x0000200607007387 */ /* 0x0041d80000100800 */
[----:B------:R-:W-:Y:S05]  /*112e0*/  @P0 BRA `(.L_x_335) ;  /* 0xfffffffc00e40947 */ /* 0x000fea000383ffff */
[----:B------:R-:W-:Y:S05]  /*112f0*/  BSYNC.RECONVERGENT B4 ;  /* 0x0000000000047941 */ /* 0x000fea0003800200 */
.L_x_334:
[----:B------:R-:W-:-:S07]  /*11300*/  IMAD.MOV.U32 R4, RZ, RZ, R9 ;  /* 0x000000ffff047224 */ /* 0x000fce00078e0009 */
.L_x_333:
[----:B------:R-:W-:Y:S05]  /*11310*/  BSYNC.RECONVERGENT B3 ;  /* 0x0000000000037941 */ /* 0x000fea0003800200 */
.L_x_332:
[----:B------:R-:W-:Y:S01]  /*11320*/  ISETP.NE.AND P0, PT, R10, RZ, PT ;  /* 0x000000ff0a00720c */ /* 0x000fe20003f05270 */
[----:B------:R-:W-:-:S12]  /*11330*/  BSSY.RECONVERGENT B3, `(.L_x_336) ;  /* 0x0000011000037945 */ /* 0x000fd80003800200 */
[----:B------:R-:W-:Y:S05]  /*11340*/  @!P0 BRA `(.L_x_337) ;  /* 0x00000000003c8947 */ /* 0x000fea0003800000 */
[----:B------:R-:W-:-:S06]  /*11350*/  IADD3 R5, PT, PT, R1, R5, R4 ;  /* 0x0000000501057210 */ /* 0x000fcc0007ffe004 */
[----:B------:R-:W2:Y:S01]  /*11360*/  LDL.U8 R5, [R5] ;  /* 0x0000000005057983 */ /* 0x000ea20000100000 */
[----:B0---4-:R-:W-:Y:S02]  /*11370*/  IADD3 R7, PT, PT, R1, R4, RZ ;  /* 0x0000000401077210 */ /* 0x011fe40007ffe0ff */
[----:B------:R-:W-:-:S03]  /*11380*/  ISETP.NE.AND P0, PT, R10, 0x1, PT ;  /* 0x000000010a00780c */ /* 0x000fc60003f05270 */
[----:B--2---:R1:W-:Y:S10]  /*11390*/  STL.U8 [R7+0x20], R5 ;  /* 0x0000200507007387 */ /* 0x0043f40000100000 */
[----:B------:R-:W-:Y:S05]  /*113a0*/  @!P0 BRA `(.L_x_337) ;  /* 0x0000000000248947 */ /* 0x000fea0003800000 */
[----:B------:R-:W-:-:S05]  /*113b0*/  LOP3.LUT R4, R4, 0x7ffffff0, R16, 0xf8, !PT ;  /* 0x7ffffff004047812 */ /* 0x000fca00078ef810 */
[----:B-1----:R-:W-:-:S05]  /*113c0*/  IMAD.IADD R5, R1, 0x1, R4 ;  /* 0x0000000101057824 */ /* 0x002fca00078e0204 */
[----:B------:R-:W2:Y:S01]  /*113d0*/  LDL.U8 R4, [R5+0x1] ;  /* 0x0000010005047983 */ /* 0x000ea20000100000 */
[----:B------:R-:W-:-:S04]  /*113e0*/  LOP3.LUT R6, R16, 0x3, RZ, 0xc0, !PT ;  /* 0x0000000310067812 */ /* 0x000fc800078ec0ff */
[----:B------:R-:W-:Y:S01]  /*113f0*/  ISETP.NE.AND P0, PT, R6, 0x2, PT ;  /* 0x000000020600780c */ /* 0x000fe20003f05270 */
[----:B--2---:R2:W-:-:S12]  /*11400*/  STL.U8 [R7+0x21], R4 ;  /* 0x0000210407007387 */ /* 0x0045d80000100000 */
[----:B------:R-:W-:Y:S05]  /*11410*/  @!P0 BRA `(.L_x_337) ;  /* 0x0000000000088947 */ /* 0x000fea0003800000 */
[----:B--2---:R-:W2:Y:S04]  /*11420*/  LDL.U8 R4, [R5+0x2] ;  /* 0x0000020005047983 */ /* 0x004ea80000100000 */
[----:B--2---:R3:W-:Y:S02]  /*11430*/  STL.U8 [R7+0x22], R4 ;  /* 0x0000220407007387 */ /* 0x0047e40000100000 */
.L_x_337:
[----:B------:R-:W-:Y:S05]  /*11440*/  BSYNC.RECONVERGENT B3 ;  /* 0x0000000000037941 */ /* 0x000fea0003800200 */
.L_x_336:
[----:B------:R-:W-:Y:S01]  /*11450*/  ISETP.GT.AND P0, PT, R8, 0x7, PT ;  /* 0x000000070800780c */ /* 0x000fe20003f04270 */
[----:B------:R-:W-:Y:S04]  /*11460*/  BSSY.RECONVERGENT B3, `(.L_x_338) ;  /* 0x000006b000037945 */ /* 0x000fe80003800200 */
[----:B------:R-:W-:Y:S01]  /*11470*/  BSSY.RELIABLE B4, `(.L_x_339) ;  /* 0x0000065000047945 */ /* 0x000fe20003800100 */
[----:B01234-:R-:W-:Y:S01]  /*11480*/  IMAD.MOV.U32 R7, RZ, RZ, RZ ;  /* 0x000000ffff077224 */ /* 0x01ffe200078e00ff */
[----:B------:R-:W-:-:S06]  /*11490*/  MOV R9, RZ ;  /* 0x000000ff00097202 */ /* 0x000fcc0000000f00 */
        /* <DEDUP_REMOVED lines=9> */
.L_x_341:
[----:B------:R-:W-:-:S13]  /*11530*/  ISETP.GT.AND P0, PT, R8, 0x5, PT ;  /* 0x000000050800780c */ /* 0x000fda0003f04270 */
[----:B------:R-:W-:Y:S05]  /*11540*/  @P0 BRA `(.L_x_345) ;  /* 0x00000000000c0947 */ /* 0x000fea0003800000 */
[----:B------:R-:W-:-:S13]  /*11550*/  ISETP.NE.AND P0, PT, R8, 0x4, PT ;  /* 0x000000040800780c */ /* 0x000fda0003f05270 */
[----:B------:R-:W-:Y:S05]  /*11560*/  @!P0 BRA `(.L_x_346) ;  /* 0x0000000400348947 */ /* 0x000fea0003800000 */
[----:B------:R-:W-:Y:S05]  /*11570*/  BRA `(.L_x_347) ;  /* 0x0000000400287947 */ /* 0x000fea0003800000 */
.L_x_345:
[----:B------:R-:W-:-:S13]  /*11580*/  ISETP.NE.AND P0, PT, R8, 0x6, PT ;  /* 0x000000060800780c */ /* 0x000fda0003f05270 */
[----:B------:R-:W-:Y:S05]  /*11590*/  @!P0 BRA `(.L_x_348) ;  /* 0x0000000400148947 */ /* 0x000fea0003800000 */
[----:B------:R-:W-:Y:S05]  /*115a0*/  BRA `(.L_x_349) ;  /* 0x0000000400047947 */ /* 0x000fea0003800000 */
.L_x_340:
        /* <DEDUP_REMOVED lines=10> */
.L_x_353:
[----:B------:R-:W-:-:S13]  /*11650*/  ISETP.NE.AND P0, PT, R8, 0xa, PT ;  /* 0x0000000a0800780c */ /* 0x000fda0003f05270 */
[----:B------:R-:W-:Y:S05]  /*11660*/  @!P0 BRA `(.L_x_356) ;  /* 0x0000000000708947 */ /* 0x000fea0003800000 */
[----:B------:R-:W-:Y:S05]  /*11670*/  BRA `(.L_x_357) ;  /* 0x00000000005c7947 */ /* 0x000fea0003800000 */
.L_x_352:
        /* <DEDUP_REMOVED lines=8> */
.L_x_360:
[----:B------:R-:W-:Y:S01]  /*11700*/  ISETP.NE.AND P0, PT, R8, 0xe, PT ;  /* 0x0000000e0800780c */ /* 0x000fe20003f05270 */
[----:B------:R-:W2:-:S12]  /*11710*/  LDL.U8 R6, [R1+0x2d] ;  /* 0x00002d0001067983 */ /* 0x000e980000100000 */
[----:B------:R-:W3:Y:S01]  /*11720*/  @P0 LDL.U8 R4, [R1+0x2e] ;  /* 0x00002e0001040983 */ /* 0x000ee20000100000 */
[----:B------:R-:W-:Y:S01]  /*11730*/  @P0 MOV R7, RZ ;  /* 0x000000ff00070202 */ /* 0x000fe20000000f00 */
[----:B--2---:R-:W-:Y:S02]  /*11740*/  IMAD.SHL.U32 R6, R6, 0x100, RZ ;  /* 0x0000010006067824 */ /* 0x004fe400078e00ff */
[----:B---3--:R-:W-:-:S05]  /*11750*/  @P0 IMAD.U32 R9, R4, 0x10000, RZ ;  /* 0x0001000004090824 */ /* 0x008fca00078e00ff */
[----:B------:R-:W-:-:S07]  /*11760*/  LOP3.LUT R9, R6, R9, RZ, 0x3c, !PT ;  /* 0x0000000906097212 */ /* 0x000fce00078e3cff */
.L_x_362:
[----:B------:R-:W-:Y:S05]  /*11770*/  BSYNC.RELIABLE B8 ;  /* 0x0000000000087941 */ /* 0x000fea0003800100 */
.L_x_359:
[----:B------:R-:W2:Y:S02]  /*11780*/  LDL.U8 R4, [R1+0x2c] ;  /* 0x00002c0001047983 */ /* 0x000ea40000100000 */
[----:B--2---:R-:W-:-:S07]  /*11790*/  LOP3.LUT R9, R4, R9, RZ, 0x3c, !PT ;  /* 0x0000000904097212 */ /* 0x004fce00078e3cff */
.L_x_361:
[----:B------:R-:W-:Y:S05]  /*117a0*/  BSYNC.RECONVERGENT B7 ;  /* 0x0000000000077941 */ /* 0x000fea0003800200 */
.L_x_358:
[----:B------:R-:W2:Y:S02]  /*117b0*/  LDL.U8 R4, [R1+0x2b] ;  /* 0x00002b0001047983 */ /* 0x000ea40000100000 */
[----:B--2---:R-:W-:-:S03]  /*117c0*/  IMAD.WIDE.U32 R4, R4, 0x1000000, RZ ;  /* 0x0100000004047825 */ /* 0x004fc600078e00ff */
[----:B------:R-:W-:Y:S02]  /*117d0*/  LOP3.LUT R7, R4, R7, RZ, 0x3c, !PT ;  /* 0x0000000704077212 */ /* 0x000fe400078e3cff */
[----:B------:R-:W-:-:S07]  /*117e0*/  LOP3.LUT R9, R5, R9, RZ, 0x3c, !PT ;  /* 0x0000000905097212 */ /* 0x000fce00078e3cff */
.L_x_357:
[----:B------:R-:W2:Y:S02]  /*117f0*/  LDL.U8 R4, [R1+0x2a] ;  /* 0x00002a0001047983 */ /* 0x000ea40000100000 */
[----:B--2---:R-:W-:-:S03]  /*11800*/  IMAD.WIDE.U32 R4, R4, 0x10000, RZ ;  /* 0x0001000004047825 */ /* 0x004fc600078e00ff */
[----:B------:R-:W-:Y:S02]  /*11810*/  LOP3.LUT R7, R4, R7, RZ, 0x3c, !PT ;  /* 0x0000000704077212 */ /* 0x000fe400078e3cff */
[----:B------:R-:W-:-:S07]  /*11820*/  LOP3.LUT R9, R5, R9, RZ, 0x3c, !PT ;  /* 0x0000000905097212 */ /* 0x000fce00078e3cff */
.L_x_356:
[----:B------:R-:W2:Y:S02]  /*11830*/  LDL.U8 R4, [R1+0x29] ;  /* 0x0000290001047983 */ /* 0x000ea40000100000 */
[----:B--2---:R-:W-:-:S03]  /*11840*/  IMAD.WIDE.U32 R4, R4, 0x100, RZ ;  /* 0x0000010004047825 */ /* 0x004fc600078e00ff */
[----:B------:R-:W-:Y:S02]  /*11850*/  LOP3.LUT R7, R4, R7, RZ, 0x3c, !PT ;  /* 0x0000000704077212 */ /* 0x000fe400078e3cff */
[----:B------:R-:W-:-:S07]  /*11860*/  LOP3.LUT R9, R5, R9, RZ, 0x3c, !PT ;  /* 0x0000000905097212 */ /* 0x000fce00078e3cff */
.L_x_355:
[----:B------:R-:W-:Y:S05]  /*11870*/  BSYNC.RELIABLE B6 ;  /* 0x0000000000067941 */ /* 0x000fea0003800100 */
.L_x_351:
[----:B------:R-:W2:Y:S01]  /*11880*/  LDL.U8 R6, [R1+0x28] ;  /* 0x0000280001067983 */ /* 0x000ea20000100000 */
[----:B------:R-:W-:Y:S01]  /*11890*/  IMAD R9, R9, 0x2745937f, RZ ;  /* 0x2745937f09097824 */ /* 0x000fe200078e02ff */
[----:B--2---:R-:W-:-:S05]  /*118a0*/  LOP3.LUT R6, R7, R6, RZ, 0x3c, !PT ;  /* 0x0000000607067212 */ /* 0x004fca00078e3cff */
[C---:B------:R-:W-:Y:S02]  /*118b0*/  IMAD R7, R6.reuse, 0x4cf5ad43, R9 ;  /* 0x4cf5ad4306077824 */ /* 0x040fe400078e0209 */
[----:B------:R-:W-:-:S04]  /*118c0*/  IMAD.WIDE.U32 R4, R6, 0x2745937f, RZ ;  /* 0x2745937f06047825 */ /* 0x000fc800078e00ff */
[----:B------:R-:W-:Y:S02]  /*118d0*/  IMAD.IADD R7, R5, 0x1, R7 ;  /* 0x0000000105077824 */ /* 0x000fe400078e0207 */
[----:B------:R-:W-:-:S03]  /*118e0*/  IMAD R6, R6, 0x4e8b26fe, RZ ;  /* 0x4e8b26fe06067824 */ /* 0x000fc600078e02ff */
        /* <DEDUP_REMOVED lines=9> */
.L_x_354:
[----:B------:R-:W-:Y:S05]  /*11980*/  BSYNC.RECONVERGENT B5 ;  /* 0x0000000000057941 */ /* 0x000fea0003800200 */
.L_x_350:
[----:B------:R-:W2:Y:S01]  /*11990*/  LDL.U8 R9, [R1+0x27] ;  /* 0x0000270001097983 */ /* 0x000ea20000100000 */
[----:B------:R-:W-:Y:S02]  /*119a0*/  HFMA2 R7, -RZ, RZ, 0, 0 ;  /* 0x00000000ff077431 */ /* 0x000fe400000001ff */
[----:B--2---:R-:W-:-:S07]  /*119b0*/  IMAD.SHL.U32 R9, R9, 0x1000000, RZ ;  /* 0x0100000009097824 */ /* 0x004fce00078e00ff */
.L_x_349:
[----:B------:R-:W2:Y:S02]  /*119c0*/  LDL.U8 R4, [R1+0x26] ;  /* 0x0000260001047983 */ /* 0x000ea40000100000 */
[----:B--2---:R-:W-:-:S05]  /*119d0*/  IMAD.U32 R4, R4, 0x10000, RZ ;  /* 0x0001000004047824 */ /* 0x004fca00078e00ff */
[----:B------:R-:W-:-:S07]  /*119e0*/  LOP3.LUT R9, R4, R9, RZ, 0x3c, !PT ;  /* 0x0000000904097212 */ /* 0x000fce00078e3cff */
.L_x_348:
[----:B------:R-:W2:Y:S02]  /*119f0*/  LDL.U8 R4, [R1+0x25] ;  /* 0x0000250001047983 */ /* 0x000ea40000100000 */
[----:B--2---:R-:W-:-:S04]  /*11a00*/  SHF.L.U32 R4, R4, 0x8, RZ ;  /* 0x0000000804047819 */ /* 0x004fc800000006ff */
[----:B------:R-:W-:-:S07]  /*11a10*/  LOP3.LUT R9, R4, R9, RZ, 0x3c, !PT ;  /* 0x0000000904097212 */ /* 0x000fce00078e3cff */
.L_x_347:
[----:B------:R-:W2:Y:S02]  /*11a20*/  LDL.U8 R4, [R1+0x24] ;  /* 0x0000240001047983 */ /* 0x000ea40000100000 */
[----:B--2---:R-:W-:-:S07]  /*11a30*/  LOP3.LUT R9, R4, R9, RZ, 0x3c, !PT ;  /* 0x0000000904097212 */ /* 0x004fce00078e3cff */
.L_x_346:
[----:B------:R-:W2:Y:S02]  /*11a40*/  LDL.U8 R4, [R1+0x23] ;  /* 0x0000230001047983 */ /* 0x000ea40000100000 */
[----:B--2---:R-:W-:-:S03]  /*11a50*/  IMAD.WIDE.U32 R4, R4, 0x1000000, RZ ;  /* 0x0100000004047825 */ /* 0x004fc600078e00ff */
[----:B------:R-:W-:Y:S02]  /*11a60*/  LOP3.LUT R7, R4, R7, RZ, 0x3c, !PT ;  /* 0x0000000704077212 */ /* 0x000fe400078e3cff */
[----:B------:R-:W-:-:S07]  /*11a70*/  LOP3.LUT R9, R5, R9, RZ, 0x3c, !PT ;  /* 0x0000000905097212 */ /* 0x000fce00078e3cff */
.L_x_344:
[----:B------:R-:W2:Y:S02]  /*11a80*/  LDL.U8 R4, [R1+0x22] ;  /* 0x0000220001047983 */ /* 0x000ea40000100000 */
[----:B--2---:R-:W-:-:S03]  /*11a90*/  IMAD.WIDE.U32 R4, R4, 0x10000, RZ ;  /* 0x0001000004047825 */ /* 0x004fc600078e00ff */
[----:B------:R-:W-:Y:S02]  /*11aa0*/  LOP3.LUT R7, R4, R7, RZ, 0x3c, !PT ;  /* 0x0000000704077212 */ /* 0x000fe400078e3cff */
[----:B------:R-:W-:-:S07]  /*11ab0*/  LOP3.LUT R9, R5, R9, RZ, 0x3c, !PT ;  /* 0x0000000905097212 */ /* 0x000fce00078e3cff */
.L_x_343:
[----:B------:R-:W-:Y:S05]  /*11ac0*/  BSYNC.RELIABLE B4 ;  /* 0x0000000000047941 */ /* 0x000fea0003800100 */
.L_x_339:
[----:B------:R-:W2:Y:S02]  /*11ad0*/  LDL.U8 R4, [R1+0x21] ;  /* 0x0000210001047983 */ /* 0x000ea40000100000 */
[----:B--2---:R-:W-:-:S03]  /*11ae0*/  IMAD.WIDE.U32 R4, R4, 0x100, RZ ;  /* 0x0000010004047825 */ /* 0x004fc600078e00ff */
[----:B------:R-:W-:Y:S02]  /*11af0*/  LOP3.LUT R7, R4, R7, RZ, 0x3c, !PT ;  /* 0x0000000704077212 */ /* 0x000fe400078e3cff */
[----:B------:R-:W-:-:S07]  /*11b00*/  LOP3.LUT R9, R5, R9, RZ, 0x3c, !PT ;  /* 0x0000000905097212 */ /* 0x000fce00078e3cff */
.L_x_342:
[----:B------:R-:W-:Y:S05]  /*11b10*/  BSYNC.RECONVERGENT B3 ;  /* 0x0000000000037941 */ /* 0x000fea0003800200 */
.L_x_338:
[----:B------:R-:W2:Y:S01]  /*11b20*/  LDL.U8 R4, [R1+0x20] ;  /* 0x0000200001047983 */ /* 0x000ea20000100000 */
[C---:B------:R-:W-:Y:S02]  /*11b30*/  IMAD R5, R9.reuse, 0x114253d5, RZ ;  /* 0x114253d509057824 */ /* 0x040fe400078e02ff */
[----:B------:R-:W-:Y:S01]  /*11b40*/  IMAD.U32 R11, R9, -0x80000000, RZ ;  /* 0x80000000090b7824 */ /* 0x000fe200078e00ff */
[----:B--2---:R-:W-:-:S05]  /*11b50*/  LOP3.LUT R4, R7, R4, RZ, 0x3c, !PT ;  /* 0x0000000407047212 */ /* 0x004fca00078e3cff */
        /* <DEDUP_REMOVED lines=14> */
.L_x_331:
[----:B------:R-:W-:Y:S05]  /*11c40*/  BSYNC.RECONVERGENT B2 ;  /* 0x0000000000027941 */ /* 0x000fea0003800200 */
.L_x_330:
[-C--:B0---4-:R-:W-:Y:S01]  /*11c50*/  LOP3.LUT R7, R20, R16.reuse, RZ, 0x3c, !PT ;  /* 0x0000001014077212 */ /* 0x091fe200078e3cff */
[----:B------:R-:W0:Y:S01]  /*11c60*/  LDCU UR4, c[0x0][0x3ac] ;  /* 0x00007580ff0477ac */ /* 0x000e220008000800 */
[----:B------:R-:W-:-:S04]  /*11c70*/  LOP3.LUT R16, R22, R16, RZ, 0x3c, !PT ;  /* 0x0000001016107212 */ /* 0x000fc800078e3cff */
[----:B------:R-:W-:-:S05]  /*11c80*/  IADD3 R7, P0, PT, R16, R7, RZ ;  /* 0x0000000710077210 */ /* 0x000fca0007f1e0ff */
[----:B------:R-:W-:Y:S01]  /*11c90*/  IMAD.X R18, R18, 0x1, R19, P0 ;  /* 0x0000000112127824 */ /* 0x000fe200000e0613 */
[----:B-123--:R-:W-:Y:S01]  /*11ca0*/  IADD3 R5, P0, PT, R7, R16, RZ ;  /* 0x0000001007057210 */ /* 0x00efe20007f1e0ff */
[----:B------:R-:W-:-:S03]  /*11cb0*/  VIADD R16, R13, 0xffffffff ;  /* 0xffffffff0d107836 */ /* 0x000fc60000000000 */
[----:B------:R-:W-:Y:S01]  /*11cc0*/  IADD3.X R19, PT, PT, R19, R18, RZ, P0, !PT ;  /* 0x0000001213137210 */ /* 0x000fe200007fe4ff */
[----:B------:R-:W-:Y:S01]  /*11cd0*/  IMAD R14, R15, R16, R14 ;  /* 0x000000100f0e7224 */ /* 0x000fe200078e020e */
        /* <DEDUP_REMOVED lines=21> */
[C---:B------:R-:W-:Y:S01]  /*11e30*/  IMAD R19, R4.reuse, -0x3b314602, R7 ;  /* 0xc4ceb9fe04137824 */ /* 0x040fe200078e0207 */
[----:B------:R-:W-:Y:S01]  /*11e40*/  IADD3 R10, PT, PT, R9, R11, RZ ;  /* 0x0000000b090a7210 */ /* 0x000fe20007ffe0ff */
[----:B------:R-:W-:Y:S02]  /*11e50*/  IMAD.WIDE.U32 R6, R4, 0x1a85ec53, RZ ;  /* 0x1a85ec5304067825 */ /* 0x000fe400078e00ff */
[----:B------:R-:W0:Y:S02]  /*11e60*/  LDC.64 R4, c[0x0][0x398] ;  /* 0x0000e600ff047b82 */ /* 0x000e240000000a00 */
[----:B------:R-:W-:Y:S01]  /*11e70*/  IMAD.IADD R11, R7, 0x1, R19 ;  /* 0x00000001070b7824 */ /* 0x000fe200078e0213 */
[----:B------:R-:W-:-:S04]  /*11e80*/  SHF.R.U32.HI R7, RZ, 0x1, R10 ;  /* 0x00000001ff077819 */ /* 0x000fc8000001160a */
[----:B------:R-:W-:Y:S02]  /*11e90*/  SHF.R.U32.HI R9, RZ, 0x1, R11 ;  /* 0x00000001ff097819 */ /* 0x000fe4000001160b */
        /* <DEDUP_REMOVED lines=11> */
[----:B------:R-:W-:-:S07]  /*11f50*/  MOV R10, RZ ;  /* 0x000000ff000a7202 */ /* 0x000fce0000000f00 */
.L_x_367:
[----:B------:R-:W-:Y:S01]  /*11f60*/  LOP3.LUT R7, R10, 0xff, RZ, 0xc0, !PT ;  /* 0x000000ff0a077812 */ /* 0x000fe200078ec0ff */
[----:B-1----:R-:W-:Y:S01]  /*11f70*/  IMAD.MOV.U32 R4, RZ, RZ, R20 ;  /* 0x000000ffff047224 */ /* 0x002fe200078e0014 */
[----:B------:R-:W-:Y:S01]  /*11f80*/  BSSY.RECONVERGENT B2, `(.L_x_364) ;  /* 0x000001f000027945 */ /* 0x000fe20003800200 */
[----:B------:R-:W-:Y:S02]  /*11f90*/  IMAD.MOV.U32 R5, RZ, RZ, R21 ;  /* 0x000000ffff057224 */ /* 0x000fe400078e0015 */
[----:B------:R-:W-:-:S04]  /*11fa0*/  IMAD.WIDE.U32 R4, R7, R14, R4 ;  /* 0x0000000e07047225 */ /* 0x000fc800078e0004 */
[----:B------:R-:W-:-:S05]  /*11fb0*/  IMAD R7, R15, R7, RZ ;  /* 0x000000070f077224 */ /* 0x000fca00078e02ff */
[----:B------:R-:W-:-:S04]  /*11fc0*/  IADD3 R7, PT, PT, R5, R7, RZ ;  /* 0x0000000705077210 */ /* 0x000fc80007ffe0ff */
[----:B------:R-:W-:-:S04]  /*11fd0*/  LOP3.LUT R6, R7, R12, RZ, 0xfc, !PT ;  /* 0x0000000c07067212 */ /* 0x000fc800078efcff */
        /* <DEDUP_REMOVED lines=22> */
.L_x_365:
[----:B------:R-:W-:Y:S01]  /*12140*/  IMAD.MOV.U32 R5, RZ, RZ, R7 ;  /* 0x000000ffff057224 */ /* 0x000fe200078e0007 */
[----:B------:R-:W-:-:S07]  /*12150*/  MOV R6, 0x12170 ;  /* 0x0001217000067802 */ /* 0x000fce0000000f00 */
[----:B------:R-:W-:Y:S05]  /*12160*/  CALL.REL.NOINC `($__internal_0_$__cuda_sm20_rem_u64) ;  /* 0x0000003400e87944 */ /* 0x000fea0003c00000 */
.L_x_366:
[----:B------:R-:W-:Y:S05]  /*12170*/  BSYNC.RECONVERGENT B2 ;  /* 0x0000000000027941 */ /* 0x000fea0003800200 */
.L_x_364:
        /* <DEDUP_REMOVED lines=11> */
.L_x_303:
[----:B------:R-:W0:Y:S01]  /*12230*/  LDC R15, c[0x0][0x3b0] ;  /* 0x0000ec00ff0f7b82 */ /* 0x000e220000000800 */
[----:B------:R-:W-:Y:S01]  /*12240*/  BSSY.RECONVERGENT B2, `(.L_x_368) ;  /* 0x0000012000027945 */ /* 0x000fe20003800200 */
[----:B------:R-:W-:Y:S02]  /*12250*/  IMAD.MOV.U32 R4, RZ, RZ, 0x1 ;  /* 0x00000001ff047424 */ /* 0x000fe400078e00ff */
[----:B------:R-:W-:-:S04]  /*12260*/  IMAD.MOV.U32 R18, RZ, RZ, RZ ;  /* 0x000000ffff127224 */ /* 0x000fc800078e00ff */
[----:B------:R-:W0:Y:S02]  /*12270*/  LDC R14, c[0x0][0x380] ;  /* 0x0000e000ff0e7b82 */ /* 0x000e240000000800 */
[----:B0-----:R-:W-:-:S05]  /*12280*/  IMAD R5, R5, R15, R14 ;  /* 0x0000000f05057224 */ /* 0x001fca00078e020e */
[----:B------:R-:W-:-:S04]  /*12290*/  LEA R5, R5, 0x1, 0x1 ;  /* 0x0000000105057811 */ /* 0x000fc800078e08ff */
[----:B------:R-:W-:-:S07]  /*122a0*/  MOV R6, R5 ;  /* 0x0000000500067202 */ /* 0x000fce0000000f00 */
.L_x_369:
        /* <DEDUP_REMOVED lines=12> */
.L_x_368:
[----:B------:R-:W-:Y:S01]  /*12370*/  BSSY.RECONVERGENT B2, `(.L_x_370) ;  /* 0x000000f000027945 */ /* 0x000fe20003800200 */
[----:B------:R-:W-:-:S07]  /*12380*/  IMAD.MOV.U32 R4, RZ, RZ, RZ ;  /* 0x000000ffff047224 */ /* 0x000fce00078e00ff */
.L_x_371:
        /* <DEDUP_REMOVED lines=14> */
.L_x_370:
[----:B------:R-:W-:Y:S01]  /*12470*/  IMAD.MOV.U32 R5, RZ, RZ, 0x30 ;  /* 0x00000030ff057424 */ /* 0x000fe200078e00ff */
[----:B------:R-:W-:Y:S01]  /*12480*/  IADD3 R6, PT, PT, R1, R6, RZ ;  /* 0x0000000601067210 */ /* 0x000fe20007ffe0ff */
[----:B------:R-:W-:Y:S01]  /*12490*/  BSSY.RECONVERGENT B2, `(.L_x_372) ;  /* 0x0000079000027945 */ /* 0x000fe20003800200 */
[----:B------:R-:W-:Y:S01]  /*124a0*/  ISETP.GE.U32.AND P0, PT, R26, 0x3, PT ;  /* 0x000000031a00780c */ /* 0x000fe20003f06070 */
[----:B------:R-:W-:Y:S01]  /*124b0*/  IMAD.MOV.U32 R4, RZ, RZ, RZ ;  /* 0x000000ffff047224 */ /* 0x000fe200078e00ff */
[----:B------:R-:W-:Y:S01]  /*124c0*/  LOP3.LUT R19, R18, 0x3, RZ, 0xc0, !PT ;  /* 0x0000000312137812 */ /* 0x000fe200078ec0ff */
[----:B------:R0:W-:Y:S10]  /*124d0*/  STL.U8 [R6+0x21], R5 ;  /* 0x0000210506007387 */ /* 0x0001f40000100000 */
[----:B0-----:R-:W-:Y:S05]  /*124e0*/  @!P0 BRA `(.L_x_373) ;  /* 0x0000000400cc8947 */ /* 0x001fea0003800000 */
[----:B------:R-:W-:Y:S01]  /*124f0*/  LOP3.LUT R8, R18, 0xfffffffc, RZ, 0xc0, !PT ;  /* 0xfffffffc12087812 */ /* 0x000fe200078ec0ff */
[----:B------:R-:W-:Y:S01]  /*12500*/  BSSY.RELIABLE B3, `(.L_x_374) ;  /* 0x000005e000037945 */ /* 0x000fe20003800100 */
[----:B------:R-:W-:Y:S01]  /*12510*/  IADD3 R5, PT, PT, R1, 0x22, RZ ;  /* 0x0000002201057810 */ /* 0x000fe20007ffe0ff */
[----:B------:R-:W-:Y:S02]  /*12520*/  IMAD.MOV.U32 R6, RZ, RZ, R2 ;  /* 0x000000ffff067224 */ /* 0x000fe400078e0002 */
[----:B------:R-:W-:-:S05]  /*12530*/  IMAD.MOV R7, RZ, RZ, -R8 ;  /* 0x000000ffff077224 */ /* 0x000fca00078e0a08 */
[----:B------:R-:W-:-:S13]  /*12540*/  ISETP.GE.AND P0, PT, R7, RZ, PT ;  /* 0x000000ff0700720c */ /* 0x000fda0003f06270 */
[----:B------:R-:W-:Y:S05]  /*12550*/  @P0 BRA `(.L_x_375) ;  /* 0x0000000400600947 */ /* 0x000fea0003800000 */
[----:B------:R-:W-:Y:S01]  /*12560*/  IMAD.MOV R9, RZ, RZ, -R7 ;  /* 0x000000ffff097224 */ /* 0x000fe200078e0a07 */
[----:B------:R-:W-:Y:S01]  /*12570*/  BSSY.RECONVERGENT B4, `(.L_x_376) ;  /* 0x0000035000047945 */ /* 0x000fe20003800200 */
[----:B------:R-:W-:-:S03]  /*12580*/  PLOP3.LUT P0, PT, PT, PT, PT, 0x80, 0x8 ;  /* 0x000000000008781c */ /* 0x000fc60003f0f070 */
[----:B------:R-:W-:-:S13]  /*12590*/  ISETP.GT.AND P1, PT, R9, 0xc, PT ;  /* 0x0000000c0900780c */ /* 0x000fda0003f24270 */
[----:B------:R-:W-:Y:S05]  /*125a0*/  @!P1 BRA `(.L_x_377) ;  /* 0x0000000000c49947 */ /* 0x000fea0003800000 */
[----:B------:R-:W-:Y:S01]  /*125b0*/  BSSY.RECONVERGENT B5, `(.L_x_378) ;  /* 0x000002f000057945 */ /* 0x000fe20003800200 */
[----:B------:R-:W-:-:S13]  /*125c0*/  PLOP3.LUT P0, PT, PT, PT, PT, 0x8, 0x80 ;  /* 0x000000000080781c */ /* 0x000fda0003f0e170 */
.L_x_379:
[----:B------:R-:W2:Y:S04]  /*125d0*/  LDL.U16 R4, [R5+-0x2] ;  /* 0xfffffe0005047983 */ /* 0x000ea80000100400 */
[----:B------:R-:W3:Y:S01]  /*125e0*/  LDL.U16 R10, [R5] ;  /* 0x00000000050a7983 */ /* 0x000ee20000100400 */
[C---:B--2---:R-:W-:Y:S02]  /*125f0*/  PRMT R9, R4.reuse, 0x7770, RZ ;  /* 0x0000777004097816 */ /* 0x044fe400000000ff */
[----:B------:R-:W-:Y:S02]  /*12600*/  PRMT R4, R4, 0x7771, RZ ;  /* 0x0000777104047816 */ /* 0x000fe400000000ff */
[C---:B---3--:R-:W-:Y:S02]  /*12610*/  PRMT R11, R10.reuse, 0x7770, RZ ;  /* 0x000077700a0b7816 */ /* 0x048fe400000000ff */
[----:B------:R-:W-:-:S02]  /*12620*/  PRMT R10, R10, 0x7771, RZ ;  /* 0x000077710a0a7816 */ /* 0x000fc400000000ff */
[----:B------:R-:W-:Y:S02]  /*12630*/  PRMT R9, R9, 0x3340, R4 ;  /* 0x0000334009097816 */ /* 0x000fe40000000004 */
[----:B------:R-:W-:-:S04]  /*12640*/  PRMT R10, R11, 0x3340, R10 ;  /* 0x000033400b0a7816 */ /* 0x000fc8000000000a */
[----:B------:R-:W-:-:S05]  /*12650*/  PRMT R9, R9, 0x5410, R10 ;  /* 0x0000541009097816 */ /* 0x000fca000000000a */
[----:B------:R0:W-:Y:S04]  /*12660*/  STL [R6], R9 ;  /* 0x0000000906007387 */ /* 0x0001e80000100800 */
[----:B------:R-:W2:Y:S04]  /*12670*/  LDL.U16 R4, [R5+0x2] ;  /* 0x0000020005047983 */ /* 0x000ea80000100400 */
[----:B------:R-:W3:Y:S01]  /*12680*/  LDL.U16 R20, [R5+0x4] ;  /* 0x0000040005147983 */ /* 0x000ee20000100400 */
[C---:B--2---:R-:W-:Y:S02]  /*12690*/  PRMT R10, R4.reuse, 0x7770, RZ ;  /* 0x00007770040a7816 */ /* 0x044fe400000000ff */
[----:B------:R-:W-:-:S02]  /*126a0*/  PRMT R11, R4, 0x7771, RZ ;  /* 0x00007771040b7816 */ /* 0x000fc400000000ff */
[C---:B---3--:R-:W-:Y:S02]  /*126b0*/  PRMT R4, R20.reuse, 0x7770, RZ ;  /* 0x0000777014047816 */ /* 0x048fe400000000ff */
[----:B------:R-:W-:Y:S02]  /*126c0*/  PRMT R21, R20, 0x7771, RZ ;  /* 0x0000777114157816 */ /* 0x000fe400000000ff */
[----:B------:R-:W-:Y:S02]  /*126d0*/  PRMT R11, R10, 0x3340, R11 ;  /* 0x000033400a0b7816 */ /* 0x000fe4000000000b */
[----:B------:R-:W-:-:S04]  /*126e0*/  PRMT R4, R4, 0x3340, R21 ;  /* 0x0000334004047816 */ /* 0x000fc80000000015 */
[----:B------:R-:W-:-:S05]  /*126f0*/  PRMT R11, R11, 0x5410, R4 ;  /* 0x000054100b0b7816 */ /* 0x000fca0000000004 */
[----:B------:R1:W-:Y:S04]  /*12700*/  STL [R6+0x4], R11 ;  /* 0x0000040b06007387 */ /* 0x0003e80000100800 */
[----:B------:R-:W0:Y:S04]  /*12710*/  LDL.U16 R4, [R5+0x6] ;  /* 0x0000060005047983 */ /* 0x000e280000100400 */
[----:B------:R-:W2:Y:S01]  /*12720*/  LDL.U16 R10, [R5+0x8] ;  /* 0x00000800050a7983 */ /* 0x000ea20000100400 */
[C---:B0-----:R-:W-:Y:S02]  /*12730*/  PRMT R9, R4.reuse, 0x7770, RZ ;  /* 0x0000777004097816 */ /* 0x041fe400000000ff */
[----:B------:R-:W-:-:S02]  /*12740*/  PRMT R4, R4, 0x7771, RZ ;  /* 0x0000777104047816 */ /* 0x000fc400000000ff */
[C---:B--2---:R-:W-:Y:S02]  /*12750*/  PRMT R20, R10.reuse, 0x7770, RZ ;  /* 0x000077700a147816 */ /* 0x044fe400000000ff */
[----:B------:R-:W-:Y:S02]  /*12760*/  PRMT R21, R10, 0x7771, RZ ;  /* 0x000077710a157816 */ /* 0x000fe400000000ff */
[----:B------:R-:W-:Y:S02]  /*12770*/  PRMT R9, R9, 0x3340, R4 ;  /* 0x0000334009097816 */ /* 0x000fe40000000004 */
[----:B------:R-:W-:-:S04]  /*12780*/  PRMT R20, R20, 0x3340, R21 ;  /* 0x0000334014147816 */ /* 0x000fc80000000015 */
[----:B------:R-:W-:-:S05]  /*12790*/  PRMT R9, R9, 0x5410, R20 ;  /* 0x0000541009097816 */ /* 0x000fca0000000014 */
[----:B------:R-:W-:Y:S04]  /*127a0*/  STL [R6+0x8], R9 ;  /* 0x0000080906007387 */ /* 0x000fe80000100800 */
[----:B------:R-:W2:Y:S04]  /*127b0*/  LDL.U16 R4, [R5+0xa] ;  /* 0x00000a0005047983 */ /* 0x000ea80000100400 */
[----:B------:R0:W3:Y:S01]  /*127c0*/  LDL.U16 R20, [R5+0xc] ;  /* 0x00000c0005147983 */ /* 0x0000e20000100400 */
[----:B------:R-:W-:-:S04]  /*127d0*/  IADD3 R7, PT, PT, R7, 0x10, RZ ;  /* 0x0000001007077810 */ /* 0x000fc80007ffe0ff */
[----:B------:R-:W-:Y:S01]  /*127e0*/  ISETP.GE.AND P1, PT, R7, -0xc, PT ;  /* 0xfffffff40700780c */ /* 0x000fe20003f26270 */
[----:B0-----:R-:W-:Y:S01]  /*127f0*/  VIADD R5, R5, 0x10 ;  /* 0x0000001005057836 */ /* 0x001fe20000000000 */
[C---:B--2---:R-:W-:Y:S02]  /*12800*/  PRMT R10, R4.reuse, 0x7770, RZ ;  /* 0x00007770040a7816 */ /* 0x044fe400000000ff */
[----:B-1----:R-:W-:Y:S02]  /*12810*/  PRMT R11, R4, 0x7771, RZ ;  /* 0x00007771040b7816 */ /* 0x002fe400000000ff */
[C---:B---3--:R-:W-:Y:S02]  /*12820*/  PRMT R4, R20.reuse, 0x7770, RZ ;  /* 0x0000777014047816 */ /* 0x048fe400000000ff */
[----:B------:R-:W-:Y:S02]  /*12830*/  PRMT R21, R20, 0x7771, RZ ;  /* 0x0000777114157816 */ /* 0x000fe400000000ff */
[----:B------:R-:W-:-:S02]  /*12840*/  PRMT R11, R10, 0x3340, R11 ;  /* 0x000033400a0b7816 */ /* 0x000fc4000000000b */
[----:B------:R-:W-:-:S04]  /*12850*/  PRMT R4, R4, 0x3340, R21 ;  /* 0x0000334004047816 */ /* 0x000fc80000000015 */
[----:B------:R-:W-:-:S05]  /*12860*/  PRMT R11, R11, 0x5410, R4 ;  /* 0x000054100b0b7816 */ /* 0x000fca0000000004 */
[----:B------:R0:W-:Y:S02]  /*12870*/  STL [R6+0xc], R11 ;  /* 0x00000c0b06007387 */ /* 0x0001e40000100800 */
[----:B0-----:R-:W-:Y:S01]  /*12880*/  VIADD R6, R6, 0x10 ;  /* 0x0000001006067836 */ /* 0x001fe20000000000 */
[----:B------:R-:W-:Y:S06]  /*12890*/  @!P1 BRA `(.L_x_379) ;  /* 0xfffffffc004c9947 */ /* 0x000fec000383ffff */
[----:B------:R-:W-:Y:S05]  /*128a0*/  BSYNC.RECONVERGENT B5 ;  /* 0x0000000000057941 */ /* 0x000fea0003800200 */
.L_x_378:
[----:B------:R-:W-:-:S07]  /*128b0*/  MOV R4, R8 ;  /* 0x0000000800047202 */ /* 0x000fce0000000f00 */
.L_x_377:
[----:B------:R-:W-:Y:S05]  /*128c0*/  BSYNC.RECONVERGENT B4 ;  /* 0x0000000000047941 */ /* 0x000fea0003800200 */
.L_x_376:
[----:B------:R-:W-:Y:S01]  /*128d0*/  IMAD.MOV R8, RZ, RZ, -R7 ;  /* 0x000000ffff087224 */ /* 0x000fe200078e0a07 */
[----:B------:R-:W-:Y:S04]  /*128e0*/  BSSY.RECONVERGENT B4, `(.L_x_380) ;  /* 0x000001c000047945 */ /* 0x000fe80003800200 */
[----:B------:R-:W-:-:S13]  /*128f0*/  ISETP.GT.AND P1, PT, R8, 0x4, PT ;  /* 0x000000040800780c */ /* 0x000fda0003f24270 */
[----:B------:R-:W-:Y:S05]  /*12900*/  @!P1 BRA `(.L_x_381) ;  /* 0x0000000000649947 */ /* 0x000fea0003800000 */
        /* <DEDUP_REMOVED lines=9> */
[----:B------:R-:W-:Y:S04]  /*129a0*/  STL [R6], R9 ;  /* 0x0000000906007387 */ /* 0x000fe80000100800 */
[----:B------:R-:W2:Y:S04]  /*129b0*/  LDL.U16 R4, [R5+0x2] ;  /* 0x0000020005047983 */ /* 0x000ea80000100400 */
[----:B------:R0:W3:Y:S01]  /*129c0*/  LDL.U16 R10, [R5+0x4] ;  /* 0x00000400050a7983 */ /* 0x0000e20000100400 */
[----:B------:R-:W-:Y:S01]  /*129d0*/  PLOP3.LUT P0, PT, PT, PT, PT, 0x8, 0x80 ;  /* 0x000000000080781c */ /* 0x000fe20003f0e170 */
[----:B------:R-:W-:Y:S01]  /*129e0*/  VIADD R7, R7, 0x8 ;  /* 0x0000000807077836 */ /* 0x000fe20000000000 */
[----:B0-----:R-:W-:-:S02]  /*129f0*/  IADD3 R5, PT, PT, R5, 0x8, RZ ;  /* 0x0000000805057810 */ /* 0x001fc40007ffe0ff */
[C---:B--2---:R-:W-:Y:S02]  /*12a00*/  PRMT R8, R4.reuse, 0x7770, RZ ;  /* 0x0000777004087816 */ /* 0x044fe400000000ff */
[----:B------:R-:W-:Y:S02]  /*12a10*/  PRMT R11, R4, 0x7771, RZ ;  /* 0x00007771040b7816 */ /* 0x000fe400000000ff */
[C---:B---3--:R-:W-:Y:S02]  /*12a20*/  PRMT R4, R10.reuse, 0x7770, RZ ;  /* 0x000077700a047816 */ /* 0x048fe400000000ff */
[----:B------:R-:W-:Y:S02]  /*12a30*/  PRMT R21, R10, 0x7771, RZ ;  /* 0x000077710a157816 */ /* 0x000fe400000000ff */
[----:B------:R-:W-:Y:S02]  /*12a40*/  PRMT R11, R8, 0x3340, R11 ;  /* 0x00003340080b7816 */ /* 0x000fe4000000000b */
[----:B------:R-:W-:-:S04]  /*12a50*/  PRMT R4, R4, 0x3340, R21 ;  /* 0x0000334004047816 */ /* 0x000fc80000000015 */
[----:B------:R-:W-:Y:S02]  /*12a60*/  PRMT R11, R11, 0x5410, R4 ;  /* 0x000054100b0b7816 */ /* 0x000fe40000000004 */
[----:B------:R-:W-:-:S03]  /*12a70*/  LOP3.LUT R4, R18, 0xfffffffc, RZ, 0xc0, !PT ;  /* 0xfffffffc12047812 */ /* 0x000fc600078ec0ff */
[----:B------:R0:W-:Y:S02]  /*12a80*/  STL [R6+0x4], R11 ;  /* 0x0000040b06007387 */ /* 0x0001e40000100800 */
[----:B0-----:R-:W-:-:S07]  /*12a90*/  VIADD R6, R6, 0x8 ;  /* 0x0000000806067836 */ /* 0x001fce0000000000 */
.L_x_381:
[----:B------:R-:W-:Y:S05]  /*12aa0*/  BSYNC.RECONVERGENT B4 ;  /* 0x0000000000047941 */ /* 0x000fea0003800200 */
.L_x_380:
[----:B------:R-:W-:-:S13]  /*12ab0*/  ISETP.NE.OR P0, PT, R7, RZ, P0 ;  /* 0x000000ff0700720c */ /* 0x000fda0000705670 */
[----:B------:R-:W-:Y:S05]  /*12ac0*/  @!P0 BREAK.RELIABLE B3 ;  /* 0x0000000000038942 */ /* 0x000fea0003800100 */
[----:B------:R-:W-:Y:S05]  /*12ad0*/  @!P0 BRA `(.L_x_373) ;  /* 0x0000000000508947 */ /* 0x000fea0003800000 */
.L_x_375:
[----:B------:R-:W-:Y:S05]  /*12ae0*/  BSYNC.RELIABLE B3 ;  /* 0x0000000000037941 */ /* 0x000fea0003800100 */
.L_x_374:
[----:B------:R-:W-:Y:S01]  /*12af0*/  BSSY.RECONVERGENT B3, `(.L_x_382) ;  /* 0x0000011000037945 */ /* 0x000fe20003800200 */
[----:B------:R-:W-:-:S07]  /*12b00*/  LOP3.LUT R10, R18, 0xfffffffc, RZ, 0xc0, !PT ;  /* 0xfffffffc120a7812 */ /* 0x000fce00078ec0ff */
.L_x_383:
[----:B------:R-:W2:Y:S04]  /*12b10*/  LDL.U16 R9, [R5+-0x2] ;  /* 0xfffffe0005097983 */ /* 0x000ea80000100400 */
[----:B------:R0:W3:Y:S01]  /*12b20*/  LDL.U16 R11, [R5] ;  /* 0x00000000050b7983 */ /* 0x0000e20000100400 */
[----:B------:R-:W-:-:S05]  /*12b30*/  VIADD R7, R7, 0x4 ;  /* 0x0000000407077836 */ /* 0x000fca0000000000 */
[----:B------:R-:W-:Y:S02]  /*12b40*/  ISETP.NE.AND P0, PT, R7, RZ, PT ;  /* 0x000000ff0700720c */ /* 0x000fe40003f05270 */
[----:B0-----:R-:W-:Y:S02]  /*12b50*/  IADD3 R5, PT, PT, R5, 0x4, RZ ;  /* 0x0000000405057810 */ /* 0x001fe40007ffe0ff */
[C---:B--2---:R-:W-:Y:S02]  /*12b60*/  PRMT R4, R9.reuse, 0x7770, RZ ;  /* 0x0000777009047816 */ /* 0x044fe400000000ff */
[----:B------:R-:W-:Y:S02]  /*12b70*/  PRMT R9, R9, 0x7771, RZ ;  /* 0x0000777109097816 */ /* 0x000fe400000000ff */
[C---:B---3--:R-:W-:Y:S02]  /*12b80*/  PRMT R8, R11.reuse, 0x7770, RZ ;  /* 0x000077700b087816 */ /* 0x048fe400000000ff */
[----:B------:R-:W-:-:S02]  /*12b90*/  PRMT R11, R11, 0x7771, RZ ;  /* 0x000077710b0b7816 */ /* 0x000fc400000000ff */
[----:B------:R-:W-:Y:S02]  /*12ba0*/  PRMT R9, R4, 0x3340, R9 ;  /* 0x0000334004097816 */ /* 0x000fe40000000009 */
[----:B------:R-:W-:-:S04]  /*12bb0*/  PRMT R8, R8, 0x3340, R11 ;  /* 0x0000334008087816 */ /* 0x000fc8000000000b */
[----:B------:R-:W-:-:S05]  /*12bc0*/  PRMT R9, R9, 0x5410, R8 ;  /* 0x0000541009097816 */ /* 0x000fca0000000008 */
[----:B------:R0:W-:Y:S02]  /*12bd0*/  STL [R6], R9 ;  /* 0x0000000906007387 */ /* 0x0001e40000100800 */
[----:B0-----:R-:W-:Y:S01]  /*12be0*/  VIADD R6, R6, 0x4 ;  /* 0x0000000406067836 */ /* 0x001fe20000000000 */
[----:B------:R-:W-:Y:S06]  /*12bf0*/  @P0 BRA `(.L_x_383) ;  /* 0xfffffffc00c40947 */ /* 0x000fec000383ffff */
[----:B------:R-:W-:Y:S05]  /*12c00*/  BSYNC.RECONVERGENT B3 ;  /* 0x0000000000037941 */ /* 0x000fea0003800200 */
.L_x_382:
[----:B------:R-:W-:-:S07]  /*12c10*/  IMAD.MOV.U32 R4, RZ, RZ, R10 ;  /* 0x000000ffff047224 */ /* 0x000fce00078e000a */
.L_x_373:
[----:B------:R-:W-:Y:S05]  /*12c20*/  BSYNC.RECONVERGENT B2 ;  /* 0x0000000000027941 */ /* 0x000fea0003800200 */
.L_x_372:
[----:B------:R-:W-:Y:S01]  /*12c30*/  ISETP.NE.AND P0, PT, R19, RZ, PT ;  /* 0x000000ff1300720c */ /* 0x000fe20003f05270 */
[----:B------:R-:W-:-:S12]  /*12c40*/  BSSY.RECONVERGENT B2, `(.L_x_384) ;  /* 0x000000d000027945 */ /* 0x000fd80003800200 */
[----:B------:R-:W-:Y:S05]  /*12c50*/  @!P0 BRA `(.L_x_385) ;  /* 0x00000000002c8947 */ /* 0x000fea0003800000 */
[----:B------:R-:W-:-:S05]  /*12c60*/  IADD3 R5, PT, PT, R1, R4, RZ ;  /* 0x0000000401057210 */ /* 0x000fca0007ffe0ff */
[----:B------:R-:W2:Y:S01]  /*12c70*/  LDL.U8 R4, [R5+0x20] ;  /* 0x0000200005047983 */ /* 0x000ea20000100000 */
[----:B------:R-:W-:-:S03]  /*12c80*/  ISETP.NE.AND P0, PT, R19, 0x1, PT ;  /* 0x000000011300780c */ /* 0x000fc60003f05270 */
[----:B--2---:R0:W-:Y:S10]  /*12c90*/  STL.U8 [R5+0x10], R4 ;  /* 0x0000100405007387 */ /* 0x0041f40000100000 */
[----:B------:R-:W-:Y:S05]  /*12ca0*/  @!P0 BRA `(.L_x_385) ;  /* 0x0000000000188947 */ /* 0x000fea0003800000 */
[----:B0-----:R-:W2:Y:S01]  /*12cb0*/  LDL.U8 R4, [R5+0x21] ;  /* 0x0000210005047983 */ /* 0x001ea20000100000 */
[----:B------:R-:W-:-:S03]  /*12cc0*/  ISETP.NE.AND P0, PT, R19, 0x2, PT ;  /* 0x000000021300780c */ /* 0x000fc60003f05270 */
[----:B--2---:R1:W-:Y:S10]  /*12cd0*/  STL.U8 [R5+0x11], R4 ;  /* 0x0000110405007387 */ /* 0x0043f40000100000 */
[----:B------:R-:W-:Y:S05]  /*12ce0*/  @!P0 BRA `(.L_x_385) ;  /* 0x0000000000088947 */ /* 0x000fea0003800000 */
[----:B-1----:R-:W2:Y:S04]  /*12cf0*/  LDL.U8 R4, [R5+0x22] ;  /* 0x0000220005047983 */ /* 0x002ea80000100000 */
[----:B--2---:R2:W-:Y:S02]  /*12d00*/  STL.U8 [R5+0x12], R4 ;  /* 0x0000120405007387 */ /* 0x0045e40000100000 */
.L_x_385:
[----:B------:R-:W-:Y:S05]  /*12d10*/  BSYNC.RECONVERGENT B2 ;  /* 0x0000000000027941 */ /* 0x000fea0003800200 */
.L_x_384:
[----:B------:R-:W-:Y:S01]  /*12d20*/  ISETP.GE.U32.AND P0, PT, R26, 0x3, PT ;  /* 0x000000031a00780c */ /* 0x000fe20003f06070 */
[----:B------:R-:W-:Y:S01]  /*12d30*/  BSSY.RECONVERGENT B2, `(.L_x_386) ;  /* 0x000001e000027945 */ /* 0x000fe20003800200 */
[----:B012---:R-:W-:-:S11]  /*12d40*/  IMAD.MOV.U32 R4, RZ, RZ, RZ ;  /* 0x000000ffff047224 */ /* 0x007fd600078e00ff */
[----:B------:R-:W-:Y:S05]  /*12d50*/  @!P0 BRA `(.L_x_387) ;  /* 0x00000000006c8947 */ /* 0x000fea0003800000 */
[----:B------:R-:W-:Y:S01]  /*12d60*/  BSSY.RECONVERGENT B3, `(.L_x_388) ;  /* 0x0000019000037945 */ /* 0x000fe20003800200 */
[----:B------:R-:W-:Y:S01]  /*12d70*/  IMAD.MOV.U32 R20, RZ, RZ, RZ ;  /* 0x000000ffff147224 */ /* 0x000fe200078e00ff */
[----:B------:R-:W-:-:S07]  /*12d80*/  LOP3.LUT R21, R18, 0xfffffffc, RZ, 0xc0, !PT ;  /* 0xfffffffc12157812 */ /* 0x000fce00078ec0ff */
.L_x_389:
[----:B0-----:R-:W-:-:S05]  /*12d90*/  IADD3 R8, PT, PT, R1, R20, RZ ;  /* 0x0000001401087210 */ /* 0x001fca0007ffe0ff */
[----:B------:R-:W2:Y:S01]  /*12da0*/  LDL R4, [R8+0x10] ;  /* 0x0000100008047983 */ /* 0x000ea20000100800 */
[C---:B------:R-:W-:Y:S01]  /*12db0*/  IMAD R23, R20.reuse, 0x8, R3 ;  /* 0x0000000814177824 */ /* 0x040fe200078e0203 */
[----:B------:R-:W-:Y:S01]  /*12dc0*/  MOV R11, RZ ;  /* 0x000000ff000b7202 */ /* 0x000fe20000000f00 */
[----:B------:R-:W-:-:S05]  /*12dd0*/  VIADD R20, R20, 0x4 ;  /* 0x0000000414147836 */ /* 0x000fca0000000000 */
[----:B------:R-:W-:Y:S02]  /*12de0*/  ISETP.NE.AND P0, PT, R20, R21, PT ;  /* 0x000000151400720c */ /* 0x000fe40003f05270 */
[C---:B--2---:R-:W-:Y:S02]  /*12df0*/  PRMT R6, R4.reuse, 0x7770, RZ ;  /* 0x0000777004067816 */ /* 0x044fe400000000ff */
        /* <DEDUP_REMOVED lines=16> */
.L_x_388:
[----:B0-----:R-:W-:-:S07]  /*12f00*/  MOV R4, R21 ;  /* 0x0000001500047202 */ /* 0x001fce0000000f00 */
.L_x_387:
[----:B------:R-:W-:Y:S05]  /*12f10*/  BSYNC.RECONVERGENT B2 ;  /* 0x0000000000027941 */ /* 0x000fea0003800200 */
.L_x_386:
[----:B------:R-:W-:Y:S01]  /*12f20*/  ISETP.NE.AND P0, PT, R19, RZ, PT ;  /* 0x000000ff1300720c */ /* 0x000fe20003f05270 */
[----:B------:R-:W-:-:S12]  /*12f30*/  BSSY.RECONVERGENT B2, `(.L_x_390) ;  /* 0x0000011000027945 */ /* 0x000fd80003800200 */
[----:B------:R-:W-:Y:S05]  /*12f40*/  @!P0 BRA `(.L_x_391) ;  /* 0x00000000003c8947 */ /* 0x000fea0003800000 */
[----:B------:R-:W-:-:S05]  /*12f50*/  IMAD.IADD R8, R1, 0x1, R4 ;  /* 0x0000000101087824 */ /* 0x000fca00078e0204 */
[----:B------:R-:W2:Y:S01]  /*12f60*/  LDL.U8 R6, [R8+0x10] ;  /* 0x0000100008067983 */ /* 0x000ea20000100000 */
        /* <DEDUP_REMOVED lines=10> */
[----:B-1----:R-:W2:Y:S01]  /*13010*/  LDL.U8 R4, [R8+0x12] ;  /* 0x0000120008047983 */ /* 0x002ea20000100000 */
[----:B------:R-:W-:-:S05]  /*13020*/  IMAD.MOV.U32 R5, RZ, RZ, RZ ;  /* 0x000000ffff057224 */ /* 0x000fca00078e00ff */
[----:B--2---:R2:W-:Y:S02]  /*13030*/  STL.64 [R9+0x10], R4 ;  /* 0x0000100409007387 */ /* 0x0045e40000100a00 */
.L_x_391:
[----:B------:R-:W-:Y:S05]  /*13040*/  BSYNC.RECONVERGENT B2 ;  /* 0x0000000000027941 */ /* 0x000fea0003800200 */
.L_x_390:
[----:B------:R-:W-:Y:S01]  /*13050*/  ISETP.GE.U32.AND P0, PT, R26, 0xf, PT ;  /* 0x0000000f1a00780c */ /* 0x000fe20003f06070 */
[----:B------:R-:W-:Y:S01]  /*13060*/  BSSY.RECONVERGENT B2, `(.L_x_392) ;  /* 0x0000172000027945 */ /* 0x000fe20003800200 */
[----:B------:R-:W-:Y:S01]  /*13070*/  HFMA2 R20, -RZ, RZ, 0, 0 ;  /* 0x00000000ff147431 */ /* 0x000fe200000001ff */
[----:B------:R-:W-:Y:S01]  /*13080*/  MOV R24, RZ ;  /* 0x000000ff00187202 */ /* 0x000fe20000000f00 */
[----:B------:R-:W-:Y:S02]  /*13090*/  IMAD.MOV.U32 R19, RZ, RZ, RZ ;  /* 0x000000ffff137224 */ /* 0x000fe400078e00ff */
[----:B------:R-:W-:-:S07]  /*130a0*/  IMAD.MOV.U32 R22, RZ, RZ, RZ ;  /* 0x000000ffff167224 */ /* 0x000fce00078e00ff */
[----:B------:R-:W-:Y:S05]  /*130b0*/  @!P0 BRA `(.L_x_393) ;  /* 0x0000001400b08947 */ /* 0x000fea0003800000 */
[----:B------:R-:W-:Y:S01]  /*130c0*/  ISETP.GE.U32.AND P0, PT, R26, 0x3f, PT ;  /* 0x0000003f1a00780c */ /* 0x000fe20003f06070 */
[----:B------:R-:W-:Y:S01]  /*130d0*/  BSSY.RECONVERGENT B3, `(.L_x_394) ;  /* 0x00000cc000037945 */ /* 0x000fe20003800200 */
[----:B------:R-:W-:Y:S02]  /*130e0*/  SHF.R.U32.HI R21, RZ, 0x4, R18 ;  /* 0x00000004ff157819 */ /* 0x000fe40000011612 */
[----:B------:R-:W-:Y:S01]  /*130f0*/  CS2R R22, SRZ ;  /* 0x0000000000167805 */ /* 0x000fe2000001ff00 */
[----:B------:R-:W-:Y:S01]  /*13100*/  IMAD.MOV.U32 R20, RZ, RZ, RZ ;  /* 0x000000ffff147224 */ /* 0x000fe200078e00ff */
[----:B------:R-:W-:Y:S01]  /*13110*/  MOV R19, RZ ;  /* 0x000000ff00137202 */ /* 0x000fe20000000f00 */
[----:B------:R-:W-:Y:S01]  /*13120*/  IMAD.MOV.U32 R24, RZ, RZ, RZ ;  /* 0x000000ffff187224 */ /* 0x000fe200078e00ff */
[----:B------:R-:W-:-:S05]  /*13130*/  VIMNMX.U32 R21, PT, PT, R21, 0x1, !PT ;  /* 0x0000000115157848 */ /* 0x000fca0007fe0000 */
[----:B------:R-:W-:Y:S05]  /*13140*/  @!P0 BRA `(.L_x_395) ;  /* 0x0000000c00108947 */ /* 0x000fea0003800000 */
[----:B------:R-:W-:Y:S01]  /*13150*/  BSSY.RECONVERGENT B4, `(.L_x_396) ;  /* 0x00000c2000047945 */ /* 0x000fe20003800200 */
[----:B------:R-:W-:Y:S01]  /*13160*/  CS2R R22, SRZ ;  /* 0x0000000000167805 */ /* 0x000fe2000001ff00 */
[----:B------:R-:W-:-:S07]  /*13170*/  IMAD.MOV.U32 R20, RZ, RZ, RZ ;  /* 0x000000ffff147224 */ /* 0x000fce00078e00ff */
.L_x_397:
[----:B-12---:R-:W-:-:S05]  /*13180*/  IMAD.SHL.U32 R4, R23, 0x2, RZ ;  /* 0x0000000217047824 */ /* 0x006fca00078e00ff */
[----:B------:R-:W-:-:S05]  /*13190*/  LEA R25, R4, R3, 0x3 ;  /* 0x0000000304197211 */ /* 0x000fca00078e18ff */
[----:B0-----:R-:W2:Y:S02]  /*131a0*/  LDL.128 R8, [R25] ;  /* 0x0000000019087983 */ /* 0x001ea40000100c00 */
[----:B--2---:R-:W-:Y:S02]  /*131b0*/  IMAD R7, R9, 0x114253d5, RZ ;  /* 0x114253d509077824 */ /* 0x004fe400078e02ff */
[----:B------:R-:W-:-:S04]  /*131c0*/  IMAD.WIDE.U32 R4, R8, 0x114253d5, RZ ;  /* 0x114253d508047825 */ /* 0x000fc800078e00ff */
[----:B------:R-:W-:-:S04]  /*131d0*/  IMAD R7, R8, -0x783c846f, R7 ;  /* 0x87c37b9108077824 */ /* 0x000fc800078e0207 */
[----:B------:R-:W-:Y:S02]  /*131e0*/  IMAD.IADD R26, R5, 0x1, R7 ;  /* 0x00000001051a7824 */ /* 0x000fe400078e0207 */
[----:B------:R-:W2:Y:S01]  /*131f0*/  LDL.128 R4, [R25+0x10] ;  /* 0x0000100019047983 */ /* 0x000ea20000100c00 */
        /* <DEDUP_REMOVED lines=9> */
[----:B------:R-:W-:Y:S01]  /*13290*/  IMAD.IADD R26, R9, 0x1, R27 ;  /* 0x00000001091a7824 */ /* 0x000fe200078e021b */
[----:B------:R-:W-:Y:S01]  /*132a0*/  LOP3.LUT R24, R8, R24, RZ, 0x3c, !PT ;  /* 0x0000001808187212 */ /* 0x000fe200078e3cff */
[----:B------:R-:W-:Y:S02]  /*132b0*/  IMAD R9, R11, 0x2745937f, RZ ;  /* 0x2745937f0b097824 */ /* 0x000fe400078e02ff */
[C---:B------:R-:W-:Y:S02]  /*132c0*/  IMAD R27, R10.reuse, 0x4e8b26fe, RZ ;  /* 0x4e8b26fe0a1b7824 */ /* 0x040fe400078e02ff */
[C---:B------:R-:W-:Y:S02]  /*132d0*/  IMAD R9, R10.reuse, 0x4cf5ad43, R9 ;  /* 0x4cf5ad430a097824 */ /* 0x040fe400078e0209 */
[----:B------:R-:W-:-:S04]  /*132e0*/  IMAD.WIDE.U32 R10, R10, 0x2745937f, RZ ;  /* 0x2745937f0a0a7825 */ /* 0x000fc800078e00ff */
[----:B------:R-:W-:-:S05]  /*132f0*/  IMAD.IADD R29, R11, 0x1, R9 ;  /* 0x000000010b1d7824 */ /* 0x000fca00078e0209 */
[--C-:B------:R-:W-:Y:S02]  /*13300*/  SHF.R.U64 R28, R10, 0x1f, R29.reuse ;  /* 0x0000001f0a1c7819 */ /* 0x100fe4000000121d */
[----:B------:R-:W3:Y:S01]  /*13310*/  LDL.128 R8, [R25+0x20] ;  /* 0x0000200019087983 */ /* 0x000ee20000100c00 */
[----:B------:R-:W-:Y:S02]  /*13320*/  SHF.R.U32.HI R30, RZ, 0x1f, R29 ;  /* 0x0000001fff1e7819 */ /* 0x000fe4000001161d */
[----:B------:R-:W-:Y:S02]  /*13330*/  LOP3.LUT R33, R26, R19, RZ, 0x3c, !PT ;  /* 0x000000131a217212 */ /* 0x000fe400078e3cff */
[----:B------:R-:W-:Y:S02]  /*13340*/  LOP3.LUT R27, R30, R27, RZ, 0xfc, !PT ;  /* 0x0000001b1e1b7212 */ /* 0x000fe400078efcff */
[----:B------:R-:W-:Y:S02]  /*13350*/  SHF.L.W.U32.HI R31, R33, 0x1b, R24 ;  /* 0x0000001b211f7819 */ /* 0x000fe40000010e18 */
[----:B------:R-:W-:Y:S01]  /*13360*/  SHF.L.W.U32.HI R33, R24, 0x1b, R33 ;  /* 0x0000001b18217819 */ /* 0x000fe20000010e21 */
[----:B------:R-:W-:Y:S01]  /*13370*/  IMAD R27, R27, 0x114253d5, RZ ;  /* 0x114253d51b1b7824 */ /* 0x000fe200078e02ff */
[----:B------:R-:W-:-:S03]  /*13380*/  IADD3 R31, P0, PT, R31, R22, RZ ;  /* 0x000000161f1f7210 */ /* 0x000fc60007f1e0ff */
[C---:B------:R-:W-:Y:S02]  /*13390*/  IMAD R19, R28.reuse, -0x783c846f, R27 ;  /* 0x87c37b911c137824 */ /* 0x040fe400078e021b */
[----:B------:R-:W-:-:S04]  /*133a0*/  IMAD.WIDE.U32 R26, R28, 0x114253d5, RZ ;  /* 0x114253d51c1a7825 */ /* 0x000fc800078e00ff */
[----:B------:R-:W-:Y:S01]  /*133b0*/  IMAD.X R33, R33, 0x1, R20, P0 ;  /* 0x0000000121217824 */ /* 0x000fe200000e0614 */
[----:B------:R-:W-:Y:S02]  /*133c0*/  IADD3 R19, PT, PT, R27, R19, RZ ;  /* 0x000000131b137210 */ /* 0x000fe40007ffe0ff */
[----:B------:R-:W-:Y:S01]  /*133d0*/  LOP3.LUT R26, R26, R22, RZ, 0x3c, !PT ;  /* 0x000000161a1a7212 */ /* 0x000fe200078e3cff */
[----:B------:R-:W-:Y:S01]  /*133e0*/  IMAD R33, R33, 0x5, RZ ;  /* 0x0000000521217824 */ /* 0x000fe200078e02ff */
[----:B------:R-:W-:-:S04]  /*133f0*/  LOP3.LUT R29, R19, R20, RZ, 0x3c, !PT ;  /* 0x00000014131d7212 */ /* 0x000fc800078e3cff */
[----:B------:R-:W-:Y:S02]  /*13400*/  SHF.L.W.U32.HI R19, R26, 0x1f, R29 ;  /* 0x0000001f1a137819 */ /* 0x000fe40000010e1d */
[----:B------:R-:W-:Y:S01]  /*13410*/  SHF.L.W.U32.HI R29, R29, 0x1f, R26 ;  /* 0x0000001f1d1d7819 */ /* 0x000fe20000010e1a */
        /* <DEDUP_REMOVED lines=8> */
[----:B------:R-:W-:Y:S01]  /*134a0*/  IMAD R7, R7, 0x2745937f, RZ ;  /* 0x2745937f07077824 */ /* 0x000fe200078e02ff */
[----:B------:R-:W-:Y:S01]  /*134b0*/  IADD3 R5, PT, PT, R27, R5, RZ ;  /* 0x000000051b057210 */ /* 0x000fe20007ffe0ff */
[C---:B------:R-:W-:Y:S01]  /*134c0*/  IMAD R20, R6.reuse, 0x4e8b26fe, RZ ;  /* 0x4e8b26fe06147824 */ /* 0x040fe200078e02ff */
[----:B------:R-:W-:Y:S01]  /*134d0*/  LOP3.LUT R22, R35, R26, RZ, 0xfc, !PT ;  /* 0x0000001a23167212 */ /* 0x000fe200078efcff */
[C---:B------:R-:W-:Y:S01]  /*134e0*/  IMAD R27, R6.reuse, 0x4cf5ad43, R7 ;  /* 0x4cf5ad43061b7824 */ /* 0x040fe200078e0207 */
[----:B------:R-:W-:Y:S01]  /*134f0*/  MOV R26, 0x52dce729 ;  /* 0x52dce729001a7802 */ /* 0x000fe20000000f00 */
[----:B------:R-:W-:-:S04]  /*13500*/  IMAD.WIDE.U32 R6, R6, 0x2745937f, RZ ;  /* 0x2745937f06067825 */ /* 0x000fc800078e00ff */
[----:B------:R-:W-:Y:S02]  /*13510*/  IMAD.IADD R7, R7, 0x1, R27 ;  /* 0x0000000107077824 */ /* 0x000fe400078e021b */
[----:B------:R-:W-:Y:S02]  /*13520*/  IMAD R5, R5, 0x2745937f, RZ ;  /* 0x2745937f05057824 */ /* 0x000fe400078e02ff */
[----:B------:R-:W-:Y:S01]  /*13530*/  IMAD.MOV.U32 R27, RZ, RZ, 0x0 ;  /* 0x00000000ff1b7424 */ /* 0x000fe200078e00ff */
[--C-:B------:R-:W-:Y:S02]  /*13540*/  SHF.R.U64 R6, R6, 0x1f, R7.reuse ;  /* 0x0000001f06067819 */ /* 0x100fe40000001207 */
[----:B------:R-:W-:-:S04]  /*13550*/  SHF.R.U32.HI R7, RZ, 0x1f, R7 ;  /* 0x0000001fff077819 */ /* 0x000fc80000011607 */
[----:B------:R-:W-:Y:S01]  /*13560*/  LOP3.LUT R20, R7, R20, RZ, 0xfc, !PT ;  /* 0x0000001407147212 */ /* 0x000fe200078efcff */
[----:B------:R-:W-:Y:S02]  /*13570*/  IMAD R7, R22, 0x4cf5ad43, R5 ;  /* 0x4cf5ad4316077824 */ /* 0x000fe400078e0205 */
[----:B------:R-:W-:-:S04]  /*13580*/  IMAD.WIDE.U32 R4, R31, 0x5, R26 ;  /* 0x000000051f047825 */ /* 0x000fc800078e001a */
[----:B------:R-:W-:Y:S01]  /*13590*/  IMAD.WIDE.U32 R30, R22, 0x2745937f, RZ ;  /* 0x2745937f161e7825 */ /* 0x000fe200078e00ff */
[----:B------:R-:W-:-:S03]  /*135a0*/  IADD3 R29, P0, PT, R29, R4, RZ ;  /* 0x000000041d1d7210 */ /* 0x000fc60007f1e0ff */
[----:B------:R-:W-:Y:S01]  /*135b0*/  IMAD.IADD R22, R5, 0x1, R33 ;  /* 0x0000000105167824 */ /* 0x000fe200078e0221 */
[----:B------:R-:W-:Y:S01]  /*135c0*/  IADD3 R5, PT, PT, R31, R7, RZ ;  /* 0x000000071f057210 */ /* 0x000fe20007ffe0ff */
[----:B------:R-:W-:Y:S02]  /*135d0*/  HFMA2 R31, -RZ, RZ, 0, 0 ;  /* 0x00000000ff1f7431 */ /* 0x000fe400000001ff */
[----:B------:R-:W-:Y:S01]  /*135e0*/  IMAD R33, R20, 0x114253d5, RZ ;  /* 0x114253d514217824 */ /* 0x000fe200078e02ff */
[----:B------:R-:W-:Y:S01]  /*135f0*/  LOP3.LUT R4, R30, R4, RZ, 0x3c, !PT ;  /* 0x000000041e047212 */ /* 0x000fe200078e3cff */
[----:B------:R-:W-:Y:S01]  /*13600*/  IMAD.X R19, R19, 0x1, R22, P0 ;  /* 0x0000000113137824 */ /* 0x000fe200000e0616 */
[----:B------:R-:W-:Y:S01]  /*13610*/  LOP3.LUT R5, R5, R22, RZ, 0x3c, !PT ;  /* 0x0000001605057212 */ /* 0x000fe200078e3cff */
[----:B------:R-:W-:Y:S02]  /*13620*/  IMAD R33, R6, -0x783c846f, R33 ;  /* 0x87c37b9106217824 */ /* 0x000fe400078e0221 */
[----:B------:R-:W-:-:S02]  /*13630*/  IMAD.MOV.U32 R30, RZ, RZ, 0x38495ab5 ;  /* 0x38495ab5ff1e7424 */ /* 0x000fc400078e00ff */
[----:B------:R-:W-:-:S04]  /*13640*/  IMAD.WIDE.U32 R6, R6, 0x114253d5, RZ ;  /* 0x114253d506067825 */ /* 0x000fc800078e00ff */
[----:B------:R-:W-:-:S04]  /*13650*/  IMAD.WIDE.U32 R28, R29, 0x5, R30 ;  /* 0x000000051d1c7825 */ /* 0x000fc800078e001e */
[----:B------:R-:W-:Y:S01]  /*13660*/  IMAD.IADD R33, R7, 0x1, R33 ;  /* 0x0000000107217824 */ /* 0x000fe200078e0221 */
[----:B------:R-:W-:Y:S01]  /*13670*/  SHF.L.W.U32.HI R7, R5, 0x1b, R4 ;  /* 0x0000001b05077819 */ /* 0x000fe20000010e04 */
[----:B------:R-:W-:Y:S01]  /*13680*/  IMAD R19, R19, 0x5, RZ ;  /* 0x0000000513137824 */ /* 0x000fe200078e02ff */
[----:B------:R-:W-:Y:S02]  /*13690*/  SHF.L.W.U32.HI R5, R4, 0x1b, R5 ;  /* 0x0000001b04057819 */ /* 0x000fe40000010e05 */
[-C--:B------:R-:W-:Y:S01]  /*136a0*/  IADD3 R7, P0, PT, R7, R28.reuse, RZ ;  /* 0x0000001c07077210 */ /* 0x080fe20007f1e0ff */
[----:B------:R-:W-:Y:S01]  /*136b0*/  IMAD.IADD R20, R29, 0x1, R19 ;  /* 0x000000011d147824 */ /* 0x000fe200078e0213 */
[----:B------:R-:W-:Y:S01]  /*136c0*/  LOP3.LUT R6, R6, R28, RZ, 0x3c, !PT ;  /* 0x0000001c06067212 */ /* 0x000fe200078e3cff */
[----:B---3--:R-:W-:-:S03]  /*136d0*/  IMAD.WIDE.U32 R28, R8, 0x114253d5, RZ ;  /* 0x114253d5081c7825 */ /* 0x008fc600078e00ff */
[-C--:B------:R-:W-:Y:S01]  /*136e0*/  IADD3.X R4, PT, PT, R5, R20.reuse, RZ, P0, !PT ;  /* 0x0000001405047210 */ /* 0x080fe200007fe4ff */
[----:B------:R-:W-:Y:S01]  /*136f0*/  IMAD R5, R9, 0x114253d5, RZ ;  /* 0x114253d509057824 */ /* 0x000fe200078e02ff */
[----:B------:R-:W-:-:S03]  /*13700*/  LOP3.LUT R33, R33, R20, RZ, 0x3c, !PT ;  /* 0x0000001421217212 */ /* 0x000fc600078e3cff */
[----:B------:R-:W-:Y:S01]  /*13710*/  IMAD R5, R8, -0x783c846f, R5 ;  /* 0x87c37b9108057824 */ /* 0x000fe200078e0205 */
[----:B------:R-:W-:-:S03]  /*13720*/  SHF.L.W.U32.HI R19, R33, 0x1f, R6 ;  /* 0x0000001f21137819 */ /* 0x000fc60000010e06 */
[----:B------:R-:W-:Y:S02]  /*13730*/  IMAD.IADD R28, R29, 0x1, R5 ;  /* 0x000000011d1c7824 */ /* 0x000fe400078e0205 */
[----:B------:R-:W-:-:S04]  /*13740*/  IMAD.U32 R5, R9, -0x80000000, RZ ;  /* 0x8000000009057824 */ /* 0x000fc800078e00ff */
[C---:B------:R-:W-:Y:S02]  /*13750*/  IMAD R5, R8.reuse, -0x775ed616, R5 ;  /* 0x88a129ea08057824 */ /* 0x040fe400078e0205 */
[----:B------:R-:W-:-:S05]  /*13760*/  IMAD.WIDE.U32 R8, R8, -0x80000000, RZ ;  /* 0x8000000008087825 */ /* 0x000fca00078e00ff */
[----:B------:R-:W-:Y:S02]  /*13770*/  IADD3 R9, PT, PT, R9, R5, RZ ;  /* 0x0000000509097210 */ /* 0x000fe40007ffe0ff */
[----:B------:R-:W-:-:S03]  /*13780*/  SHF.R.U32.HI R5, RZ, 0x1, R28 ;  /* 0x00000001ff057819 */ /* 0x000fc6000001161c */
[----:B------:R-:W-:Y:S01]  /*13790*/  IMAD R20, R9, 0x2745937f, RZ ;  /* 0x2745937f09147824 */ /* 0x000fe200078e02ff */
[----:B------:R-:W-:Y:S01]  /*137a0*/  LOP3.LUT R5, R5, R8, RZ, 0xfc, !PT ;  /* 0x0000000805057212 */ /* 0x000fe200078efcff */
[----:B------:R-:W-:Y:S01]  /*137b0*/  IMAD R9, R4, 0x5, RZ ;  /* 0x0000000504097824 */ /* 0x000fe200078e02ff */
[----:B------:R-:W-:Y:S01]  /*137c0*/  SHF.L.W.U32.HI R8, R6, 0x1f, R33 ;  /* 0x0000001f06087819 */ /* 0x000fe20000010e21 */
[----:B------:R-:W-:-:S04]  /*137d0*/  IMAD.WIDE.U32 R6, R7, 0x5, R26 ;  /* 0x0000000507067825 */ /* 0x000fc800078e001a */
[----:B------:R-:W-:Y:S01]  /*137e0*/  IMAD R29, R5, 0x4cf5ad43, R20 ;  /* 0x4cf5ad43051d7824 */ /* 0x000fe200078e0214 */
[----:B------:R-:W-:Y:S01]  /*137f0*/  IADD3 R19, P0, PT, R19, R6, RZ ;  /* 0x0000000613137210 */ /* 0x000fe20007f1e0ff */
[----:B------:R-:W-:-:S04]  /*13800*/  IMAD.WIDE.U32 R4, R5, 0x2745937f, RZ ;  /* 0x2745937f05047825 */ /* 0x000fc800078e00ff */
[----:B------:R-:W-:Y:S01]  /*13810*/  IMAD.IADD R22, R5, 0x1, R29 ;  /* 0x0000000105167824 */ /* 0x000fe200078e021d */
[----:B------:R-:W-:Y:S01]  /*13820*/  LOP3.LUT R20, R4, R6, RZ, 0x3c, !PT ;  /* 0x0000000604147212 */ /* 0x000fe200078e3cff */
[----:B------:R-:W-:Y:S02]  /*13830*/  IMAD R5, R11, 0x2745937f, RZ ;  /* 0x2745937f0b057824 */ /* 0x000fe400078e02ff */
[----:B------:R-:W-:-:S04]  /*13840*/  IMAD.WIDE.U32 R28, R10, 0x2745937f, RZ ;  /* 0x2745937f0a1c7825 */ /* 0x000fc800078e00ff */
[C---:B------:R-:W-:Y:S02]  /*13850*/  IMAD R5, R10.reuse, 0x4cf5ad43, R5 ;  /* 0x4cf5ad430a057824 */ /* 0x040fe400078e0205 */
[----:B------:R-:W-:Y:S02]  /*13860*/  IMAD R4, R10, 0x4e8b26fe, RZ ;  /* 0x4e8b26fe0a047824 */ /* 0x000fe400078e02ff */
[----:B------:R-:W-:Y:S01]  /*13870*/  IMAD.IADD R9, R7, 0x1, R9 ;  /* 0x0000000107097824 */ /* 0x000fe200078e0209 */
[----:B------:R-:W-:-:S04]  /*13880*/  IADD3 R10, PT, PT, R29, R5, RZ ;  /* 0x000000051d0a7210 */ /* 0x000fc80007ffe0ff */
[----:B------:R-:W-:-:S04]  /*13890*/  SHF.R.U32.HI R11, RZ, 0x1f, R10 ;  /* 0x0000001fff0b7819 */ /* 0x000fc8000001160a */
[----:B------:R-:W-:Y:S02]  /*138a0*/  LOP3.LUT R11, R11, R4, RZ, 0xfc, !PT ;  /* 0x000000040b0b7212 */ /* 0x000fe400078efcff */
[----:B------:R-:W2:Y:S01]  /*138b0*/  LDL.128 R4, [R25+0x30] ;  /* 0x0000300019047983 */ /* 0x000ea20000100c00 */
[----:B------:R-:W-:Y:S01]  /*138c0*/  SHF.R.U64 R28, R28, 0x1f, R10 ;  /* 0x0000001f1c1c7819 */ /* 0x000fe2000000120a */
[----:B------:R-:W-:Y:S01]  /*138d0*/  IMAD.X R10, R8, 0x1, R9, P0 ;  /* 0x00000001080a7824 */ /* 0x000fe200000e0609 */
[----:B------:R-:W-:Y:S01]  /*138e0*/  LOP3.LUT R29, R22, R9, RZ, 0x3c, !PT ;  /* 0x00000009161d7212 */ /* 0x000fe200078e3cff */
[----:B------:R-:W-:Y:S02]  /*138f0*/  IMAD R11, R11, 0x114253d5, RZ ;  /* 0x114253d50b0b7824 */ /* 0x000fe400078e02ff */
[----:B------:R-:W-:-:S04]  /*13900*/  IMAD.WIDE.U32 R8, R28, 0x114253d5, RZ ;  /* 0x114253d51c087825 */ /* 0x000fc800078e00ff */
[----:B------:R-:W-:Y:S02]  /*13910*/  IMAD R11, R28, -0x783c846f, R11 ;  /* 0x87c37b911c0b7824 */ /* 0x000fe400078e020b */
[----:B------:R-:W-:Y:S01]  /*13920*/  IMAD.WIDE.U32 R32, R19, 0x5, R30 ;  /* 0x0000000513207825 */ /* 0x000fe200078e001e */
[----:B------:R-:W-:-:S03]  /*13930*/  SHF.L.W.U32.HI R19, R29, 0x1b, R20 ;  /* 0x0000001b1d137819 */ /* 0x000fc60000010e14 */
[----:B------:R-:W-:Y:S02]  /*13940*/  IMAD R35, R10, 0x5, RZ ;  /* 0x000000050a237824 */ /* 0x000fe400078e02ff */
[----:B------:R-:W-:Y:S01]  /*13950*/  IMAD.IADD R9, R9, 0x1, R11 ;  /* 0x0000000109097824 */ /* 0x000fe200078e020b */
[-C--:B------:R-:W-:Y:S01]  /*13960*/  LOP3.LUT R11, R8, R32.reuse, RZ, 0x3c, !PT ;  /* 0x00000020080b7212 */ /* 0x080fe200078e3cff */
[----:B------:R-:W-:Y:S01]  /*13970*/  VIADD R23, R23, 0x4 ;  /* 0x0000000417177836 */ /* 0x000fe20000000000 */
[----:B------:R-:W-:Y:S02]  /*13980*/  IADD3 R8, PT, PT, R33, R35, RZ ;  /* 0x0000002321087210 */ /* 0x000fe40007ffe0ff */
[----:B------:R-:W-:Y:S02]  /*13990*/  IADD3 R33, P0, PT, R19, R32, RZ ;  /* 0x0000002013217210 */ /* 0x000fe40007f1e0ff */
[----:B------:R-:W-:Y:S02]  /*139a0*/  SHF.L.W.U32.HI R19, R20, 0x1b, R29 ;  /* 0x0000001b14137819 */ /* 0x000fe40000010e1d */
[----:B------:R-:W-:-:S03]  /*139b0*/  LOP3.LUT R20, R9, R8, RZ, 0x3c, !PT ;  /* 0x0000000809147212 */ /* 0x000fc600078e3cff */
[----:B------:R-:W-:Y:S01]  /*139c0*/  IMAD.X R19, R19, 0x1, R8, P0 ;  /* 0x0000000113137824 */ /* 0x000fe200000e0608 */
[----:B------:R-:W-:Y:S02]  /*139d0*/  SHF.L.W.U32.HI R10, R11, 0x1f, R20 ;  /* 0x0000001f0b0a7819 */ /* 0x000fe40000010e14 */
[----:B------:R-:W-:Y:S01]  /*139e0*/  SHF.L.W.U32.HI R11, R20, 0x1f, R11 ;  /* 0x0000001f140b7819 */ /* 0x000fe20000010e0b */
        /* <DEDUP_REMOVED lines=12> */
[----:B------:R-:W-:-:S04]  /*13ab0*/  IMAD.WIDE.U32 R8, R33, 0x5, R26 ;  /* 0x0000000521087825 */ /* 0x000fc800078e001a */
[C---:B------:R-:W-:Y:S01]  /*13ac0*/  IMAD R19, R4.reuse, 0x4cf5ad43, R5 ;  /* 0x4cf5ad4304137824 */ /* 0x040fe200078e0205 */
[----:B------:R-:W-:Y:S01]  /*13ad0*/  IADD3 R11, P0, PT, R11, R8, RZ ;  /* 0x000000080b0b7210 */ /* 0x000fe20007f1e0ff */
[----:B------:R-:W-:-:S04]  /*13ae0*/  IMAD.WIDE.U32 R4, R4, 0x2745937f, RZ ;  /* 0x2745937f04047825 */ /* 0x000fc800078e00ff */
[----:B------:R-:W-:Y:S01]  /*13af0*/  IMAD.IADD R9, R9, 0x1, R25 ;  /* 0x0000000109097824 */ /* 0x000fe200078e0219 */
[----:B------:R-:W-:Y:S01]  /*13b00*/  IADD3 R20, PT, PT, R5, R19, RZ ;  /* 0x0000001305147210 */ /* 0x000fe20007ffe0ff */
[----:B------:R-:W-:Y:S01]  /*13b10*/  IMAD R5, R7, 0x2745937f, RZ ;  /* 0x2745937f07057824 */ /* 0x000fe200078e02ff */
[----:B------:R-:W-:Y:S01]  /*13b20*/  LOP3.LUT R8, R4, R8, RZ, 0x3c, !PT ;  /* 0x0000000804087212 */ /* 0x000fe200078e3cff */
[----:B------:R-:W-:Y:S01]  /*13b30*/  IMAD.X R10, R10, 0x1, R9, P0 ;  /* 0x000000010a0a7824 */ /* 0x000fe200000e0609 */
[----:B------:R-:W-:Y:S01]  /*13b40*/  LOP3.LUT R19, R20, R9, RZ, 0x3c, !PT ;  /* 0x0000000914137212 */ /* 0x000fe200078e3cff */
[C---:B------:R-:W-:Y:S02]  /*13b50*/  IMAD R7, R6.reuse, 0x4cf5ad43, R5 ;  /* 0x4cf5ad4306077824 */ /* 0x040fe400078e0205 */
[----:B------:R-:W-:Y:S01]  /*13b60*/  IMAD.WIDE.U32 R4, R6, 0x2745937f, RZ ;  /* 0x2745937f06047825 */ /* 0x000fe200078e00ff */
[----:B------:R-:W-:-:S03]  /*13b70*/  SHF.L.W.U32.HI R9, R8, 0x1b, R19 ;  /* 0x0000001b08097819 */ /* 0x000fc60000010e13 */
[----:B------:R-:W-:Y:S02]  /*13b80*/  IMAD.IADD R5, R5, 0x1, R7 ;  /* 0x0000000105057824 */ /* 0x000fe400078e0207 */
[----:B------:R-:W-:Y:S02]  /*13b90*/  IMAD R6, R6, 0x4e8b26fe, RZ ;  /* 0x4e8b26fe06067824 */ /* 0x000fe400078e02ff */
[----:B------:R-:W-:Y:S01]  /*13ba0*/  IMAD R25, R10, 0x5, RZ ;  /* 0x000000050a197824 */ /* 0x000fe200078e02ff */
[--C-:B------:R-:W-:Y:S02]  /*13bb0*/  SHF.R.U64 R4, R4, 0x1f, R5.reuse ;  /* 0x0000001f04047819 */ /* 0x100fe40000001205 */
[----:B------:R-:W-:-:S04]  /*13bc0*/  SHF.R.U32.HI R5, RZ, 0x1f, R5 ;  /* 0x0000001fff057819 */ /* 0x000fc80000011605 */
[----:B------:R-:W-:Y:S01]  /*13bd0*/  LOP3.LUT R5, R5, R6, RZ, 0xfc, !PT ;  /* 0x0000000605057212 */ /* 0x000fe200078efcff */
        /* <DEDUP_REMOVED lines=9> */
[----:B------:R-:W-:Y:S01]  /*13c70*/  IMAD.X R9, R9, 0x1, R8, P0 ;  /* 0x0000000109097824 */ /* 0x000fe200000e0608 */
[----:B------:R-:W-:Y:S01]  /*13c80*/  LOP3.LUT R6, R21, 0xffffffc, RZ, 0xc0, !PT ;  /* 0x0ffffffc15067812 */ /* 0x000fe200078ec0ff */
[----:B------:R-:W-:Y:S01]  /*13c90*/  IMAD.WIDE.U32 R24, R11, 0x5, R26 ;  /* 0x000000050b187825 */ /* 0x000fe200078e001a */
[----:B------:R-:W-:-:S03]  /*13ca0*/  LOP3.LUT R7, R7, R8, RZ, 0x3c, !PT ;  /* 0x0000000807077212 */ /* 0x000fc600078e3cff */
[----:B------:R-:W-:Y:S01]  /*13cb0*/  IMAD R9, R9, 0x5, RZ ;  /* 0x0000000509097824 */ /* 0x000fe200078e02ff */
[----:B------:R-:W-:Y:S02]  /*13cc0*/  SHF.L.W.U32.HI R5, R7, 0x1f, R4 ;  /* 0x0000001f07057819 */ /* 0x000fe40000010e04 */
[----:B------:R-:W-:Y:S02]  /*13cd0*/  SHF.L.W.U32.HI R4, R4, 0x1f, R7 ;  /* 0x0000001f04047819 */ /* 0x000fe40000010e07 */
[----:B------:R-:W-:Y:S02]  /*13ce0*/  IADD3 R19, PT, PT, R25, R9, RZ ;  /* 0x0000000919137210 */ /* 0x000fe40007ffe0ff */
[----:B------:R-:W-:-:S05]  /*13cf0*/  IADD3 R5, P0, PT, R5, R24, RZ ;  /* 0x0000001805057210 */ /* 0x000fca0007f1e0ff */
[----:B------:R-:W-:Y:S01]  /*13d00*/  IMAD.X R4, R4, 0x1, R19, P0 ;  /* 0x0000000104047824 */ /* 0x000fe200000e0613 */
[----:B------:R-:W-:Y:S01]  /*13d10*/  ISETP.NE.AND P0, PT, R23, R6, PT ;  /* 0x000000061700720c */ /* 0x000fe20003f05270 */
[----:B------:R-:W-:-:S04]  /*13d20*/  IMAD.WIDE.U32 R30, R5, 0x5, R30 ;  /* 0x00000005051e7825 */ /* 0x000fc800078e001e */
[----:B------:R-:W-:Y:S01]  /*13d30*/  IMAD R5, R4, 0x5, RZ ;  /* 0x0000000504057824 */ /* 0x000fe200078e02ff */
[----:B------:R-:W-:-:S03]  /*13d40*/  MOV R22, R30 ;  /* 0x0000001e00167202 */ /* 0x000fc60000000f00 */
[----:B------:R-:W-:-:S04]  /*13d50*/  IMAD.IADD R20, R31, 0x1, R5 ;  /* 0x000000011f147824 */ /* 0x000fc800078e0205 */
[----:B------:R-:W-:Y:S05]  /*13d60*/  @P0 BRA `(.L_x_397) ;  /* 0xfffffff400040947 */ /* 0x000fea000383ffff */
[----:B------:R-:W-:Y:S05]  /*13d70*/  BSYNC.RECONVERGENT B4 ;  /* 0x0000000000047941 */ /* 0x000fea0003800200 */
.L_x_396:
[----:B------:R-:W-:-:S07]  /*13d80*/  IMAD.MOV.U32 R23, RZ, RZ, R6 ;  /* 0x000000ffff177224 */ /* 0x000fce00078e0006 */
.L_x_395:
[----:B------:R-:W-:Y:S05]  /*13d90*/  BSYNC.RECONVERGENT B3 ;  /* 0x0000000000037941 */ /* 0x000fea0003800200 */
.L_x_394:
[----:B-12---:R-:W-:-:S13]  /*13da0*/  LOP3.LUT P0, R4, R21, 0x3, RZ, 0xc0, !PT ;  /* 0x0000000315047812 */ /* 0x006fda000780c0ff */
        /* <DEDUP_REMOVED lines=8> */
[----:B0-----:R-:W2:Y:S04]  /*13e30*/  LDL.128 R4, [R21] ;  /* 0x0000000015047983 */ /* 0x001ea80000100c00 */
[----:B------:R-:W3:Y:S01]  /*13e40*/  LDL.128 R8, [R21+0x10] ;  /* 0x0000100015087983 */ /* 0x000ee20000100c00 */
[----:B------:R-:W-:Y:S01]  /*13e50*/  IADD3 R23, PT, PT, R28, 0x2, -R23 ;  /* 0x000000021c177810 */ /* 0x000fe20007ffe817 */
[C---:B--2---:R-:W-:Y:S01]  /*13e60*/  IMAD R25, R5.reuse, 0x114253d5, RZ ;  /* 0x114253d505197824 */ /* 0x044fe200078e02ff */
[----:B------:R-:W-:Y:S01]  /*13e70*/  SHF.L.U32 R5, R5, 0x1f, RZ ;  /* 0x0000001f05057819 */ /* 0x000fe200000006ff */
[----:B------:R-:W-:-:S04]  /*13e80*/  IMAD.WIDE.U32 R26, R4, 0x114253d5, RZ ;  /* 0x114253d5041a7825 */ /* 0x000fc800078e00ff */
[----:B------:R-:W-:Y:S02]  /*13e90*/  IMAD R25, R4, -0x783c846f, R25 ;  /* 0x87c37b9104197824 */ /* 0x000fe400078e0219 */
[----:B------:R-:W-:Y:S02]  /*13ea0*/  IMAD R30, R6, 0x4e8b26fe, RZ ;  /* 0x4e8b26fe061e7824 */ /* 0x000fe400078e02ff */
[----:B------:R-:W-:Y:S02]  /*13eb0*/  IMAD.IADD R26, R27, 0x1, R25 ;  /* 0x000000011b1a7824 */ /* 0x000fe400078e0219 */
[C---:B------:R-:W-:Y:S02]  /*13ec0*/  IMAD R25, R4.reuse, -0x775ed616, R5 ;  /* 0x88a129ea04197824 */ /* 0x040fe400078e0205 */
[----:B------:R-:W-:-:S04]  /*13ed0*/  IMAD.WIDE.U32 R4, R4, -0x80000000, RZ ;  /* 0x8000000004047825 */ /* 0x000fc800078e00ff */
[----:B------:R-:W-:Y:S01]  /*13ee0*/  IMAD.IADD R25, R5, 0x1, R25 ;  /* 0x0000000105197824 */ /* 0x000fe200078e0219 */
[----:B------:R-:W-:Y:S01]  /*13ef0*/  SHF.R.U32.HI R5, RZ, 0x1, R26 ;  /* 0x00000001ff057819 */ /* 0x000fe2000001161a */
[----:B---3--:R-:W-:Y:S02]  /*13f00*/  IMAD R29, R11, 0x2745937f, RZ ;  /* 0x2745937f0b1d7824 */ /* 0x008fe400078e02ff */
[----:B------:R-:W-:Y:S01]  /*13f10*/  IMAD R25, R25, 0x2745937f, RZ ;  /* 0x2745937f19197824 */ /* 0x000fe200078e02ff */
[----:B------:R-:W-:Y:S01]  /*13f20*/  LOP3.LUT R4, R5, R4, RZ, 0xfc, !PT ;  /* 0x0000000405047212 */ /* 0x000fe200078efcff */
[----:B------:R-:W-:-:S04]  /*13f30*/  IMAD R29, R10, 0x4cf5ad43, R29 ;  /* 0x4cf5ad430a1d7824 */ /* 0x000fc800078e021d */
[C---:B------:R-:W-:Y:S02]  /*13f40*/  IMAD R25, R4.reuse, 0x4cf5ad43, R25 ;  /* 0x4cf5ad4304197824 */ /* 0x040fe400078e0219 */
[----:B------:R-:W-:-:S04]  /*13f50*/  IMAD.WIDE.U32 R4, R4, 0x2745937f, RZ ;  /* 0x2745937f04047825 */ /* 0x000fc800078e00ff */
[----:B------:R-:W-:Y:S01]  /*13f60*/  IMAD.IADD R26, R5, 0x1, R25 ;  /* 0x00000001051a7824 */ /* 0x000fe200078e0219 */
[----:B------:R-:W-:Y:S01]  /*13f70*/  LOP3.LUT R24, R4, R24, RZ, 0x3c, !PT ;  /* 0x0000001804187212 */ /* 0x000fe200078e3cff */
[----:B------:R-:W-:-:S04]  /*13f80*/  IMAD R5, R7, 0x2745937f, RZ ;  /* 0x2745937f07057824 */ /* 0x000fc800078e02ff */
[C---:B------:R-:W-:Y:S02]  /*13f90*/  IMAD R21, R6.reuse, 0x4cf5ad43, R5 ;  /* 0x4cf5ad4306157824 */ /* 0x040fe400078e0205 */
[----:B------:R-:W-:-:S05]  /*13fa0*/  IMAD.WIDE.U32 R4, R6, 0x2745937f, RZ ;  /* 0x2745937f06047825 */ /* 0x000fca00078e00ff */
[----:B------:R-:W-:Y:S01]  /*13fb0*/  IADD3 R21, PT, PT, R5, R21, RZ ;  /* 0x0000001505157210 */ /* 0x000fe20007ffe0ff */
[C---:B------:R-:W-:Y:S02]  /*13fc0*/  IMAD R5, R9.reuse, 0x114253d5, RZ ;  /* 0x114253d509057824 */ /* 0x040fe400078e02ff */
[----:B------:R-:W-:Y:S01]  /*13fd0*/  IMAD.U32 R9, R9, -0x80000000, RZ ;  /* 0x8000000009097824 */ /* 0x000fe200078e00ff */
[----:B------:R-:W-:Y:S01]  /*13fe0*/  SHF.R.U64 R6, R4, 0x1f, R21 ;  /* 0x0000001f04067819 */ /* 0x000fe20000001215 */
[C---:B------:R-:W-:Y:S01]  /*13ff0*/  IMAD R7, R8.reuse, -0x783c846f, R5 ;  /* 0x87c37b9108077824 */ /* 0x040fe200078e0205 */
[----:B------:R-:W-:Y:S01]  /*14000*/  SHF.R.U32.HI R21, RZ, 0x1f, R21 ;  /* 0x0000001fff157819 */ /* 0x000fe20000011615 */
[----:B------:R-:W-:-:S03]  /*14010*/  IMAD.WIDE.U32 R4, R8, 0x114253d5, RZ ;  /* 0x114253d508047825 */ /* 0x000fc600078e00ff */
[----:B------:R-:W-:Y:S01]  /*14020*/  LOP3.LUT R21, R21, R30, RZ, 0xfc, !PT ;  /* 0x0000001e15157212 */ /* 0x000fe200078efcff */
[----:B------:R-:W-:Y:S02]  /*14030*/  IMAD.IADD R7, R5, 0x1, R7 ;  /* 0x0000000105077824 */ /* 0x000fe400078e0207 */
[----:B------:R-:W-:Y:S02]  /*14040*/  IMAD R27, R8, -0x775ed616, R9 ;  /* 0x88a129ea081b7824 */ /* 0x000fe400078e0209 */
[----:B------:R-:W-:Y:S01]  /*14050*/  IMAD R5, R21, 0x114253d5, RZ ;  /* 0x114253d515057824 */ /* 0x000fe200078e02ff */
[----:B------:R-:W-:Y:S01]  /*14060*/  LOP3.LUT R21, R26, R19, RZ, 0x3c, !PT ;  /* 0x000000131a157212 */ /* 0x000fe200078e3cff */
[----:B------:R-:W-:Y:S01]  /*14070*/  IMAD.WIDE.U32 R8, R8, -0x80000000, RZ ;  /* 0x8000000008087825 */ /* 0x000fe200078e00ff */
[----:B------:R-:W-:-:S03]  /*14080*/  SHF.R.U32.HI R25, RZ, 0x1, R7 ;  /* 0x00000001ff197819 */ /* 0x000fc60000011607 */
[C---:B------:R-:W-:Y:S01]  /*14090*/  IMAD R19, R6.reuse, -0x783c846f, R5 ;  /* 0x87c37b9106137824 */ /* 0x040fe200078e0205 */
[----:B------:R-:W-:Y:S01]  /*140a0*/  LOP3.LUT R8, R25, R8, RZ, 0xfc, !PT ;  /* 0x0000000819087212 */ /* 0x000fe200078efcff */
[----:B------:R-:W-:-:S04]  /*140b0*/  IMAD.WIDE.U32 R4, R6, 0x114253d5, RZ ;  /* 0x114253d506047825 */ /* 0x000fc800078e00ff */
[----:B------:R-:W-:Y:S01]  /*140c0*/  IMAD.IADD R9, R9, 0x1, R27 ;  /* 0x0000000109097824 */ /* 0x000fe200078e021b */
[----:B------:R-:W-:Y:S02]  /*140d0*/  IADD3 R5, PT, PT, R5, R19, RZ ;  /* 0x0000001305057210 */ /* 0x000fe40007ffe0ff */
[----:B------:R-:W-:Y:S01]  /*140e0*/  SHF.L.W.U32.HI R19, R24, 0x1b, R21 ;  /* 0x0000001b18137819 */ /* 0x000fe20000010e15 */
[----:B------:R-:W-:Y:S01]  /*140f0*/  IMAD R9, R9, 0x2745937f, RZ ;  /* 0x2745937f09097824 */ /* 0x000fe200078e02ff */
[----:B------:R-:W-:Y:S02]  /*14100*/  SHF.L.W.U32.HI R21, R21, 0x1b, R24 ;  /* 0x0000001b15157819 */ /* 0x000fe40000010e18 */
[----:B------:R-:W-:Y:S01]  /*14110*/  LOP3.LUT R25, R5, R20, RZ, 0x3c, !PT ;  /* 0x0000001405197212 */ /* 0x000fe200078e3cff */
[----:B------:R-:W-:Y:S01]  /*14120*/  HFMA2 R5, -RZ, RZ, 0, 0 ;  /* 0x00000000ff057431 */ /* 0x000fe200000001ff */
[-C--:B------:R-:W-:Y:S01]  /*14130*/  IADD3 R7, P0, PT, R21, R22.reuse, RZ ;  /* 0x0000001615077210 */ /* 0x080fe20007f1e0ff */
[----:B------:R-:W-:Y:S01]  /*14140*/  IMAD R21, R8, 0x4cf5ad43, R9 ;  /* 0x4cf5ad4308157824 */ /* 0x000fe200078e0209 */
[----:B------:R-:W-:Y:S01]  /*14150*/  LOP3.LUT R6, R4, R22, RZ, 0x3c, !PT ;  /* 0x0000001604067212 */ /* 0x000fe200078e3cff */
[----:B------:R-:W-:-:S02]  /*14160*/  IMAD.MOV.U32 R4, RZ, RZ, 0x52dce729 ;  /* 0x52dce729ff047424 */ /* 0x000fc400078e00ff */
[----:B------:R-:W-:Y:S01]  /*14170*/  IMAD.X R20, R19, 0x1, R20, P0 ;  /* 0x0000000113147824 */ /* 0x000fe200000e0614 */
[----:B------:R-:W-:Y:S01]  /*14180*/  SHF.L.W.U32.HI R19, R6, 0x1f, R25 ;  /* 0x0000001f06137819 */ /* 0x000fe20000010e19 */
        /* <DEDUP_REMOVED lines=8> */
[----:B------:R-:W-:-:S04]  /*14210*/  IMAD.WIDE.U32 R6, R10, 0x2745937f, RZ ;  /* 0x2745937f0a067825 */ /* 0x000fc800078e00ff */
[----:B------:R-:W-:Y:S01]  /*14220*/  IMAD.IADD R21, R9, 0x1, R21 ;  /* 0x0000000109157824 */ /* 0x000fe200078e0215 */
[----:B------:R-:W-:Y:S01]  /*14230*/  IADD3 R7, PT, PT, R7, R29, RZ ;  /* 0x0000001d07077210 */ /* 0x000fe20007ffe0ff */
[----:B------:R-:W-:-:S03]  /*14240*/  IMAD.X R19, R19, 0x1, R20, P0 ;  /* 0x0000000113137824 */ /* 0x000fc600000e0614 */
[--C-:B------:R-:W-:Y:S02]  /*14250*/  SHF.R.U32.HI R10, RZ, 0x1f, R7.reuse ;  /* 0x0000001fff0a7819 */ /* 0x100fe40000011607 */
[----:B------:R-:W-:Y:S01]  /*14260*/  SHF.R.U64 R22, R6, 0x1f, R7 ;  /* 0x0000001f06167819 */ /* 0x000fe20000001207 */
[----:B------:R-:W-:Y:S01]  /*14270*/  IMAD.MOV.U32 R6, RZ, RZ, 0x38495ab5 ;  /* 0x38495ab5ff067424 */ /* 0x000fe200078e00ff */
[----:B------:R-:W-:Y:S01]  /*14280*/  LOP3.LUT R10, R10, R25, RZ, 0xfc, !PT ;  /* 0x000000190a0a7212 */ /* 0x000fe200078efcff */
[----:B------:R-:W-:Y:S01]  /*14290*/  IMAD R25, R19, 0x5, RZ ;  /* 0x0000000513197824 */ /* 0x000fe200078e02ff */
[----:B------:R-:W-:Y:S02]  /*142a0*/  MOV R7, 0x0 ;  /* 0x0000000000077802 */ /* 0x000fe40000000f00 */
[----:B------:R-:W-:Y:S01]  /*142b0*/  LOP3.LUT R21, R21, R20, RZ, 0x3c, !PT ;  /* 0x0000001415157212 */ /* 0x000fe200078e3cff */
[----:B------:R-:W-:Y:S02]  /*142c0*/  IMAD R9, R10, 0x114253d5, RZ ;  /* 0x114253d50a097824 */ /* 0x000fe400078e02ff */
[----:B------:R-:W-:Y:S01]  /*142d0*/  IMAD.WIDE.U32 R10, R11, 0x5, R6 ;  /* 0x000000050b0a7825 */ /* 0x000fe200078e0006 */
[----:B------:R-:W-:-:S02]  /*142e0*/  SHF.L.W.U32.HI R19, R8, 0x1b, R21 ;  /* 0x0000001b08137819 */ /* 0x000fc40000010e15 */
[----:B------:R-:W-:Y:S01]  /*142f0*/  SHF.L.W.U32.HI R21, R21, 0x1b, R8 ;  /* 0x0000001b15157819 */ /* 0x000fe20000010e08 */
[C---:B------:R-:W-:Y:S02]  /*14300*/  IMAD R27, R22.reuse, -0x783c846f, R9 ;  /* 0x87c37b91161b7824 */ /* 0x040fe400078e0209 */
[----:B------:R-:W-:Y:S01]  /*14310*/  IMAD.WIDE.U32 R8, R22, 0x114253d5, RZ ;  /* 0x114253d516087825 */ /* 0x000fe200078e00ff */
[----:B------:R-:W-:-:S03]  /*14320*/  IADD3 R21, P0, PT, R21, R10, RZ ;  /* 0x0000000a15157210 */ /* 0x000fc60007f1e0ff */
        /* <DEDUP_REMOVED lines=10> */
[----:B------:R-:W-:-:S05]  /*143d0*/  IMAD.IADD R19, R25, 0x1, R19 ;  /* 0x0000000119137824 */ /* 0x000fca00078e0213 */
[----:B------:R-:W-:Y:S01]  /*143e0*/  IADD3.X R8, PT, PT, R4, R19, RZ, P0, !PT ;  /* 0x0000001304087210 */ /* 0x000fe200007fe4ff */
[----:B------:R-:W-:-:S04]  /*143f0*/  IMAD.WIDE.U32 R4, R5, 0x5, R6 ;  /* 0x0000000505047825 */ /* 0x000fc800078e0006 */
[----:B------:R-:W-:Y:S02]  /*14400*/  IMAD R7, R8, 0x5, RZ ;  /* 0x0000000508077824 */ /* 0x000fe400078e02ff */
[----:B------:R-:W-:Y:S02]  /*14410*/  IMAD.MOV.U32 R22, RZ, RZ, R4 ;  /* 0x000000ffff167224 */ /* 0x000fe400078e0004 */
[----:B------:R-:W-:-:S07]  /*14420*/  IMAD.IADD R20, R5, 0x1, R7 ;  /* 0x0000000105147824 */ /* 0x000fce00078e0207 */
.L_x_399:
[----:B------:R-:W-:Y:S05]  /*14430*/  BSYNC.RECONVERGENT B3 ;  /* 0x0000000000037941 */ /* 0x000fea0003800200 */
.L_x_398:
[----:B------:R-:W-:Y:S05]  /*14440*/  @P1 BRA `(.L_x_393) ;  /* 0x0000000000cc1947 */ /* 0x000fea0003800000 */
[----:B------:R-:W-:-:S05]  /*14450*/  SHF.L.U32 R4, R23, 0x1, RZ ;  /* 0x0000000117047819 */ /* 0x000fca00000006ff */
[----:B0-----:R-:W-:-:S06]  /*14460*/  IMAD R6, R4, 0x8, R3 ;  /* 0x0000000804067824 */ /* 0x001fcc00078e0203 */
[----:B------:R-:W2:Y:S01]  /*14470*/  LDL.128 R4, [R6] ;  /* 0x0000000006047983 */ /* 0x000ea20000100c00 */
[----:B------:R-:W-:Y:S02]  /*14480*/  HFMA2 R25, -RZ, RZ, 0, 0 ;  /* 0x00000000ff197431 */ /* 0x000fe400000001ff */
        /* <DEDUP_REMOVED lines=12> */
[----:B------:R-:W-:Y:S02]  /*14550*/  IMAD.IADD R5, R5, 0x1, R23 ;  /* 0x0000000105057824 */ /* 0x000fe400078e0217 */
[----:B------:R-:W-:Y:S01]  /*14560*/  IMAD R11, R6, 0x4e8b26fe, RZ ;  /* 0x4e8b26fe060b7824 */ /* 0x000fe200078e02ff */
[----:B------:R-:W-:Y:S01]  /*14570*/  LOP3.LUT R6, R7, R8, RZ, 0xfc, !PT ;  /* 0x0000000807067212 */ /* 0x000fe200078efcff */
[----:B------:R-:W-:Y:S01]  /*14580*/  IMAD R9, R9, 0x2745937f, RZ ;  /* 0x2745937f09097824 */ /* 0x000fe200078e02ff */
[--C-:B------:R-:W-:Y:S01]  /*14590*/  SHF.R.U32.HI R8, RZ, 0x1f, R5.reuse ;  /* 0x0000001fff087819 */ /* 0x100fe20000011605 */
[----:B------:R-:W-:Y:S01]  /*145a0*/  IMAD.MOV.U32 R23, RZ, RZ, 0x0 ;  /* 0x00000000ff177424 */ /* 0x000fe200078e00ff */
[----:B------:R-:W-:Y:S01]  /*145b0*/  SHF.R.U64 R5, R4, 0x1f, R5 ;  /* 0x0000001f04057819 */ /* 0x000fe20000001205 */
[----:B------:R-:W-:Y:S01]  /*145c0*/  IMAD R9, R6, 0x4cf5ad43, R9 ;  /* 0x4cf5ad4306097824 */ /* 0x000fe200078e0209 */
        /* <DEDUP_REMOVED lines=27> */
.L_x_393:
[----:B------:R-:W-:Y:S05]  /*14780*/  BSYNC.RECONVERGENT B2 ;  /* 0x0000000000027941 */ /* 0x000fea0003800200 */
.L_x_392:
[----:B------:R-:W-:Y:S01]  /*14790*/  LOP3.LUT P0, R10, R18, 0xf, RZ, 0xc0, !PT ;  /* 0x0000000f120a7812 */ /* 0x000fe2000780c0ff */
[----:B------:R-:W-:-:S12]  /*147a0*/  BSSY.RECONVERGENT B2, `(.L_x_400) ;  /* 0x00000a5000027945 */ /* 0x000fd80003800200 */
[----:B------:R-:W-:Y:S05]  /*147b0*/  @!P0 BRA `(.L_x_401) ;  /* 0x00000008008c8947 */ /* 0x000fea0003800000 */
[----:B------:R-:W-:Y:S01]  /*147c0*/  LOP3.LUT R16, R16, 0xffff, RZ, 0xc0, !PT ;  /* 0x0000ffff10107812 */ /* 0x000fe200078ec0ff */
[----:B------:R-:W-:Y:S03]  /*147d0*/  BSSY.RECONVERGENT B3, `(.L_x_402) ;  /* 0x0000012000037945 */ /* 0x000fe60003800200 */
[C---:B-12---:R-:W-:Y:S02]  /*147e0*/  LOP3.LUT R5, R16.reuse, 0xf, RZ, 0xc0, !PT ;  /* 0x0000000f10057812 */ /* 0x046fe400078ec0ff */
[----:B------:R-:W-:-:S03]  /*147f0*/  LOP3.LUT R16, R16, 0x3, RZ, 0xc0, !PT ;  /* 0x0000000310107812 */ /* 0x000fc600078ec0ff */
[----:B------:R-:W-:Y:S01]  /*14800*/  VIADD R4, R5, 0xffffffff ;  /* 0xffffffff05047836 */ /* 0x000fe20000000000 */
[----:B------:R-:W-:-:S04]  /*14810*/  ISETP.NE.AND P1, PT, R16, RZ, PT ;  /* 0x000000ff1000720c */ /* 0x000fc80003f25270 */
[----:B------:R-:W-:Y:S01]  /*14820*/  ISETP.GE.U32.AND P0, PT, R4, 0x3, PT ;  /* 0x000000030400780c */ /* 0x000fe20003f06070 */
[----:B------:R-:W-:-:S12]  /*14830*/  IMAD.MOV.U32 R4, RZ, RZ, RZ ;  /* 0x000000ffff047224 */ /* 0x000fd800078e00ff */
[----:B------:R-:W-:Y:S05]  /*14840*/  @!P0 BRA `(.L_x_403) ;  /* 0x0000000000288947 */ /* 0x000fea0003800000 */
[----:B0-----:R-:W-:Y:S01]  /*14850*/  HFMA2 R6, -RZ, RZ, 0, 0 ;  /* 0x00000000ff067431 */ /* 0x001fe200000001ff */
[----:B------:R-:W-:Y:S02]  /*14860*/  LOP3.LUT R4, R5, 0xc, RZ, 0xc0, !PT ;  /* 0x0000000c05047812 */ /* 0x000fe400078ec0ff */
[----:B------:R-:W-:-:S07]  /*14870*/  LOP3.LUT R5, R18, 0x7ffffff0, RZ, 0xc0, !PT ;  /* 0x7ffffff012057812 */ /* 0x000fce00078ec0ff */
.L_x_404:
[----:B-1----:R-:W-:-:S06]  /*14880*/  IADD3 R7, PT, PT, R1, R5, R6 ;  /* 0x0000000501077210 */ /* 0x002fcc0007ffe006 */
[----:B------:R-:W2:Y:S01]  /*14890*/  LDL R7, [R7+0x10] ;  /* 0x0000100007077983 */ /* 0x000ea20000100800 */
[----:B------:R-:W-:Y:S02]  /*148a0*/  IMAD.IADD R8, R1, 0x1, R6 ;  /* 0x0000000101087824 */ /* 0x000fe400078e0206 */
[----:B------:R-:W-:-:S05]  /*148b0*/  VIADD R6, R6, 0x4 ;  /* 0x0000000406067836 */ /* 0x000fca0000000000 */
[----:B------:R-:W-:Y:S01]  /*148c0*/  ISETP.NE.AND P0, PT, R6, R4, PT ;  /* 0x000000040600720c */ /* 0x000fe20003f05270 */
[----:B--2---:R1:W-:-:S12]  /*148d0*/  STL [R8], R7 ;  /* 0x0000000708007387 */ /* 0x0043d80000100800 */
[----:B------:R-:W-:Y:S05]  /*148e0*/  @P0 BRA `(.L_x_404) ;  /* 0xfffffffc00e40947 */ /* 0x000fea000383ffff */
.L_x_403:
[----:B------:R-:W-:Y:S05]  /*148f0*/  BSYNC.RECONVERGENT B3 ;  /* 0x0000000000037941 */ /* 0x000fea0003800200 */
.L_x_402:
[----:B------:R-:W-:Y:S04]  /*14900*/  BSSY.RECONVERGENT B3, `(.L_x_405) ;  /* 0x000000f000037945 */ /* 0x000fe80003800200 */
[----:B------:R-:W-:Y:S05]  /*14910*/  @!P1 BRA `(.L_x_406) ;  /* 0x0000000000349947 */ /* 0x000fea0003800000 */
[----:B0-----:R-:W-:-:S04]  /*14920*/  LOP3.LUT R6, R4, 0x7ffffff0, R18, 0xf8, !PT ;  /* 0x7ffffff004067812 */ /* 0x001fc800078ef812 */
[----:B------:R-:W-:-:S05]  /*14930*/  IADD3 R6, PT, PT, R1, R6, RZ ;  /* 0x0000000601067210 */ /* 0x000fca0007ffe0ff */
[----:B------:R-:W2:Y:S01]  /*14940*/  LDL.U8 R5, [R6+0x10] ;  /* 0x0000100006057983 */ /* 0x000ea20000100000 */
[----:B-1----:R-:W-:Y:S01]  /*14950*/  IMAD.IADD R7, R1, 0x1, R4 ;  /* 0x0000000101077824 */ /* 0x002fe200078e0204 */
[----:B------:R-:W-:-:S04]  /*14960*/  ISETP.NE.AND P0, PT, R16, 0x1, PT ;  /* 0x000000011000780c */ /* 0x000fc80003f05270 */
[----:B--2---:R2:W-:Y:S09]  /*14970*/  STL.U8 [R7], R5 ;  /* 0x0000000507007387 */ /* 0x0045f20000100000 */
[----:B------:R-:W-:Y:S05]  /*14980*/  @!P0 BRA `(.L_x_406) ;  /* 0x0000000000188947 */ /* 0x000fea0003800000 */
[----:B------:R-:W3:Y:S01]  /*14990*/  LDL.U8 R4, [R6+0x11] ;  /* 0x0000110006047983 */ /* 0x000ee20000100000 */
[----:B------:R-:W-:-:S03]  /*149a0*/  ISETP.NE.AND P0, PT, R16, 0x2, PT ;  /* 0x000000021000780c */ /* 0x000fc60003f05270 */
[----:B---3--:R3:W-:Y:S10]  /*149b0*/  STL.U8 [R7+0x1], R4 ;  /* 0x0000010407007387 */ /* 0x0087f40000100000 */
[----:B------:R-:W-:Y:S05]  /*149c0*/  @!P0 BRA `(.L_x_406) ;  /* 0x0000000000088947 */ /* 0x000fea0003800000 */
[----:B---3--:R-:W3:Y:S04]  /*149d0*/  LDL.U8 R4, [R6+0x12] ;  /* 0x0000120006047983 */ /* 0x008ee80000100000 */
[----:B---3--:R4:W-:Y:S02]  /*149e0*/  STL.U8 [R7+0x2], R4 ;  /* 0x0000020407007387 */ /* 0x0089e40000100000 */
.L_x_406:
[----:B------:R-:W-:Y:S05]  /*149f0*/  BSYNC.RECONVERGENT B3 ;  /* 0x0000000000037941 */ /* 0x000fea0003800200 */
.L_x_405:
        /* <DEDUP_REMOVED lines=14> */
.L_x_410:
[----:B------:R-:W-:-:S13]  /*14ae0*/  ISETP.GT.AND P0, PT, R10, 0x5, PT ;  /* 0x000000050a00780c */ /* 0x000fda0003f04270 */
[----:B------:R-:W-:Y:S05]  /*14af0*/  @P0 BRA `(.L_x_414) ;  /* 0x00000000000c0947 */ /* 0x000fea0003800000 */
[----:B------:R-:W-:-:S13]  /*14b00*/  ISETP.NE.AND P0, PT, R10, 0x4, PT ;  /* 0x000000040a00780c */ /* 0x000fda0003f05270 */
[----:B------:R-:W-:Y:S05]  /*14b10*/  @!P0 BRA `(.L_x_415) ;  /* 0x0000000400348947 */ /* 0x000fea0003800000 */
[----:B------:R-:W-:Y:S05]  /*14b20*/  BRA `(.L_x_416) ;  /* 0x0000000400287947 */ /* 0x000fea0003800000 */
.L_x_414:
[----:B------:R-:W-:-:S13]  /*14b30*/  ISETP.NE.AND P0, PT, R10, 0x6, PT ;  /* 0x000000060a00780c */ /* 0x000fda0003f05270 */
[----:B------:R-:W-:Y:S05]  /*14b40*/  @!P0 BRA `(.L_x_417) ;  /* 0x0000000400148947 */ /* 0x000fea0003800000 */
[----:B------:R-:W-:Y:S05]  /*14b50*/  BRA `(.L_x_418) ;  /* 0x0000000400047947 */ /* 0x000fea0003800000 */
.L_x_409:
        /* <DEDUP_REMOVED lines=10> */
.L_x_422:
[----:B------:R-:W-:-:S13]  /*14c00*/  ISETP.NE.AND P0, PT, R10, 0xa, PT ;  /* 0x0000000a0a00780c */ /* 0x000fda0003f05270 */
[----:B------:R-:W-:Y:S05]  /*14c10*/  @!P0 BRA `(.L_x_425) ;  /* 0x0000000000708947 */ /* 0x000fea0003800000 */
[----:B------:R-:W-:Y:S05]  /*14c20*/  BRA `(.L_x_426) ;  /* 0x00000000005c7947 */ /* 0x000fea0003800000 */
.L_x_421:
        /* <DEDUP_REMOVED lines=8> */
.L_x_429:
[----:B------:R-:W-:Y:S01]  /*14cb0*/  ISETP.NE.AND P0, PT, R10, 0xe, PT ;  /* 0x0000000e0a00780c */ /* 0x000fe20003f05270 */
[----:B------:R-:W2:-:S12]  /*14cc0*/  LDL.U8 R6, [R1+0xd] ;  /* 0x00000d0001067983 */ /* 0x000e980000100000 */
[----:B------:R-:W3:Y:S01]  /*14cd0*/  @P0 LDL.U8 R4, [R1+0xe] ;  /* 0x00000e0001040983 */ /* 0x000ee20000100000 */
[----:B------:R-:W-:Y:S01]  /*14ce0*/  @P0 MOV R7, RZ ;  /* 0x000000ff00070202 */ /* 0x000fe20000000f00 */
[----:B--2---:R-:W-:Y:S02]  /*14cf0*/  IMAD.SHL.U32 R6, R6, 0x100, RZ ;  /* 0x0000010006067824 */ /* 0x004fe400078e00ff */
[----:B---3--:R-:W-:-:S05]  /*14d00*/  @P0 IMAD.U32 R9, R4, 0x10000, RZ ;  /* 0x0001000004090824 */ /* 0x008fca00078e00ff */
[----:B------:R-:W-:-:S07]  /*14d10*/  LOP3.LUT R9, R6, R9, RZ, 0x3c, !PT ;  /* 0x0000000906097212 */ /* 0x000fce00078e3cff */
.L_x_431:
[----:B------:R-:W-:Y:S05]  /*14d20*/  BSYNC.RELIABLE B8 ;  /* 0x0000000000087941 */ /* 0x000fea0003800100 */
.L_x_428:
[----:B------:R-:W2:Y:S02]  /*14d30*/  LDL.U8 R4, [R1+0xc] ;  /* 0x00000c0001047983 */ /* 0x000ea40000100000 */
[----:B--2---:R-:W-:-:S07]  /*14d40*/  LOP3.LUT R9, R4, R9, RZ, 0x3c, !PT ;  /* 0x0000000904097212 */ /* 0x004fce00078e3cff */
.L_x_430:
[----:B------:R-:W-:Y:S05]  /*14d50*/  BSYNC.RECONVERGENT B7 ;  /* 0x0000000000077941 */ /* 0x000fea0003800200 */
.L_x_427:
[----:B------:R-:W2:Y:S02]  /*14d60*/  LDL.U8 R4, [R1+0xb] ;  /* 0x00000b0001047983 */ /* 0x000ea40000100000 */
[----:B--2---:R-:W-:-:S03]  /*14d70*/  IMAD.WIDE.U32 R4, R4, 0x1000000, RZ ;  /* 0x0100000004047825 */ /* 0x004fc600078e00ff */
[----:B------:R-:W-:Y:S02]  /*14d80*/  LOP3.LUT R7, R4, R7, RZ, 0x3c, !PT ;  /* 0x0000000704077212 */ /* 0x000fe400078e3cff */
[----:B------:R-:W-:-:S07]  /*14d90*/  LOP3.LUT R9, R5, R9, RZ, 0x3c, !PT ;  /* 0x0000000905097212 */ /* 0x000fce00078e3cff */
.L_x_426:
[----:B------:R-:W2:Y:S02]  /*14da0*/  LDL.U8 R4, [R1+0xa] ;  /* 0x00000a0001047983 */ /* 0x000ea40000100000 */
[----:B--2---:R-:W-:-:S03]  /*14db0*/  IMAD.WIDE.U32 R4, R4, 0x10000, RZ ;  /* 0x0001000004047825 */ /* 0x004fc600078e00ff */
[----:B------:R-:W-:Y:S02]  /*14dc0*/  LOP3.LUT R7, R4, R7, RZ, 0x3c, !PT ;  /* 0x0000000704077212 */ /* 0x000fe400078e3cff */
[----:B------:R-:W-:-:S07]  /*14dd0*/  LOP3.LUT R9, R5, R9, RZ, 0x3c, !PT ;  /* 0x0000000905097212 */ /* 0x000fce00078e3cff */
.L_x_425:
[----:B------:R-:W2:Y:S02]  /*14de0*/  LDL.U8 R4, [R1+0x9] ;  /* 0x0000090001047983 */ /* 0x000ea40000100000 */
[----:B--2---:R-:W-:-:S03]  /*14df0*/  IMAD.WIDE.U32 R4, R4, 0x100, RZ ;  /* 0x0000010004047825 */ /* 0x004fc600078e00ff */
[----:B------:R-:W-:Y:S02]  /*14e00*/  LOP3.LUT R7, R4, R7, RZ, 0x3c, !PT ;  /* 0x0000000704077212 */ /* 0x000fe400078e3cff */
[----:B------:R-:W-:-:S07]  /*14e10*/  LOP3.LUT R9, R5, R9, RZ, 0x3c, !PT ;  /* 0x0000000905097212 */ /* 0x000fce00078e3cff */
.L_x_424:
[----:B------:R-:W-:Y:S05]  /*14e20*/  BSYNC.RELIABLE B6 ;  /* 0x0000000000067941 */ /* 0x000fea0003800100 */
.L_x_420:
        /* <DEDUP_REMOVED lines=16> */
.L_x_423:
[----:B------:R-:W-:Y:S05]  /*14f30*/  BSYNC.RECONVERGENT B5 ;  /* 0x0000000000057941 */ /* 0x000fea0003800200 */
.L_x_419:
[----:B------:R-:W2:Y:S01]  /*14f40*/  LDL.U8 R9, [R1+0x7] ;  /* 0x0000070001097983 */ /* 0x000ea20000100000 */
[----:B------:R-:W-:Y:S02]  /*14f50*/  HFMA2 R7, -RZ, RZ, 0, 0 ;  /* 0x00000000ff077431 */ /* 0x000fe400000001ff */
[----:B--2---:R-:W-:-:S07]  /*14f60*/  IMAD.SHL.U32 R9, R9, 0x1000000, RZ ;  /* 0x0100000009097824 */ /* 0x004fce00078e00ff */
.L_x_418:
[----:B------:R-:W2:Y:S02]  /*14f70*/  LDL.U8 R4, [R1+0x6] ;  /* 0x0000060001047983 */ /* 0x000ea40000100000 */
[----:B--2---:R-:W-:-:S05]  /*14f80*/  IMAD.U32 R4, R4, 0x10000, RZ ;  /* 0x0001000004047824 */ /* 0x004fca00078e00ff */
[----:B------:R-:W-:-:S07]  /*14f90*/  LOP3.LUT R9, R4, R9, RZ, 0x3c, !PT ;  /* 0x0000000904097212 */ /* 0x000fce00078e3cff */
.L_x_417:
[----:B------:R-:W2:Y:S02]  /*14fa0*/  LDL.U8 R4, [R1+0x5] ;  /* 0x0000050001047983 */ /* 0x000ea40000100000 */
[----:B--2---:R-:W-:-:S04]  /*14fb0*/  SHF.L.U32 R4, R4, 0x8, RZ ;  /* 0x0000000804047819 */ /* 0x004fc800000006ff */
[----:B------:R-:W-:-:S07]  /*14fc0*/  LOP3.LUT R9, R4, R9, RZ, 0x3c, !PT ;  /* 0x0000000904097212 */ /* 0x000fce00078e3cff */
.L_x_416:
[----:B------:R-:W2:Y:S02]  /*14fd0*/  LDL.U8 R4, [R1+0x4] ;  /* 0x0000040001047983 */ /* 0x000ea40000100000 */
[----:B--2---:R-:W-:-:S07]  /*14fe0*/  LOP3.LUT R9, R4, R9, RZ, 0x3c, !PT ;  /* 0x0000000904097212 */ /* 0x004fce00078e3cff */
.L_x_415:
[----:B------:R-:W2:Y:S02]  /*14ff0*/  LDL.U8 R4, [R1+0x3] ;  /* 0x0000030001047983 */ /* 0x000ea40000100000 */
[----:B--2---:R-:W-:-:S03]  /*15000*/  IMAD.WIDE.U32 R4, R4, 0x1000000, RZ ;  /* 0x0100000004047825 */ /* 0x004fc600078e00ff */
[----:B------:R-:W-:Y:S02]  /*15010*/  LOP3.LUT R7, R4, R7, RZ, 0x3c, !PT ;  /* 0x0000000704077212 */ /* 0x000fe400078e3cff */
[----:B------:R-:W-:-:S07]  /*15020*/  LOP3.LUT R9, R5, R9, RZ, 0x3c, !PT ;  /* 0x0000000905097212 */ /* 0x000fce00078e3cff */
.L_x_413:
[----:B------:R-:W2:Y:S02]  /*15030*/  LDL.U8 R4, [R1+0x2] ;  /* 0x0000020001047983 */ /* 0x000ea40000100000 */
[----:B--2---:R-:W-:-:S03]  /*15040*/  IMAD.WIDE.U32 R4, R4, 0x10000, RZ ;  /* 0x0001000004047825 */ /* 0x004fc600078e00ff */
[----:B------:R-:W-:Y:S02]  /*15050*/  LOP3.LUT R7, R4, R7, RZ, 0x3c, !PT ;  /* 0x0000000704077212 */ /* 0x000fe400078e3cff */
[----:B------:R-:W-:-:S07]  /*15060*/  LOP3.LUT R9, R5, R9, RZ, 0x3c, !PT ;  /* 0x0000000905097212 */ /* 0x000fce00078e3cff */
.L_x_412:
[----:B------:R-:W-:Y:S05]  /*15070*/  BSYNC.RELIABLE B4 ;  /* 0x0000000000047941 */ /* 0x000fea0003800100 */
.L_x_408:
[----:B------:R-:W2:Y:S02]  /*15080*/  LDL.U8 R4, [R1+0x1] ;  /* 0x0000010001047983 */ /* 0x000ea40000100000 */
[----:B--2---:R-:W-:-:S03]  /*15090*/  IMAD.WIDE.U32 R4, R4, 0x100, RZ ;  /* 0x0000010004047825 */ /* 0x004fc600078e00ff */
[----:B------:R-:W-:Y:S02]  /*150a0*/  LOP3.LUT R7, R4, R7, RZ, 0x3c, !PT ;  /* 0x0000000704077212 */ /* 0x000fe400078e3cff */
[----:B------:R-:W-:-:S07]  /*150b0*/  LOP3.LUT R9, R5, R9, RZ, 0x3c, !PT ;  /* 0x0000000905097212 */ /* 0x000fce00078e3cff */
.L_x_411:
[----:B------:R-:W-:Y:S05]  /*150c0*/  BSYNC.RECONVERGENT B3 ;  /* 0x0000000000037941 */ /* 0x000fea0003800200 */
.L_x_407:
[----:B------:R-:W2:Y:S01]  /*150d0*/  LDL.U8 R4, [R1] ;  /* 0x0000000001047983 */ /* 0x000ea20000100000 */
        /* <DEDUP_REMOVED lines=17> */
.L_x_401:
[----:B------:R-:W-:Y:S05]  /*151f0*/  BSYNC.RECONVERGENT B2 ;  /* 0x0000000000027941 */ /* 0x000fea0003800200 */
.L_x_400:
[-C--:B0-----:R-:W-:Y:S01]  /*15200*/  LOP3.LUT R7, R24, R18.reuse, RZ, 0x3c, !PT ;  /* 0x0000001218077212 */ /* 0x081fe200078e3cff */
[----:B------:R-:W-:Y:S01]  /*15210*/  VIADD R10, R13, 0xffffffff ;  /* 0xffffffff0d0a7836 */ /* 0x000fe20000000000 */
[----:B------:R-:W-:Y:S01]  /*15220*/  LOP3.LUT R18, R22, R18, RZ, 0x3c, !PT ;  /* 0x0000001216127212 */ /* 0x000fe200078e3cff */
[----:B------:R-:W0:Y:S03]  /*15230*/  LDCU UR4, c[0x0][0x3ac] ;  /* 0x00007580ff0477ac */ /* 0x000e260008000800 */
[----:B------:R-:W-:-:S05]  /*15240*/  IADD3 R7, P0, PT, R18, R7, RZ ;  /* 0x0000000712077210 */ /* 0x000fca0007f1e0ff */
[----:B------:R-:W-:Y:S01]  /*15250*/  IMAD.X R19, R19, 0x1, R20, P0 ;  /* 0x0000000113137824 */ /* 0x000fe200000e0614 */
[----:B-12---:R-:W-:-:S04]  /*15260*/  IADD3 R5, P0, PT, R7, R18, RZ ;  /* 0x0000001207057210 */ /* 0x006fc80007f1e0ff */
[----:B------:R-:W-:Y:S02]  /*15270*/  IADD3.X R20, PT, PT, R20, R19, RZ, P0, !PT ;  /* 0x0000001314147210 */ /* 0x000fe400007fe4ff */
[----:B------:R-:W-:Y:S01]  /*15280*/  SHF.R.U32.HI R6, RZ, 0x1, R19 ;  /* 0x00000001ff067819 */ /* 0x000fe20000011613 */
[----:B------:R-:W-:Y:S01]  /*15290*/  IMAD R19, R19, -0x12aa7333, RZ ;  /* 0xed558ccd13137824 */ /* 0x000fe200078e02ff */
[----:B------:R-:W-:Y:S01]  /*152a0*/  SHF.R.U32.HI R4, RZ, 0x1, R20 ;  /* 0x00000001ff047819 */ /* 0x000fe20000011614 */
[----:B0-----:R-:W-:Y:S01]  /*152b0*/  UISETP.GE.AND UP0, UPT, UR4, 0x1, UPT ;  /* 0x000000010400788c */ /* 0x001fe2000bf06270 */
[----:B------:R-:W-:Y:S02]  /*152c0*/  LOP3.LUT R6, R6, R7, RZ, 0x3c, !PT ;  /* 0x0000000706067212 */ /* 0x000fe400078e3cff */
[----:B------:R-:W-:Y:S01]  /*152d0*/  LOP3.LUT R4, R4, R5, RZ, 0x3c, !PT ;  /* 0x0000000504047212 */ /* 0x000fe200078e3cff */
[----:B------:R-:W-:Y:S02]  /*152e0*/  IMAD R5, R20, -0x12aa7333, RZ ;  /* 0xed558ccd14057824 */ /* 0x000fe400078e02ff */
[----:B------:R-:W-:-:S02]  /*152f0*/  IMAD R19, R6, -0xae5029, R19 ;  /* 0xff51afd706137824 */ /* 0x000fc400078e0213 */
        /* <DEDUP_REMOVED lines=20> */
[----:B------:R-:W-:Y:S01]  /*15440*/  LOP3.LUT R8, R7, R8, RZ, 0x3c, !PT ;  /* 0x0000000807087212 */ /* 0x000fe200078e3cff */
[----:B------:R-:W-:Y:S01]  /*15450*/  IMAD R7, R15, R10, R14 ;  /* 0x0000000a0f077224 */ /* 0x000fe200078e020e */
[----:B------:R-:W-:-:S04]  /*15460*/  LOP3.LUT R9, R9, R6, RZ, 0x3c, !PT ;  /* 0x0000000609097212 */ /* 0x000fc800078e3cff */
[----:B------:R-:W-:Y:S02]  /*15470*/  IADD3 R10, P0, PT, R9, R8, RZ ;  /* 0x00000008090a7210 */ /* 0x000fe40007f1e0ff */
[----:B------:R-:W-:Y:S02]  /*15480*/  LEA R7, R7, 0x2, 0x2 ;  /* 0x0000000207077811 */ /* 0x000fe400078e10ff */
[----:B------:R-:W-:Y:S02]  /*15490*/  IADD3.X R11, PT, PT, R19, R16, RZ, P0, !PT ;  /* 0x00000010130b7210 */ /* 0x000fe400007fe4ff */
[----:B------:R-:W-:Y:S01]  /*154a0*/  IADD3 R14, P0, PT, R10, R9, RZ ;  /* 0x000000090a0e7210 */ /* 0x000fe20007f1e0ff */
[----:B0-----:R-:W-:-:S04]  /*154b0*/  IMAD.WIDE R4, R7, 0x40, R4 ;  /* 0x0000004007047825 */ /* 0x001fc800078e0204 */
[----:B------:R-:W-:Y:S01]  /*154c0*/  IMAD.X R15, R11, 0x1, R19, P0 ;  /* 0x000000010b0f7824 */ /* 0x000fe200000e0613 */
[----:B------:R0:W-:Y:S04]  /*154d0*/  STG.E.64 desc[UR6][R4.64], R10 ;  /* 0x0000000a04007986 */ /* 0x0001e8000c101b06 */
[----:B------:R0:W-:Y:S01]  /*154e0*/  STG.E.64 desc[UR6][R4.64+0x40], R14 ;  /* 0x0000400e04007986 */ /* 0x0001e2000c101b06 */
[----:B------:R-:W-:Y:S05]  /*154f0*/  BRA.U !UP0, `(.L_x_363) ;  /* 0x0000000108b47547 */ /* 0x000fea000b800000 */
[----:B------:R-:W-:-:S07]  /*15500*/  IMAD.MOV.U32 R16, RZ, RZ, RZ ;  /* 0x000000ffff107224 */ /* 0x000fce00078e00ff */
.L_x_435:
[C---:B------:R-:W-:Y:S01]  /*15510*/  LOP3.LUT R7, R16.reuse, 0xff, RZ, 0xc0, !PT ;  /* 0x000000ff10077812 */ /* 0x040fe200078ec0ff */
[----:B0-----:R-:W-:Y:S01]  /*15520*/  IMAD.MOV.U32 R5, RZ, RZ, R11 ;  /* 0x000000ffff057224 */ /* 0x001fe200078e000b */
        /* <DEDUP_REMOVED lines=31> */
.L_x_433:
[----:B------:R-:W-:Y:S01]  /*15720*/  IMAD.MOV.U32 R5, RZ, RZ, R7 ;  /* 0x000000ffff057224 */ /* 0x000fe200078e0007 */
[----:B------:R-:W-:-:S07]  /*15730*/  MOV R6, 0x15750 ;  /* 0x0001575000067802 */ /* 0x000fce0000000f00 */
[----:B------:R-:W-:Y:S05]  /*15740*/  CALL.REL.NOINC `($__internal_0_$__cuda_sm20_rem_u64) ;  /* 0x0000000000707944 */ /* 0x000fea0003c00000 */
.L_x_434:
[----:B------:R-:W-:Y:S05]  /*15750*/  BSYNC.RECONVERGENT B2 ;  /* 0x0000000000027941 */ /* 0x000fea0003800200 */
.L_x_432:
[----:B------:R-:W0:Y:S02]  /*15760*/  LDCU.64 UR4, c[0x0][0x3a0] ;  /* 0x00007400ff0477ac */ /* 0x000e240008000a00 */
[----:B0-----:R-:W-:-:S04]  /*15770*/  IADD3 R4, P0, PT, R8, UR4, RZ ;  /* 0x0000000408047c10 */ /* 0x001fc8000ff1e0ff */
[----:B------:R-:W-:-:S05]  /*15780*/  IADD3.X R5, PT, PT, R9, UR5, RZ, P0, !PT ;  /* 0x0000000509057c10 */ /* 0x000fca00087fe4ff */
[----:B------:R-:W2:Y:S02]  /*15790*/  LDG.E.U8 R4, desc[UR6][R4.64] ;  /* 0x0000000604047981 */ /* 0x000ea4000c1e1100 */
[----:B--2---:R-:W-:-:S13]  /*157a0*/  ISETP.NE.AND P0, PT, R4, RZ, PT ;  /* 0x000000ff0400720c */ /* 0x004fda0003f05270 */
[----:B------:R-:W-:Y:S05]  /*157b0*/  @!P0 EXIT ;  /* 0x000000000000894d */ /* 0x000fea0003800000 */
[----:B------:R-:W-:Y:S05]  /*157c0*/  @P2 BRA `(.L_x_435) ;  /* 0xfffffffc00502947 */ /* 0x000fea000383ffff */
.L_x_363:
[----:B------:R-:W-:Y:S05]  /*157d0*/  BSYNC.RECONVERGENT B0 ;  /* 0x0000000000007941 */ /* 0x000fea0003800200 */
.L_x_302:
[----:B------:R-:W-:Y:S02]  /*157e0*/  IADD3 R19, PT, PT, R13, -0x1, RZ ;  /* 0xffffffff0d137810 */ /* 0x000fe40007ffe0ff */
[----:B------:R-:W-:-:S04]  /*157f0*/  SHF.R.S32.HI R13, RZ, 0x1, R13 ;  /* 0x00000001ff0d7819 */ /* 0x000fc8000001140d */
[----:B------:R-:W-:-:S13]  /*15800*/  ISETP.NE.AND P0, PT, R13, R0, PT ;  /* 0x000000000d00720c */ /* 0x000fda0003f05270 */
[----:B------:R-:W-:Y:S05]  /*15810*/  @P0 BRA `(.L_x_436) ;  /* 0xffffff9800680947 */ /* 0x000fea000383ffff */
.L_x_301:
[----:B------:R-:W-:Y:S05]  /*15820*/  BSYNC.RECONVERGENT B1 ;  /* 0x0000000000017941 */ /* 0x000fea0003800200 */
.L_x_300:
[----:B------:R-:W-:Y:S05]  /*15830*/  WARPSYNC.ALL ;  /* 0x0000000000007948 */ /* 0x000fea0003800000 */
[----:B------:R-:W2:Y:S01]  /*15840*/  S2R R0, SR_LANEID ;  /* 0x0000000000007919 */ /* 0x000ea20000000000 */
[----:B------:R-:W-:Y:S01]  /*15850*/  VOTEU.ANY UR4, UPT, PT ;  /* 0x0000000000047886 */ /* 0x000fe200038e0100 */
[----:B------:R-:W3:Y:S01]  /*15860*/  LDC.64 R2, c[0x0][0x388] ;  /* 0x0000e200ff027b82 */ /* 0x000ee20000000a00 */
[----:B------:R-:W-:Y:S02]  /*15870*/  UFLO.U32 UR5, UR4 ;  /* 0x00000004000572bd */ /* 0x000fe400080e0000 */
[----:B------:R-:W3:Y:S04]  /*15880*/  POPC R7, UR4 ;  /* 0x0000000400077d09 */ /* 0x000ee80008000000 */
[----:B--2---:R-:W-:-:S05]  /*15890*/  ISETP.EQ.U32.AND P0, PT, R0, UR5, PT ;  /* 0x0000000500007c0c */ /* 0x004fca000bf02070 */
[----:B------:R-:W0:Y:S01]  /*158a0*/  LDCU.64 UR4, c[0x0][0x390] ;  /* 0x00007200ff0477ac */ /* 0x000e220008000a00 */
[----:B------:R-:W-:-:S07]  /*158b0*/  IMAD.MOV.U32 R0, RZ, RZ, 0x1 ;  /* 0x00000001ff007424 */ /* 0x000fce00078e00ff */
[----:B---3--:R-:W-:Y:S01]  /*158c0*/  @P0 REDG.E.ADD.STRONG.GPU desc[UR6][R2.64], R7 ;  /* 0x000000070200098e */ /* 0x008fe2000c12e106 */
[----:B01----:R-:W-:-:S05]  /*158d0*/  IADD3 R4, P0, PT, R17, UR4, RZ ;  /* 0x0000000411047c10 */ /* 0x003fca000ff1e0ff */
[----:B------:R-:W-:-:S05]  /*158e0*/  IMAD.X R5, RZ, RZ, UR5, P0 ;  /* 0x00000005ff057e24 */ /* 0x000fca00080e06ff */
[----:B------:R-:W-:Y:S01]  /*158f0*/  STG.E.U8 desc[UR6][R4.64], R0 ;  /* 0x0000000004007986 */ /* 0x000fe2000c101106 */
[----:B------:R-:W-:Y:S05]  /*15900*/  EXIT ;  /* 0x000000000000794d */ /* 0x000fea0003800000 */
        .weak           $__internal_0_$__cuda_sm20_rem_u64
        .type           $__internal_0_$__cuda_sm20_rem_u64,@function
        .size           $__internal_0_$__cuda_sm20_rem_u64,($__internal_1_$__cuda_sm3x_div_rn_noftz_f32_slowpath - $__internal_0_$__cuda_sm20_rem_u64)
$__internal_0_$__cuda_sm20_rem_u64:
[----:B------:R-:W-:Y:S01]  /*15910*/  MOV R26, UR9 ;  /* 0x00000009001a7c02 */ /* 0x000fe20008000f00 */
[----:B------:R-:W-:-:S04]  /*15920*/  IMAD.MOV.U32 R27, RZ, RZ, R12 ;  /* 0x000000ffff1b7224 */ /* 0x000fc800078e000c */
[----:B------:R-:W0:Y:S08]  /*15930*/  I2F.U64.RP R8, R26 ;  /* 0x0000001a00087312 */ /* 0x000e300000309000 */
[----:B0-----:R-:W0:Y:S02]  /*15940*/  MUFU.RCP R18, R8 ;  /* 0x0000000800127308 */ /* 0x001e240000001000 */
[----:B0-----:R-:W-:-:S06]  /*15950*/  VIADD R18, R18, 0x1ffffffe ;  /* 0x1ffffffe12127836 */ /* 0x001fcc0000000000 */
[----:B------:R-:W0:Y:S02]  /*15960*/  F2I.U64.TRUNC R22, R18 ;  /* 0x0000001200167311 */ /* 0x000e24000020d800 */
[----:B0-----:R-:W-:-:S04]  /*15970*/  IMAD.WIDE.U32 R24, R22, UR9, RZ ;  /* 0x0000000916187c25 */ /* 0x001fc8000f8e00ff */
[C---:B------:R-:W-:Y:S01]  /*15980*/  IMAD R7, R22.reuse, R12, R25 ;  /* 0x0000000c16077224 */ /* 0x040fe200078e0219 */
[----:B------:R-:W-:Y:S01]  /*15990*/  IADD3 R9, P0, PT, RZ, -R24, RZ ;  /* 0x80000018ff097210 */ /* 0x000fe20007f1e0ff */
[----:B------:R-:W-:Y:S02]  /*159a0*/  IMAD.MOV.U32 R25, RZ, RZ, R22 ;  /* 0x000000ffff197224 */ /* 0x000fe400078e0016 */
[----:B------:R-:W-:Y:S02]  /*159b0*/  IMAD R7, R23, UR9, R7 ;  /* 0x0000000917077c24 */ /* 0x000fe4000f8e0207 */
[----:B------:R-:W-:-:S03]  /*159c0*/  IMAD.HI.U32 R24, R22, R9, RZ ;  /* 0x0000000916187227 */ /* 0x000fc600078e00ff */
[----:B------:R-:W-:-:S05]  /*159d0*/  IADD3.X R7, PT, PT, RZ, ~R7, RZ, P0, !PT ;  /* 0x80000007ff077210 */ /* 0x000fca00007fe4ff */
[----:B------:R-:W-:-:S04]  /*159e0*/  IMAD.WIDE.U32 R24, P0, R22, R7, R24 ;  /* 0x0000000716187225 */ /* 0x000fc80007800018 */
[C---:B------:R-:W-:Y:S02]  /*159f0*/  IMAD R8, R23.reuse, R7, RZ ;  /* 0x0000000717087224 */ /* 0x040fe400078e02ff */
[----:B------:R-:W-:-:S04]  /*15a00*/  IMAD.HI.U32 R9, P1, R23, R9, R24 ;  /* 0x0000000917097227 */ /* 0x000fc80007820018 */
[----:B------:R-:W-:Y:S01]  /*15a10*/  IMAD.HI.U32 R7, R23, R7, RZ ;  /* 0x0000000717077227 */ /* 0x000fe200078e00ff */
[----:B------:R-:W-:-:S03]  /*15a20*/  IADD3 R25, P3, PT, R8, R9, RZ ;  /* 0x0000000908197210 */ /* 0x000fc60007f7e0ff */
[----:B------:R-:W-:Y:S02]  /*15a30*/  IMAD.X R7, R7, 0x1, R23, P0 ;  /* 0x0000000107077824 */ /* 0x000fe400000e0617 */
[----:B------:R-:W-:-:S03]  /*15a40*/  IMAD.WIDE.U32 R22, R25, UR9, RZ ;  /* 0x0000000919167c25 */ /* 0x000fc6000f8e00ff */
[----:B------:R-:W-:Y:S01]  /*15a50*/  IADD3.X R7, PT, PT, RZ, RZ, R7, P3, P1 ;  /* 0x000000ffff077210 */ /* 0x000fe20001fe2407 */
[----:B------:R-:W-:Y:S01]  /*15a60*/  IMAD R8, R25, R12, R23 ;  /* 0x0000000c19087224 */ /* 0x000fe200078e0217 */
[----:B------:R-:W-:Y:S01]  /*15a70*/  IADD3 R22, P0, PT, RZ, -R22, RZ ;  /* 0x80000016ff167210 */ /* 0x000fe20007f1e0ff */
[----:B------:R-:W-:Y:S02]  /*15a80*/  IMAD.MOV.U32 R23, RZ, RZ, RZ ;  /* 0x000000ffff177224 */ /* 0x000fe400078e00ff */
        /* <DEDUP_REMOVED lines=9> */
[----:B------:R-:W-:-:S03]  /*15b20*/  IMAD.HI.U32 R22, R8, R4, RZ ;  /* 0x0000000408167227 */ /* 0x000fc600078e00ff */
[----:B------:R-:W-:Y:S01]  /*15b30*/  IADD3.X R18, PT, PT, RZ, RZ, R18, P3, P1 ;  /* 0x000000ffff127210 */ /* 0x000fe20001fe2412 */
[----:B------:R-:W-:-:S04]  /*15b40*/  IMAD.WIDE.U32 R8, R8, R5, R22 ;  /* 0x0000000508087225 */ /* 0x000fc800078e0016 */
[C---:B------:R-:W-:Y:S02]  /*15b50*/  IMAD R7, R18.reuse, R5, RZ ;  /* 0x0000000512077224 */ /* 0x040fe400078e02ff */
[----:B------:R-:W-:-:S04]  /*15b60*/  IMAD.HI.U32 R8, P0, R18, R4, R8 ;  /* 0x0000000412087227 */ /* 0x000fc80007800008 */
[----:B------:R-:W-:Y:S01]  /*15b70*/  IMAD.HI.U32 R18, R18, R5, RZ ;  /* 0x0000000512127227 */ /* 0x000fe200078e00ff */
[----:B------:R-:W-:-:S04]  /*15b80*/  IADD3 R7, P1, PT, R7, R8, RZ ;  /* 0x0000000807077210 */ /* 0x000fc80007f3e0ff */
[----:B------:R-:W-:Y:S01]  /*15b90*/  IADD3.X R8, PT, PT, R18, RZ, RZ, P0, !PT ;  /* 0x000000ff12087210 */ /* 0x000fe200007fe4ff */
[----:B------:R-:W-:-:S04]  /*15ba0*/  IMAD.WIDE.U32 R22, R7, UR9, RZ ;  /* 0x0000000907167c25 */ /* 0x000fc8000f8e00ff */
[----:B------:R-:W-:Y:S01]  /*15bb0*/  IMAD.X R8, RZ, RZ, R8, P1 ;  /* 0x000000ffff087224 */ /* 0x000fe200008e0608 */
[----:B------:R-:W-:Y:S01]  /*15bc0*/  IADD3 R4, P1, PT, -R22, R4, RZ ;  /* 0x0000000416047210 */ /* 0x000fe20007f3e1ff */
[----:B------:R-:W-:-:S03]  /*15bd0*/  IMAD R7, R7, R12, R23 ;  /* 0x0000000c07077224 */ /* 0x000fc600078e0217 */
[----:B------:R-:W-:Y:S01]  /*15be0*/  ISETP.GE.U32.AND P0, PT, R4, UR9, PT ;  /* 0x0000000904007c0c */ /* 0x000fe2000bf06070 */
[----:B------:R-:W-:-:S04]  /*15bf0*/  IMAD R8, R8, UR9, R7 ;  /* 0x0000000908087c24 */ /* 0x000fc8000f8e0207 */
[----:B------:R-:W-:Y:S01]  /*15c00*/  IMAD.X R5, R5, 0x1, ~R8, P1 ;  /* 0x0000000105057824 */ /* 0x000fe200008e0e08 */
[----:B------:R-:W-:-:S04]  /*15c10*/  IADD3 R7, P1, PT, R4, -UR9, RZ ;  /* 0x8000000904077c10 */ /* 0x000fc8000ff3e0ff */
[----:B------:R-:W-:Y:S02]  /*15c20*/  ISETP.GE.U32.AND.EX P0, PT, R5, R12, PT, P0 ;  /* 0x0000000c0500720c */ /* 0x000fe40003f06100 */
[-C--:B------:R-:W-:Y:S02]  /*15c30*/  IADD3.X R8, PT, PT, ~R12, R5.reuse, RZ, P1, !PT ;  /* 0x000000050c087210 */ /* 0x080fe40000ffe5ff */
[----:B------:R-:W-:Y:S02]  /*15c40*/  SEL R7, R7, R4, P0 ;  /* 0x0000000407077207 */ /* 0x000fe40000000000 */
[----:B------:R-:W-:Y:S02]  /*15c50*/  SEL R5, R8, R5, P0 ;  /* 0x0000000508057207 */ /* 0x000fe40000000000 */
[C---:B------:R-:W-:Y:S02]  /*15c60*/  ISETP.GE.U32.AND P0, PT, R7.reuse, UR9, PT ;  /* 0x0000000907007c0c */ /* 0x040fe4000bf06070 */
[----:B------:R-:W-:-:S02]  /*15c70*/  IADD3 R8, P3, PT, R7, -UR9, RZ ;  /* 0x8000000907087c10 */ /* 0x000fc4000ff7e0ff */
[C---:B------:R-:W-:Y:S02]  /*15c80*/  ISETP.GE.U32.AND.EX P0, PT, R5.reuse, R12, PT, P0 ;  /* 0x0000000c0500720c */ /* 0x040fe40003f06100 */
[----:B------:R-:W-:Y:S01]  /*15c90*/  ISETP.NE.U32.AND P1, PT, RZ, UR9, PT ;  /* 0x00000009ff007c0c */ /* 0x000fe2000bf25070 */
[----:B------:R-:W-:Y:S01]  /*15ca0*/  IMAD.X R4, R5, 0x1, ~R12, P3 ;  /* 0x0000000105047824 */ /* 0x000fe200018e0e0c */
[----:B------:R-:W-:Y:S01]  /*15cb0*/  SEL R8, R8, R7, P0 ;  /* 0x0000000708087207 */ /* 0x000fe20000000000 */
[----:B------:R-:W-:Y:S01]  /*15cc0*/  IMAD.MOV.U32 R7, RZ, RZ, 0x0 ;  /* 0x00000000ff077424 */ /* 0x000fe200078e00ff */
[----:B------:R-:W-:Y:S02]  /*15cd0*/  ISETP.NE.AND.EX P1, PT, R12, RZ, PT, P1 ;  /* 0x000000ff0c00720c */ /* 0x000fe40003f25310 */
[----:B------:R-:W-:Y:S02]  /*15ce0*/  SEL R4, R4, R5, P0 ;  /* 0x0000000504047207 */ /* 0x000fe40000000000 */
[----:B------:R-:W-:-:S02]  /*15cf0*/  SEL R8, R8, 0xffffffff, P1 ;  /* 0xffffffff08087807 */ /* 0x000fc40000800000 */
[----:B------:R-:W-:Y:S01]  /*15d00*/  SEL R9, R4, 0xffffffff, P1 ;  /* 0xffffffff04097807 */ /* 0x000fe20000800000 */
[----:B------:R-:W-:Y:S06]  /*15d10*/  RET.REL.NODEC R6 `(_Z14get_neighboursiPiPbPmS0_iiil) ;  /* 0xfffffea006b87950 */ /* 0x000fec0003c3ffff */
        .weak           $__internal_1_$__cuda_sm3x_div_rn_noftz_f32_slowpath
        .type           $__internal_1_$__cuda_sm3x_div_rn_noftz_f32_slowpath,@function
        .size           $__internal_1_$__cuda_sm3x_div_rn_noftz_f32_slowpath,(.L_x_546 - $__internal_1_$__cuda_sm3x_div_rn_noftz_f32_slowpath)
$__internal_1_$__cuda_sm3x_div_rn_noftz_f32_slowpath:
[--C-:B------:R-:W-:Y:S01]  /*15d20*/  SHF.R.U32.HI R11, RZ, 0x17, R7.reuse ;  /* 0x00000017ff0b7819 */ /* 0x100fe20000011607 */
[----:B------:R-:W-:Y:S01]  /*15d30*/  BSSY.RECONVERGENT B2, `(.L_x_437) ;  /* 0x0000063000027945 */ /* 0x000fe20003800200 */
[----:B------:R-:W-:Y:S01]  /*15d40*/  SHF.R.U32.HI R9, RZ, 0x17, R6 ;  /* 0x00000017ff097819 */ /* 0x000fe20000011606 */
[----:B------:R-:W-:Y:S01]  /*15d50*/  IMAD.MOV.U32 R13, RZ, RZ, R7 ;  /* 0x000000ffff0d7224 */ /* 0x000fe200078e0007 */
[----:B------:R-:W-:Y:S02]  /*15d60*/  LOP3.LUT R11, R11, 0xff, RZ, 0xc0, !PT ;  /* 0x000000ff0b0b7812 */ /* 0x000fe400078ec0ff */
[----:B------:R-:W-:Y:S02]  /*15d70*/  LOP3.LUT R18, R9, 0xff, RZ, 0xc0, !PT ;  /* 0x000000ff09127812 */ /* 0x000fe400078ec0ff */
[----:B------:R-:W-:-:S03]  /*15d80*/  IADD3 R14, PT, PT, R11, -0x1, RZ ;  /* 0xffffffff0b0e7810 */ /* 0x000fc60007ffe0ff */
[----:B------:R-:W-:Y:S01]  /*15d90*/  VIADD R12, R18, 0xffffffff ;  /* 0xffffffff120c7836 */ /* 0x000fe20000000000 */
[----:B------:R-:W-:-:S04]  /*15da0*/  ISETP.GT.U32.AND P0, PT, R14, 0xfd, PT ;  /* 0x000000fd0e00780c */ /* 0x000fc80003f04070 */
[----:B------:R-:W-:-:S13]  /*15db0*/  ISETP.GT.U32.OR P0, PT, R12, 0xfd, P0 ;  /* 0x000000fd0c00780c */ /* 0x000fda0000704470 */
[----:B------:R-:W-:Y:S01]  /*15dc0*/  @!P0 MOV R9, RZ ;  /* 0x000000ff00098202 */ /* 0x000fe20000000f00 */
[----:B------:R-:W-:Y:S06]  /*15dd0*/  @!P0 BRA `(.L_x_438) ;  /* 0x00000000005c8947 */ /* 0x000fec0003800000 */
[----:B------:R-:W-:Y:S02]  /*15de0*/  FSETP.GTU.FTZ.AND P0, PT, |R6|, +INF , PT ;  /* 0x7f8000000600780b */ /* 0x000fe40003f1c200 */
[----:B------:R-:W-:-:S04]  /*15df0*/  FSETP.GTU.FTZ.AND P1, PT, |R7|, +INF , PT ;  /* 0x7f8000000700780b */ /* 0x000fc80003f3c200 */
[----:B------:R-:W-:-:S13]  /*15e00*/  PLOP3.LUT P0, PT, P0, P1, PT, 0xf8, 0x8f ;  /* 0x00000000008f781c */ /* 0x000fda0000703f70 */
[----:B------:R-:W-:Y:S05]  /*15e10*/  @P0 BRA `(.L_x_439) ;  /* 0x00000004004c0947 */ /* 0x000fea0003800000 */
[----:B------:R-:W-:-:S13]  /*15e20*/  LOP3.LUT P0, RZ, R13, 0x7fffffff, R6, 0xc8, !PT ;  /* 0x7fffffff0dff7812 */ /* 0x000fda000780c806 */
[----:B------:R-:W-:Y:S05]  /*15e30*/  @!P0 BRA `(.L_x_440) ;  /* 0x00000004003c8947 */ /* 0x000fea0003800000 */
[C---:B------:R-:W-:Y:S02]  /*15e40*/  FSETP.NEU.FTZ.AND P0, PT, |R6|.reuse, +INF , PT ;  /* 0x7f8000000600780b */ /* 0x040fe40003f1d200 */
[----:B------:R-:W-:Y:S02]  /*15e50*/  FSETP.NEU.FTZ.AND P2, PT, |R7|, +INF , PT ;  /* 0x7f8000000700780b */ /* 0x000fe40003f5d200 */
[----:B------:R-:W-:-:S11]  /*15e60*/  FSETP.NEU.FTZ.AND P1, PT, |R6|, +INF , PT ;  /* 0x7f8000000600780b */ /* 0x000fd60003f3d200 */
[----:B------:R-:W-:Y:S05]  /*15e70*/  @!P2 BRA !P0, `(.L_x_440) ;  /* 0x00000004002ca947 */ /* 0x000fea0004000000 */
[----:B------:R-:W-:-:S04]  /*15e80*/  LOP3.LUT P0, RZ, R6, 0x7fffffff, RZ, 0xc0, !PT ;  /* 0x7fffffff06ff7812 */ /* 0x000fc8000780c0ff */
[----:B------:R-:W-:-:S13]  /*15e90*/  PLOP3.LUT P0, PT, P2, P0, PT, 0x2f, 0xf2 ;  /* 0x0000000000f2781c */ /* 0x000fda0001700577 */
[----:B------:R-:W-:Y:S05]  /*15ea0*/  @P0 BRA `(.L_x_441) ;  /* 0x0000000400180947 */ /* 0x000fea0003800000 */
[----:B------:R-:W-:-:S04]  /*15eb0*/  LOP3.LUT P0, RZ, R13, 0x7fffffff, RZ, 0xc0, !PT ;  /* 0x7fffffff0dff7812 */ /* 0x000fc8000780c0ff */
[----:B------:R-:W-:-:S13]  /*15ec0*/  PLOP3.LUT P0, PT, P1, P0, PT, 0x2f, 0xf2 ;  /* 0x0000000000f2781c */ /* 0x000fda0000f00577 */
[----:B------:R-:W-:Y:S05]  /*15ed0*/  @P0 BRA `(.L_x_442) ;  /* 0x0000000400000947 */ /* 0x000fea0003800000 */
[----:B------:R-:W-:Y:S02]  /*15ee0*/  ISETP.GE.AND P0, PT, R12, RZ, PT ;  /* 0x000000ff0c00720c */ /* 0x000fe40003f06270 */
[----:B------:R-:W-:-:S11]  /*15ef0*/  ISETP.GE.AND P1, PT, R14, RZ, PT ;  /* 0x000000ff0e00720c */ /* 0x000fd60003f26270 */
[----:B------:R-:W-:Y:S02]  /*15f00*/  @P0 IMAD.MOV.U32 R9, RZ, RZ, RZ ;  /* 0x000000ffff090224 */ /* 0x000fe400078e00ff */
[----:B------:R-:W-:Y:S01]  /*15f10*/  @!P0 FFMA R6, R6, 1.84467440737095516160e+19, RZ ;  /* 0x5f80000006068823 */ /* 0x000fe200000000ff */
[----:B------:R-:W-:Y:S02]  /*15f20*/  @!P0 IMAD.MOV.U32 R9, RZ, RZ, -0x40 ;  /* 0xffffffc0ff098424 */ /* 0x000fe400078e00ff */
[----:B------:R-:W-:-:S03]  /*15f30*/  @!P1 FFMA R13, R7, 1.84467440737095516160e+19, RZ ;  /* 0x5f800000070d9823 */ /* 0x000fc600000000ff */
[----:B------:R-:W-:-:S07]  /*15f40*/  @!P1 IADD3 R9, PT, PT, R9, 0x40, RZ ;  /* 0x0000004009099810 */ /* 0x000fce0007ffe0ff */
.L_x_438:
[----:B------:R-:W-:Y:S01]  /*15f50*/  LEA R12, R11, 0xc0800000, 0x17 ;  /* 0xc08000000b0c7811 */ /* 0x000fe200078eb8ff */
[----:B------:R-:W-:Y:S04]  /*15f60*/  BSSY.RECONVERGENT B3, `(.L_x_443) ;  /* 0x0000036000037945 */ /* 0x000fe80003800200 */
[----:B------:R-:W-:Y:S02]  /*15f70*/  IMAD.IADD R14, R13, 0x1, -R12 ;  /* 0x000000010d0e7824 */ /* 0x000fe400078e0a0c */
[----:B------:R-:W-:Y:S02]  /*15f80*/  VIADD R12, R18, 0xffffff81 ;  /* 0xffffff81120c7836 */ /* 0x000fe40000000000 */
[----:B------:R-:W0:Y:S01]  /*15f90*/  MUFU.RCP R13, R14 ;  /* 0x0000000e000d7308 */ /* 0x000e220000001000 */
[----:B------:R-:W-:Y:S01]  /*15fa0*/  FADD.FTZ R15, -R14, -RZ ;  /* 0x800000ff0e0f7221 */ /* 0x000fe20000010100 */
[C---:B------:R-:W-:Y:S01]  /*15fb0*/  IMAD R6, R12.reuse, -0x800000, R6 ;  /* 0xff8000000c067824 */ /* 0x040fe200078e0206 */
[----:B------:R-:W-:-:S04]  /*15fc0*/  IADD3 R12, PT, PT, R12, 0x7f, -R11 ;  /* 0x0000007f0c0c7810 */ /* 0x000fc80007ffe80b */
[----:B------:R-:W-:Y:S01]  /*15fd0*/  IADD3 R12, PT, PT, R12, R9, RZ ;  /* 0x000000090c0c7210 */ /* 0x000fe20007ffe0ff */
[----:B0-----:R-:W-:-:S04]  /*15fe0*/  FFMA R18, R13, R15, 1 ;  /* 0x3f8000000d127423 */ /* 0x001fc8000000000f */
[----:B------:R-:W-:-:S04]  /*15ff0*/  FFMA R13, R13, R18, R13 ;  /* 0x000000120d0d7223 */ /* 0x000fc8000000000d */
[----:B------:R-:W-:-:S04]  /*16000*/  FFMA R18, R6, R13, RZ ;  /* 0x0000000d06127223 */ /* 0x000fc800000000ff */
[----:B------:R-:W-:-:S04]  /*16010*/  FFMA R20, R15, R18, R6 ;  /* 0x000000120f147223 */ /* 0x000fc80000000006 */
[----:B------:R-:W-:-:S04]  /*16020*/  FFMA R20, R13, R20, R18 ;  /* 0x000000140d147223 */ /* 0x000fc80000000012 */
[----:B------:R-:W-:-:S04]  /*16030*/  FFMA R15, R15, R20, R6 ;  /* 0x000000140f0f7223 */ /* 0x000fc80000000006 */
[----:B------:R-:W-:-:S05]  /*16040*/  FFMA R6, R13, R15, R20 ;  /* 0x0000000f0d067223 */ /* 0x000fca0000000014 */
[----:B------:R-:W-:-:S04]  /*16050*/  SHF.R.U32.HI R11, RZ, 0x17, R6 ;  /* 0x00000017ff0b7819 */ /* 0x000fc80000011606 */
[----:B------:R-:W-:-:S05]  /*16060*/  LOP3.LUT R11, R11, 0xff, RZ, 0xc0, !PT ;  /* 0x000000ff0b0b7812 */ /* 0x000fca00078ec0ff */
[----:B------:R-:W-:-:S04]  /*16070*/  IMAD.IADD R18, R11, 0x1, R12 ;  /* 0x000000010b127824 */ /* 0x000fc800078e020c */
[----:B------:R-:W-:-:S05]  /*16080*/  VIADD R9, R18, 0xffffffff ;  /* 0xffffffff12097836 */ /* 0x000fca0000000000 */
[----:B------:R-:W-:-:S13]  /*16090*/  ISETP.GE.U32.AND P0, PT, R9, 0xfe, PT ;  /* 0x000000fe0900780c */ /* 0x000fda0003f06070 */
[----:B------:R-:W-:Y:S05]  /*160a0*/  @!P0 BRA `(.L_x_444) ;  /* 0x0000000000808947 */ /* 0x000fea0003800000 */
[----:B------:R-:W-:-:S13]  /*160b0*/  ISETP.GT.AND P0, PT, R18, 0xfe, PT ;  /* 0x000000fe1200780c */ /* 0x000fda0003f04270 */
[----:B------:R-:W-:Y:S05]  /*160c0*/  @P0 BRA `(.L_x_445) ;  /* 0x00000000006c0947 */ /* 0x000fea0003800000 */
[----:B------:R-:W-:-:S13]  /*160d0*/  ISETP.GE.AND P0, PT, R18, 0x1, PT ;  /* 0x000000011200780c */ /* 0x000fda0003f06270 */
[----:B------:R-:W-:Y:S05]  /*160e0*/  @P0 BRA `(.L_x_446) ;  /* 0x0000000000740947 */ /* 0x000fea0003800000 */
[----:B------:R-:W-:Y:S02]  /*160f0*/  ISETP.GE.AND P0, PT, R18, -0x18, PT ;  /* 0xffffffe81200780c */ /* 0x000fe40003f06270 */
[----:B------:R-:W-:-:S11]  /*16100*/  LOP3.LUT R6, R6, 0x80000000, RZ, 0xc0, !PT ;  /* 0x8000000006067812 */ /* 0x000fd600078ec0ff */
[----:B------:R-:W-:Y:S05]  /*16110*/  @!P0 BRA `(.L_x_446) ;  /* 0x0000000000688947 */ /* 0x000fea0003800000 */
[CCC-:B------:R-:W-:Y:S01]  /*16120*/  FFMA.RZ R9, R13.reuse, R15.reuse, R20.reuse ;  /* 0x0000000f0d097223 */ /* 0x1c0fe2000000c014 */
[C---:B------:R-:W-:Y:S01]  /*16130*/  IADD3 R14, PT, PT, R18.reuse, 0x20, RZ ;  /* 0x00000020120e7810 */ /* 0x040fe20007ffe0ff */
[-CC-:B------:R-:W-:Y:S01]  /*16140*/  FFMA.RM R12, R13, R15.reuse, R20.reuse ;  /* 0x0000000f0d0c7223 */ /* 0x180fe20000004014 */
[C---:B------:R-:W-:Y:S02]  /*16150*/  ISETP.NE.AND P2, PT, R18.reuse, RZ, PT ;  /* 0x000000ff1200720c */ /* 0x040fe40003f45270 */
[----:B------:R-:W-:Y:S01]  /*16160*/  LOP3.LUT R11, R9, 0x7fffff, RZ, 0xc0, !PT ;  /* 0x007fffff090b7812 */ /* 0x000fe200078ec0ff */
[----:B------:R-:W-:Y:S01]  /*16170*/  FFMA.RP R9, R13, R15, R20 ;  /* 0x0000000f0d097223 */ /* 0x000fe20000008014 */
[----:B------:R-:W-:Y:S01]  /*16180*/  IMAD.MOV R13, RZ, RZ, -R18 ;  /* 0x000000ffff0d7224 */ /* 0x000fe200078e0a12 */
[----:B------:R-:W-:Y:S02]  /*16190*/  ISETP.NE.AND P1, PT, R18, RZ, PT ;  /* 0x000000ff1200720c */ /* 0x000fe40003f25270 */
[----:B------:R-:W-:-:S02]  /*161a0*/  LOP3.LUT R11, R11, 0x800000, RZ, 0xfc, !PT ;  /* 0x008000000b0b7812 */ /* 0x000fc400078efcff */
[----:B------:R-:W-:Y:S02]  /*161b0*/  FSETP.NEU.FTZ.AND P0, PT, R9, R12, PT ;  /* 0x0000000c0900720b */ /* 0x000fe40003f1d000 */
[----:B------:R-:W-:Y:S02]  /*161c0*/  SHF.L.U32 R14, R11, R14, RZ ;  /* 0x0000000e0b0e7219 */ /* 0x000fe400000006ff */
[----:B------:R-:W-:Y:S02]  /*161d0*/  SEL R12, R13, RZ, P2 ;  /* 0x000000ff0d0c7207 */ /* 0x000fe40001000000 */
[----:B------:R-:W-:Y:S02]  /*161e0*/  ISETP.NE.AND P1, PT, R14, RZ, P1 ;  /* 0x000000ff0e00720c */ /* 0x000fe40000f25270 */
[----:B------:R-:W-:Y:S02]  /*161f0*/  SHF.R.U32.HI R12, RZ, R12, R11 ;  /* 0x0000000cff0c7219 */ /* 0x000fe4000001160b */
[----:B------:R-:W-:-:S02]  /*16200*/  PLOP3.LUT P0, PT, P0, P1, PT, 0xf8, 0x8f ;  /* 0x00000000008f781c */ /* 0x000fc40000703f70 */
[----:B------:R-:W-:Y:S02]  /*16210*/  SHF.R.U32.HI R14, RZ, 0x1, R12 ;  /* 0x00000001ff0e7819 */ /* 0x000fe4000001160c */
[----:B------:R-:W-:-:S04]  /*16220*/  SEL R9, RZ, 0x1, !P0 ;  /* 0x00000001ff097807 */ /* 0x000fc80004000000 */
[----:B------:R-:W-:-:S04]  /*16230*/  LOP3.LUT R9, R9, 0x1, R14, 0xf8, !PT ;  /* 0x0000000109097812 */ /* 0x000fc800078ef80e */
[----:B------:R-:W-:-:S05]  /*16240*/  LOP3.LUT R9, R9, R12, RZ, 0xc0, !PT ;  /* 0x0000000c09097212 */ /* 0x000fca00078ec0ff */
[----:B------:R-:W-:-:S05]  /*16250*/  IMAD.IADD R9, R14, 0x1, R9 ;  /* 0x000000010e097824 */ /* 0x000fca00078e0209 */
[----:B------:R-:W-:Y:S01]  /*16260*/  LOP3.LUT R6, R9, R6, RZ, 0xfc, !PT ;  /* 0x0000000609067212 */ /* 0x000fe200078efcff */
[----:B------:R-:W-:Y:S06]  /*16270*/  BRA `(.L_x_446) ;  /* 0x0000000000107947 */ /* 0x000fec0003800000 */
.L_x_445:
[----:B------:R-:W-:-:S04]  /*16280*/  LOP3.LUT R6, R6, 0x80000000, RZ, 0xc0, !PT ;  /* 0x8000000006067812 */ /* 0x000fc800078ec0ff */
[----:B------:R-:W-:Y:S01]  /*16290*/  LOP3.LUT R6, R6, 0x7f800000, RZ, 0xfc, !PT ;  /* 0x7f80000006067812 */ /* 0x000fe200078efcff */
[----:B------:R-:W-:Y:S06]  /*162a0*/  BRA `(.L_x_446) ;  /* 0x0000000000047947 */ /* 0x000fec0003800000 */
.L_x_444:
[----:B------:R-:W-:-:S07]  /*162b0*/  LEA R6, R12, R6, 0x17 ;  /* 0x000000060c067211 */ /* 0x000fce00078eb8ff */
.L_x_446:
[----:B------:R-:W-:Y:S05]  /*162c0*/  BSYNC.RECONVERGENT B3 ;  /* 0x0000000000037941 */ /* 0x000fea0003800200 */
.L_x_443:
[----:B------:R-:W-:Y:S05]  /*162d0*/  BRA `(.L_x_447) ;  /* 0x0000000000207947 */ /* 0x000fea0003800000 */
.L_x_442:
[----:B------:R-:W-:-:S04]  /*162e0*/  LOP3.LUT R6, R13, 0x80000000, R6, 0x48, !PT ;  /* 0x800000000d067812 */ /* 0x000fc800078e4806 */
[----:B------:R-:W-:Y:S01]  /*162f0*/  LOP3.LUT R6, R6, 0x7f800000, RZ, 0xfc, !PT ;  /* 0x7f80000006067812 */ /* 0x000fe200078efcff */
[----:B------:R-:W-:Y:S06]  /*16300*/  BRA `(.L_x_447) ;  /* 0x0000000000147947 */ /* 0x000fec0003800000 */
.L_x_441:
[----:B------:R-:W-:Y:S01]  /*16310*/  LOP3.LUT R6, R13, 0x80000000, R6, 0x48, !PT ;  /* 0x800000000d067812 */ /* 0x000fe200078e4806 */
[----:B------:R-:W-:Y:S06]  /*16320*/  BRA `(.L_x_447) ;  /* 0x00000000000c7947 */ /* 0x000fec0003800000 */
.L_x_440:
[----:B------:R-:W0:Y:S01]  /*16330*/  MUFU.RSQ R6, -QNAN ;  /* 0xffc0000000067908 */ /* 0x000e220000001400 */
[----:B------:R-:W-:Y:S05]  /*16340*/  BRA `(.L_x_447) ;  /* 0x0000000000047947 */ /* 0x000fea0003800000 */
.L_x_439:
[----:B------:R-:W-:-:S07]  /*16350*/  FADD.FTZ R6, R6, R7 ;  /* 0x0000000706067221 */ /* 0x000fce0000010000 */
.L_x_447:
[----:B------:R-:W-:Y:S05]  /*16360*/  BSYNC.RECONVERGENT B2 ;  /* 0x0000000000027941 */ /* 0x000fea0003800200 */
.L_x_437:
[----:B------:R-:W-:-:S04]  /*16370*/  IMAD.MOV.U32 R11, RZ, RZ, 0x0 ;  /* 0x00000000ff0b7424 */ /* 0x000fc800078e00ff */
[----:B0-----:R-:W-:Y:S05]  /*16380*/  RET.REL.NODEC R10 `(_Z14get_neighboursiPiPbPmS0_iiil) ;  /* 0xfffffe9c0a1c7950 */ /* 0x001fea0003c3ffff */
.L_x_448:
        /* <DEDUP_REMOVED lines=15> */
.L_x_546:


//--------------------- .text._Z11check_bloomPiPbS0_Pmiii --------------------------
	.section	.text._Z11check_bloomPiPbS0_Pmiii,"ax",@progbits
	.align	128
        .global         _Z11check_bloomPiPbS0_Pmiii
        .type           _Z11check_bloomPiPbS0_Pmiii,@function
        .size           _Z11check_bloomPiPbS0_Pmiii,(.L_x_547 - _Z11check_bloomPiPbS0_Pmiii)
        .other          _Z11check_bloomPiPbS0_Pmiii,@"STO_CUDA_ENTRY STV_DEFAULT"
_Z11check_bloomPiPbS0_Pmiii:
.text._Z11check_bloomPiPbS0_Pmiii:
[----:B------:R-:W-:Y:S01]  /*0000*/  LDC R1, c[0x0][0x37c] ;  /* 0x0000df00ff017b82 */ /* 0x000fe20000000800 */
[----:B------:R-:W0:Y:S01]  /*0010*/  S2R R0, SR_CTAID.X ;  /* 0x0000000000007919 */ /* 0x000e220000002500 */
[----:B------:R-:W0:Y:S02]  /*0020*/  LDCU UR4, c[0x0][0x3a8] ;  /* 0x00007500ff0477ac */ /* 0x000e240008000800 */
[----:B0-----:R-:W-:-:S13]  /*0030*/  ISETP.GE.AND P0, PT, R0, UR4, PT ;  /* 0x0000000400007c0c */ /* 0x001fda000bf06270 */
[----:B------:R-:W-:Y:S05]  /*0040*/  @P0 EXIT ;  /* 0x000000000000094d */ /* 0x000fea0003800000 */
[----:B------:R-:W0:Y:S01]  /*0050*/  LDC.64 R2, c[0x0][0x380] ;  /* 0x0000e000ff027b82 */ /* 0x000e220000000a00 */
[----:B------:R-:W0:Y:S02]  /*0060*/  LDCU.64 UR6, c[0x0][0x358] ;  /* 0x00006b00ff0677ac */ /* 0x000e240008000a00 */
[----:B0-----:R-:W2:Y:S02]  /*0070*/  LDG.E R2, desc[UR6][R2.64] ;  /* 0x0000000602027981 */ /* 0x001ea4000c1e1900 */
[----:B--2---:R-:W-:-:S13]  /*0080*/  ISETP.NE.AND P0, PT, R2, RZ, PT ;  /* 0x000000ff0200720c */ /* 0x004fda0003f05270 */
[----:B------:R-:W-:Y:S05]  /*0090*/  @P0 EXIT ;  /* 0x000000000000094d */ /* 0x000fea0003800000 */
[----:B------:R-:W0:Y:S01]  /*00a0*/  LDCU.64 UR4, c[0x0][0x390] ;  /* 0x00007200ff0477ac */ /* 0x000e220008000a00 */
[----:B------:R-:W1:Y:S01]  /*00b0*/  S2R R9, SR_TID.X ;  /* 0x0000000000097919 */ /* 0x000e620000002100 */
[----:B------:R-:W1:Y:S01]  /*00c0*/  LDCU.64 UR8, c[0x0][0x3a0] ;  /* 0x00007400ff0877ac */ /* 0x000e620008000a00 */
[----:B0-----:R-:W-:-:S05]  /*00d0*/  IADD3 R2, P0, PT, R0, UR4, RZ ;  /* 0x0000000400027c10 */ /* 0x001fca000ff1e0ff */
[----:B------:R-:W-:-:S05]  /*00e0*/  IMAD.X R3, RZ, RZ, UR5, P0 ;  /* 0x00000005ff037e24 */ /* 0x000fca00080e06ff */
[----:B------:R-:W2:Y:S02]  /*00f0*/  LDG.E.U8 R2, desc[UR6][R2.64] ;  /* 0x0000000602027981 */ /* 0x000ea4000c1e1100 */
[----:B--2---:R-:W-:-:S04]  /*0100*/  ISETP.NE.AND P0, PT, R2, 0x1, PT ;  /* 0x000000010200780c */ /* 0x004fc80003f05270 */
[----:B-1----:R-:W-:-:S13]  /*0110*/  ISETP.GE.OR P0, PT, R9, UR9, P0 ;  /* 0x0000000909007c0c */ /* 0x002fda0008706670 */
[----:B------:R-:W-:Y:S05]  /*0120*/  @P0 EXIT ;  /* 0x000000000000094d */ /* 0x000fea0003800000 */
[----:B------:R-:W0:Y:S01]  /*0130*/  LDC.64 R6, c[0x0][0x398] ;  /* 0x0000e600ff067b82 */ /* 0x000e220000000a00 */
[----:B------:R-:W-:-:S04]  /*0140*/  IMAD.SHL.U32 R3, R0, 0x2, RZ ;  /* 0x0000000200037824 */ /* 0x000fc800078e00ff */
[----:B0-----:R-:W-:-:S05]  /*0150*/  IMAD.WIDE.U32 R6, R3, 0x40, R6 ;  /* 0x0000004003067825 */ /* 0x001fca00078e0006 */
[----:B------:R-:W2:Y:S04]  /*0160*/  LDG.E.64 R2, desc[UR6][R6.64] ;  /* 0x0000000606027981 */ /* 0x000ea8000c1e1b00 */
[----:B------:R-:W2:Y:S01]  /*0170*/  LDG.E.64 R4, desc[UR6][R6.64+0x40] ;  /* 0x0000400606047981 */ /* 0x000ea2000c1e1b00 */
[----:B------:R-:W-:Y:S01]  /*0180*/  LOP3.LUT R9, R9, 0xff, RZ, 0xc0, !PT ;  /* 0x000000ff09097812 */ /* 0x000fe200078ec0ff */
[----:B------:R-:W-:Y:S01]  /*0190*/  USHF.R.S32.HI UR5, URZ, 0x1f, UR8 ;  /* 0x0000001fff057899 */ /* 0x000fe20008011408 */
[----:B------:R-:W-:Y:S03]  /*01a0*/  BSSY.RECONVERGENT B0, `(.L_x_449) ;  /* 0x000001e000007945 */ /* 0x000fe60003800200 */
[----:B--2---:R-:W-:-:S04]  /*01b0*/  IMAD.WIDE.U32 R2, R4, R9, R2 ;  /* 0x0000000904027225 */ /* 0x004fc800078e0002 */
[----:B------:R-:W-:-:S04]  /*01c0*/  IMAD R5, R5, R9, RZ ;  /* 0x0000000905057224 */ /* 0x000fc800078e02ff */
[----:B------:R-:W-:-:S05]  /*01d0*/  IMAD.IADD R4, R3, 0x1, R5 ;  /* 0x0000000103047824 */ /* 0x000fca00078e0205 */
[----:B------:R-:W-:-:S04]  /*01e0*/  LOP3.LUT R0, R4, UR5, RZ, 0xfc, !PT ;  /* 0x0000000504007c12 */ /* 0x000fc8000f8efcff */
[----:B------:R-:W-:-:S13]  /*01f0*/  ISETP.NE.U32.AND P0, PT, R0, RZ, PT ;  /* 0x000000ff0000720c */ /* 0x000fda0003f05070 */
[----:B------:R-:W-:Y:S05]  /*0200*/  @P0 BRA `(.L_x_450) ;  /* 0x00000000004c0947 */ /* 0x000fea0003800000 */
[----:B------:R-:W0:Y:S01]  /*0210*/  I2F.U32.RP R0, UR8 ;  /* 0x0000000800007d06 */ /* 0x000e220008209000 */
[----:B------:R-:W-:-:S07]  /*0220*/  ISETP.NE.U32.AND P1, PT, RZ, UR8, PT ;  /* 0x00000008ff007c0c */ /* 0x000fce000bf25070 */
[----:B0-----:R-:W0:Y:S02]  /*0230*/  MUFU.RCP R0, R0 ;  /* 0x0000000000007308 */ /* 0x001e240000001000 */
[----:B0-----:R-:W-:-:S06]  /*0240*/  IADD3 R4, PT, PT, R0, 0xffffffe, RZ ;  /* 0x0ffffffe00047810 */ /* 0x001fcc0007ffe0ff */
[----:B------:R0:W1:Y:S02]  /*0250*/  F2I.FTZ.U32.TRUNC.NTZ R5, R4 ;  /* 0x0000000400057305 */ /* 0x000064000021f000 */
[----:B0-----:R-:W-:Y:S02]  /*0260*/  IMAD.MOV.U32 R4, RZ, RZ, RZ ;  /* 0x000000ffff047224 */ /* 0x001fe400078e00ff */
[----:B-1----:R-:W-:-:S04]  /*0270*/  IMAD.MOV R3, RZ, RZ, -R5 ;  /* 0x000000ffff037224 */ /* 0x002fc800078e0a05 */
[----:B------:R-:W-:-:S04]  /*0280*/  IMAD R3, R3, UR8, RZ ;  /* 0x0000000803037c24 */ /* 0x000fc8000f8e02ff */
[----:B------:R-:W-:-:S04]  /*0290*/  IMAD.HI.U32 R5, R5, R3, R4 ;  /* 0x0000000305057227 */ /* 0x000fc800078e0004 */
[----:B------:R-:W-:Y:S02]  /*02a0*/  HFMA2 R3, -RZ, RZ, 0, 0 ;  /* 0x00000000ff037431 */ /* 0x000fe400000001ff */
[----:B------:R-:W-:-:S05]  /*02b0*/  IMAD.HI.U32 R5, R5, R2, RZ ;  /* 0x0000000205057227 */ /* 0x000fca00078e00ff */
[----:B------:R-:W-:-:S05]  /*02c0*/  IADD3 R5, PT, PT, -R5, RZ, RZ ;  /* 0x000000ff05057210 */ /* 0x000fca0007ffe1ff */
[----:B------:R-:W-:-:S05]  /*02d0*/  IMAD R2, R5, UR8, R2 ;  /* 0x0000000805027c24 */ /* 0x000fca000f8e0202 */
[----:B------:R-:W-:-:S13]  /*02e0*/  ISETP.GE.U32.AND P0, PT, R2, UR8, PT ;  /* 0x0000000802007c0c */ /* 0x000fda000bf06070 */
[----:B------:R-:W-:-:S05]  /*02f0*/  @P0 VIADD R2, R2, -UR8 ;  /* 0x8000000802020c36 */ /* 0x000fca0008000000 */
[----:B------:R-:W-:-:S13]  /*0300*/  ISETP.GE.U32.AND P0, PT, R2, UR8, PT ;  /* 0x0000000802007c0c */ /* 0x000fda000bf06070 */
[----:B------:R-:W-:Y:S01]  /*0310*/  @P0 VIADD R2, R2, -UR8 ;  /* 0x8000000802020c36 */ /* 0x000fe20008000000 */
[----:B------:R-:W-:Y:S01]  /*0320*/  @!P1 LOP3.LUT R2, RZ, UR8, RZ, 0x33, !PT ;  /* 0x00000008ff029c12 */ /* 0x000fe2000f8e33ff */
[----:B------:R-:W-:Y:S06]  /*0330*/  BRA `(.L_x_451) ;  /* 0x0000000000107947 */ /* 0x000fec0003800000 */
.L_x_450:
[----:B------:R-:W-:-:S07]  /*0340*/  MOV R0, 0x360 ;  /* 0x0000036000007802 */ /* 0x000fce0000000f00 */
[----:B------:R-:W-:Y:S05]  /*0350*/  CALL.REL.NOINC `($__internal_2_$__cuda_sm20_rem_u64) ;  /* 0x0000000000447944 */ /* 0x000fea0003c00000 */
[----:B------:R-:W-:Y:S02]  /*0360*/  IMAD.MOV.U32 R2, RZ, RZ, R4 ;  /* 0x000000ffff027224 */ /* 0x000fe400078e0004 */
[----:B------:R-:W-:-:S07]  /*0370*/  IMAD.MOV.U32 R3, RZ, RZ, R5 ;  /* 0x000000ffff037224 */ /* 0x000fce00078e0005 */
.L_x_451:
[----:B------:R-:W-:Y:S05]  /*0380*/  BSYNC.RECONVERGENT B0 ;  /* 0x0000000000007941 */ /* 0x000fea0003800200 */
.L_x_449:
[----:B------:R-:W0:Y:S02]  /*0390*/  LDCU.64 UR10, c[0x0][0x388] ;  /* 0x00007100ff0a77ac */ /* 0x000e240008000a00 */
[----:B0-----:R-:W-:-:S04]  /*03a0*/  IADD3 R2, P0, PT, R2, UR10, RZ ;  /* 0x0000000a02027c10 */ /* 0x001fc8000ff1e0ff */
[----:B------:R-:W-:-:S05]  /*03b0*/  IADD3.X R3, PT, PT, R3, UR11, RZ, P0, !PT ;  /* 0x0000000b03037c10 */ /* 0x000fca00087fe4ff */
[----:B------:R-:W2:Y:S02]  /*03c0*/  LDG.E.U8 R2, desc[UR6][R2.64] ;  /* 0x0000000602027981 */ /* 0x000ea4000c1e1100 */
[----:B--2---:R-:W-:-:S13]  /*03d0*/  ISETP.NE.AND P0, PT, R2, RZ, PT ;  /* 0x000000ff0200720c */ /* 0x004fda0003f05270 */
[----:B------:R-:W-:Y:S05]  /*03e0*/  @P0 EXIT ;  /* 0x000000000000094d */ /* 0x000fea0003800000 */
[----:B------:R-:W0:Y:S01]  /*03f0*/  S2R R0, SR_LANEID ;  /* 0x0000000000007919 */ /* 0x000e220000000000 */
[----:B------:R-:W1:Y:S01]  /*0400*/  LDC.64 R2, c[0x0][0x380] ;  /* 0x0000e000ff027b82 */ /* 0x000e620000000a00 */
[----:B------:R-:W-:Y:S02]  /*0410*/  VOTEU.ANY UR4, UPT, PT ;  /* 0x0000000000047886 */ /* 0x000fe400038e0100 */
[----:B------:R-:W-:Y:S02]  /*0420*/  UFLO.U32 UR5, UR4 ;  /* 0x00000004000572bd */ /* 0x000fe400080e0000 */
[----:B------:R-:W1:Y:S04]  /*0430*/  POPC R5, UR4 ;  /* 0x0000000400057d09 */ /* 0x000e680008000000 */
[----:B0-----:R-:W-:-:S13]  /*0440*/  ISETP.EQ.U32.AND P0, PT, R0, UR5, PT ;  /* 0x0000000500007c0c */ /* 0x001fda000bf02070 */
[----:B-1----:R-:W-:Y:S01]  /*0450*/  @P0 REDG.E.ADD.STRONG.GPU desc[UR6][R2.64], R5 ;  /* 0x000000050200098e */ /* 0x002fe2000c12e106 */
[----:B------:R-:W-:Y:S05]  /*0460*/  EXIT ;  /* 0x000000000000794d */ /* 0x000fea0003800000 */
        .weak           $__internal_2_$__cuda_sm20_rem_u64
        .type           $__internal_2_$__cuda_sm20_rem_u64,@function
        .size           $__internal_2_$__cuda_sm20_rem_u64,(.L_x_547 - $__internal_2_$__cuda_sm20_rem_u64)
$__internal_2_$__cuda_sm20_rem_u64:
[----:B------:R-:W0:Y:S02]  /*0470*/  LDCU UR4, c[0x0][0x3a0] ;  /* 0x00007400ff0477ac */ /* 0x000e240008000800 */
[----:B0-----:R-:W0:Y:S08]  /*0480*/  I2F.U64.RP R3, UR4 ;  /* 0x0000000400037d12 */ /* 0x001e300008309000 */
[----:B0-----:R-:W0:Y:S02]  /*0490*/  MUFU.RCP R3, R3 ;  /* 0x0000000300037308 */ /* 0x001e240000001000 */
[----:B0-----:R-:W-:-:S06]  /*04a0*/  IADD3 R6, PT, PT, R3, 0x1ffffffe, RZ ;  /* 0x1ffffffe03067810 */ /* 0x001fcc0007ffe0ff */
[----:B------:R-:W0:Y:S02]  /*04b0*/  F2I.U64.TRUNC R6, R6 ;  /* 0x0000000600067311 */ /* 0x000e24000020d800 */
[----:B0-----:R-:W-:-:S04]  /*04c0*/  IMAD.WIDE.U32 R8, R6, UR4, RZ ;  /* 0x0000000406087c25 */ /* 0x001fc8000f8e00ff */
[C---:B------:R-:W-:Y:S01]  /*04d0*/  IMAD R5, R6.reuse, UR5, R9 ;  /* 0x0000000506057c24 */ /* 0x040fe2000f8e0209 */
[----:B------:R-:W-:Y:S01]  /*04e0*/  IADD3 R11, P0, PT, RZ, -R8, RZ ;  /* 0x80000008ff0b7210 */ /* 0x000fe20007f1e0ff */
[----:B------:R-:W-:Y:S02]  /*04f0*/  IMAD.MOV.U32 R9, RZ, RZ, R6 ;  /* 0x000000ffff097224 */ /* 0x000fe400078e0006 */
[----:B------:R-:W-:Y:S02]  /*0500*/  IMAD R5, R7, UR4, R5 ;  /* 0x0000000407057c24 */ /* 0x000fe4000f8e0205 */
[----:B------:R-:W-:-:S04]  /*0510*/  IMAD.HI.U32 R8, R6, R11, RZ ;  /* 0x0000000b06087227 */ /* 0x000fc800078e00ff */
[----:B------:R-:W-:-:S04]  /*0520*/  IMAD.X R5, RZ, RZ, ~R5, P0 ;  /* 0x000000ffff057224 */ /* 0x000fc800000e0e05 */
[----:B------:R-:W-:-:S04]  /*0530*/  IMAD.WIDE.U32 R8, P0, R6, R5, R8 ;  /* 0x0000000506087225 */ /* 0x000fc80007800008 */
[C---:B------:R-:W-:Y:S02]  /*0540*/  IMAD R13, R7.reuse, R5, RZ ;  /* 0x00000005070d7224 */ /* 0x040fe400078e02ff */
[----:B------:R-:W-:-:S04]  /*0550*/  IMAD.HI.U32 R8, P1, R7, R11, R8 ;  /* 0x0000000b07087227 */ /* 0x000fc80007820008 */
[----:B------:R-:W-:Y:S01]  /*0560*/  IMAD.HI.U32 R3, R7, R5, RZ ;  /* 0x0000000507037227 */ /* 0x000fe200078e00ff */
[----:B------:R-:W-:-:S04]  /*0570*/  IADD3 R9, P2, PT, R13, R8, RZ ;  /* 0x000000080d097210 */ /* 0x000fc80007f5e0ff */
[----:B------:R-:W-:Y:S01]  /*0580*/  IADD3.X R3, PT, PT, R3, R7, RZ, P0, !PT ;  /* 0x0000000703037210 */ /* 0x000fe200007fe4ff */
[----:B------:R-:W-:-:S03]  /*0590*/  IMAD.WIDE.U32 R6, R9, UR4, RZ ;  /* 0x0000000409067c25 */ /* 0x000fc6000f8e00ff */
[----:B------:R-:W-:Y:S01]  /*05a0*/  IADD3.X R3, PT, PT, RZ, RZ, R3, P2, P1 ;  /* 0x000000ffff037210 */ /* 0x000fe200017e2403 */
[----:B------:R-:W-:Y:S01]  /*05b0*/  IMAD R8, R9, UR5, R7 ;  /* 0x0000000509087c24 */ /* 0x000fe2000f8e0207 */
[----:B------:R-:W-:-:S03]  /*05c0*/  IADD3 R7, P0, PT, RZ, -R6, RZ ;  /* 0x80000006ff077210 */ /* 0x000fc60007f1e0ff */
[----:B------:R-:W-:Y:S02]  /*05d0*/  IMAD R5, R3, UR4, R8 ;  /* 0x0000000403057c24 */ /* 0x000fe4000f8e0208 */
[----:B------:R-:W-:-:S04]  /*05e0*/  IMAD.HI.U32 R8, R9, R7, RZ ;  /* 0x0000000709087227 */ /* 0x000fc800078e00ff */
[----:B------:R-:W-:-:S04]  /*05f0*/  IMAD.X R6, RZ, RZ, ~R5, P0 ;  /* 0x000000ffff067224 */ /* 0x000fc800000e0e05 */
[----:B------:R-:W-:-:S04]  /*0600*/  IMAD.WIDE.U32 R8, P0, R9, R6, R8 ;  /* 0x0000000609087225 */ /* 0x000fc80007800008 */
[C---:B------:R-:W-:Y:S02]  /*0610*/  IMAD R10, R3.reuse, R6, RZ ;  /* 0x00000006030a7224 */ /* 0x040fe400078e02ff */
[----:B------:R-:W-:-:S04]  /*0620*/  IMAD.HI.U32 R5, P1, R3, R7, R8 ;  /* 0x0000000703057227 */ /* 0x000fc80007820008 */
[----:B------:R-:W-:Y:S02]  /*0630*/  HFMA2 R7, -RZ, RZ, 0, 0 ;  /* 0x00000000ff077431 */ /* 0x000fe400000001ff */
        /* <DEDUP_REMOVED lines=9> */
[----:B------:R-:W-:-:S03]  /*06d0*/  IADD3 R5, P1, PT, R8, R5, RZ ;  /* 0x0000000508057210 */ /* 0x000fc60007f3e0ff */
[----:B------:R-:W-:Y:S02]  /*06e0*/  IMAD.X R3, RZ, RZ, R3, P0 ;  /* 0x000000ffff037224 */ /* 0x000fe400000e0603 */
[----:B------:R-:W-:-:S04]  /*06f0*/  IMAD.WIDE.U32 R6, R5, UR4, RZ ;  /* 0x0000000405067c25 */ /* 0x000fc8000f8e00ff */
[----:B------:R-:W-:Y:S01]  /*0700*/  IMAD.X R3, RZ, RZ, R3, P1 ;  /* 0x000000ffff037224 */ /* 0x000fe200008e0603 */
[----:B------:R-:W-:Y:S01]  /*0710*/  IADD3 R6, P1, PT, -R6, R2, RZ ;  /* 0x0000000206067210 */ /* 0x000fe20007f3e1ff */
[----:B------:R-:W-:-:S03]  /*0720*/  IMAD R8, R5, UR5, R7 ;  /* 0x0000000505087c24 */ /* 0x000fc6000f8e0207 */
[----:B------:R-:W-:Y:S01]  /*0730*/  ISETP.GE.U32.AND P0, PT, R6, UR4, PT ;  /* 0x0000000406007c0c */ /* 0x000fe2000bf06070 */
[----:B------:R-:W-:-:S05]  /*0740*/  IMAD R3, R3, UR4, R8 ;  /* 0x0000000403037c24 */ /* 0x000fca000f8e0208 */
[----:B------:R-:W-:Y:S02]  /*0750*/  IADD3.X R5, PT, PT, ~R3, R4, RZ, P1, !PT ;  /* 0x0000000403057210 */ /* 0x000fe40000ffe5ff */
[----:B------:R-:W-:Y:S02]  /*0760*/  IADD3 R3, P1, PT, R6, -UR4, RZ ;  /* 0x8000000406037c10 */ /* 0x000fe4000ff3e0ff */
[C---:B------:R-:W-:Y:S02]  /*0770*/  ISETP.GE.U32.AND.EX P0, PT, R5.reuse, UR5, PT, P0 ;  /* 0x0000000505007c0c */ /* 0x040fe4000bf06100 */
[----:B------:R-:W-:Y:S02]  /*0780*/  IADD3.X R2, PT, PT, R5, ~UR5, RZ, P1, !PT ;  /* 0x8000000505027c10 */ /* 0x000fe40008ffe4ff */
[----:B------:R-:W-:Y:S02]  /*0790*/  SEL R3, R3, R6, P0 ;  /* 0x0000000603037207 */ /* 0x000fe40000000000 */
[----:B------:R-:W-:-:S02]  /*07a0*/  SEL R2, R2, R5, P0 ;  /* 0x0000000502027207 */ /* 0x000fc40000000000 */
[C---:B------:R-:W-:Y:S02]  /*07b0*/  ISETP.GE.U32.AND P0, PT, R3.reuse, UR4, PT ;  /* 0x0000000403007c0c */ /* 0x040fe4000bf06070 */
[----:B------:R-:W-:Y:S02]  /*07c0*/  IADD3 R4, P2, PT, R3, -UR4, RZ ;  /* 0x8000000403047c10 */ /* 0x000fe4000ff5e0ff */
[C---:B------:R-:W-:Y:S02]  /*07d0*/  ISETP.GE.U32.AND.EX P0, PT, R2.reuse, UR5, PT, P0 ;  /* 0x0000000502007c0c */ /* 0x040fe4000bf06100 */
[----:B------:R-:W-:Y:S02]  /*07e0*/  IADD3.X R5, PT, PT, R2, ~UR5, RZ, P2, !PT ;  /* 0x8000000502057c10 */ /* 0x000fe400097fe4ff */
[----:B------:R-:W-:Y:S02]  /*07f0*/  ISETP.NE.U32.AND P1, PT, RZ, UR4, PT ;  /* 0x00000004ff007c0c */ /* 0x000fe4000bf25070 */
[----:B------:R-:W-:-:S02]  /*0800*/  SEL R4, R4, R3, P0 ;  /* 0x0000000304047207 */ /* 0x000fc40000000000 */
[----:B------:R-:W-:Y:S01]  /*0810*/  SEL R5, R5, R2, P0 ;  /* 0x0000000205057207 */ /* 0x000fe20000000000 */
[----:B------:R-:W-:Y:S01]  /*0820*/  IMAD.MOV.U32 R2, RZ, RZ, R0 ;  /* 0x000000ffff027224 */ /* 0x000fe200078e0000 */
[----:B------:R-:W-:Y:S02]  /*0830*/  MOV R3, 0x0 ;  /* 0x0000000000037802 */ /* 0x000fe40000000f00 */
[----:B------:R-:W-:-:S04]  /*0840*/  ISETP.NE.AND.EX P1, PT, RZ, UR5, PT, P1 ;  /* 0x00000005ff007c0c */ /* 0x000fc8000bf25310 */
[----:B------:R-:W-:Y:S02]  /*0850*/  SEL R4, R4, 0xffffffff, P1 ;  /* 0xffffffff04047807 */ /* 0x000fe40000800000 */
[----:B------:R-:W-:Y:S01]  /*0860*/  SEL R5, R5, 0xffffffff, P1 ;  /* 0xffffffff05057807 */ /* 0x000fe20000800000 */
[----:B------:R-:W-:Y:S06]  /*0870*/  RET.REL.NODEC R2 `(_Z11check_bloomPiPbS0_Pmiii) ;  /* 0xfffffff402e07950 */ /* 0x000fec0003c3ffff */
.L_x_452:
        /* <DEDUP_REMOVED lines=16> */
.L_x_547:


//--------------------- .text._Z9set_bloomPbS_Pmiii --------------------------
	.section	.text._Z9set_bloomPbS_Pmiii,"ax",@progbits
	.align	128
        .global         _Z9set_bloomPbS_Pmiii
        .type           _Z9set_bloomPbS_Pmiii,@function
        .size           _Z9set_bloomPbS_Pmiii,(.L_x_548 - _Z9set_bloomPbS_Pmiii)
        .other          _Z9set_bloomPbS_Pmiii,@"STO_CUDA_ENTRY STV_DEFAULT"
_Z9set_bloomPbS_Pmiii:
.text._Z9set_bloomPbS_Pmiii:
[----:B------:R-:W-:Y:S01]  /*0000*/  LDC R1, c[0x0][0x37c] ;  /* 0x0000df00ff017b82 */ /* 0x000fe20000000800 */
[----:B------:R-:W0:Y:S01]  /*0010*/  S2R R0, SR_CTAID.X ;  /* 0x0000000000007919 */ /* 0x000e220000002500 */
[----:B------:R-:W0:Y:S02]  /*0020*/  LDCU UR4, c[0x0][0x3a0] ;  /* 0x00007400ff0477ac */ /* 0x000e240008000800 */
[----:B0-----:R-:W-:-:S13]  /*0030*/  ISETP.GE.AND P0, PT, R0, UR4, PT ;  /* 0x0000000400007c0c */ /* 0x001fda000bf06270 */
[----:B------:R-:W-:Y:S05]  /*0040*/  @P0 EXIT ;  /* 0x000000000000094d */ /* 0x000fea0003800000 */
[----:B------:R-:W0:Y:S01]  /*0050*/  LDCU.64 UR4, c[0x0][0x388] ;  /* 0x00007100ff0477ac */ /* 0x000e220008000a00 */
[----:B------:R-:W1:Y:S01]  /*0060*/  LDCU.64 UR6, c[0x0][0x358] ;  /* 0x00006b00ff0677ac */ /* 0x000e620008000a00 */
[----:B------:R-:W2:Y:S01]  /*0070*/  S2R R9, SR_TID.X ;  /* 0x0000000000097919 */ /* 0x000ea20000002100 */
[----:B------:R-:W2:Y:S01]  /*0080*/  LDCU.64 UR8, c[0x0][0x398] ;  /* 0x00007300ff0877ac */ /* 0x000ea20008000a00 */
[----:B0-----:R-:W-:-:S05]  /*0090*/  IADD3 R2, P0, PT, R0, UR4, RZ ;  /* 0x0000000400027c10 */ /* 0x001fca000ff1e0ff */
[----:B------:R-:W-:-:S05]  /*00a0*/  IMAD.X R3, RZ, RZ, UR5, P0 ;  /* 0x00000005ff037e24 */ /* 0x000fca00080e06ff */
[----:B-1----:R-:W3:Y:S02]  /*00b0*/  LDG.E.U8 R2, desc[UR6][R2.64] ;  /* 0x0000000602027981 */ /* 0x002ee4000c1e1100 */
[----:B---3--:R-:W-:-:S04]  /*00c0*/  ISETP.NE.AND P0, PT, R2, 0x1, PT ;  /* 0x000000010200780c */ /* 0x008fc80003f05270 */
[----:B--2---:R-:W-:-:S13]  /*00d0*/  ISETP.GE.OR P0, PT, R9, UR9, P0 ;  /* 0x0000000909007c0c */ /* 0x004fda0008706670 */
        /* <DEDUP_REMOVED lines=10> */
[----:B------:R-:W-:-:S05]  /*0180*/  IMAD R5, R5, R9, RZ ;  /* 0x0000000905057224 */ /* 0x000fca00078e02ff */
[----:B------:R-:W-:-:S04]  /*0190*/  IADD3 R4, PT, PT, R3, R5, RZ ;  /* 0x0000000503047210 */ /* 0x000fc80007ffe0ff */
[----:B------:R-:W-:-:S04]  /*01a0*/  LOP3.LUT R0, R4, UR5, RZ, 0xfc, !PT ;  /* 0x0000000504007c12 */ /* 0x000fc8000f8efcff */
[----:B------:R-:W-:-:S13]  /*01b0*/  ISETP.NE.U32.AND P0, PT, R0, RZ, PT ;  /* 0x000000ff0000720c */ /* 0x000fda0003f05070 */
[----:B------:R-:W-:Y:S05]  /*01c0*/  @P0 BRA `(.L_x_454) ;  /* 0x00000000004c0947 */ /* 0x000fea0003800000 */
[----:B------:R-:W0:Y:S01]  /*01d0*/  I2F.U32.RP R0, UR8 ;  /* 0x0000000800007d06 */ /* 0x000e220008209000 */
[----:B------:R-:W-:-:S07]  /*01e0*/  ISETP.NE.U32.AND P1, PT, RZ, UR8, PT ;  /* 0x00000008ff007c0c */ /* 0x000fce000bf25070 */
[----:B0-----:R-:W0:Y:S02]  /*01f0*/  MUFU.RCP R0, R0 ;  /* 0x0000000000007308 */ /* 0x001e240000001000 */
[----:B0-----:R-:W-:-:S06]  /*0200*/  VIADD R4, R0, 0xffffffe ;  /* 0x0ffffffe00047836 */ /* 0x001fcc0000000000 */
[----:B------:R0:W1:Y:S02]  /*0210*/  F2I.FTZ.U32.TRUNC.NTZ R5, R4 ;  /* 0x0000000400057305 */ /* 0x000064000021f000 */
[----:B0-----:R-:W-:Y:S02]  /*0220*/  HFMA2 R4, -RZ, RZ, 0, 0 ;  /* 0x00000000ff047431 */ /* 0x001fe400000001ff */
[----:B-1----:R-:W-:-:S04]  /*0230*/  IMAD.MOV R3, RZ, RZ, -R5 ;  /* 0x000000ffff037224 */ /* 0x002fc800078e0a05 */
        /* <DEDUP_REMOVED lines=12> */
.L_x_454:
[----:B------:R-:W-:-:S07]  /*0300*/  MOV R0, 0x320 ;  /* 0x0000032000007802 */ /* 0x000fce0000000f00 */
[----:B------:R-:W-:Y:S05]  /*0310*/  CALL.REL.NOINC `($__internal_3_$__cuda_sm20_rem_u64) ;  /* 0x0000000000247944 */ /* 0x000fea0003c00000 */
[----:B------:R-:W-:Y:S01]  /*0320*/  IMAD.MOV.U32 R2, RZ, RZ, R4 ;  /* 0x000000ffff027224 */ /* 0x000fe200078e0004 */
[----:B------:R-:W-:-:S07]  /*0330*/  MOV R3, R5 ;  /* 0x0000000500037202 */ /* 0x000fce0000000f00 */
.L_x_455:
[----:B------:R-:W-:Y:S05]  /*0340*/  BSYNC.RECONVERGENT B0 ;  /* 0x0000000000007941 */ /* 0x000fea0003800200 */
.L_x_453:
[----:B------:R-:W0:Y:S01]  /*0350*/  LDCU.64 UR10, c[0x0][0x380] ;  /* 0x00007000ff0a77ac */ /* 0x000e220008000a00 */
[----:B------:R-:W-:Y:S01]  /*0360*/  IMAD.MOV.U32 R0, RZ, RZ, 0x1 ;  /* 0x00000001ff007424 */ /* 0x000fe200078e00ff */
[----:B0-----:R-:W-:-:S04]  /*0370*/  IADD3 R2, P0, PT, R2, UR10, RZ ;  /* 0x0000000a02027c10 */ /* 0x001fc8000ff1e0ff */
[----:B------:R-:W-:-:S05]  /*0380*/  IADD3.X R3, PT, PT, R3, UR11, RZ, P0, !PT ;  /* 0x0000000b03037c10 */ /* 0x000fca00087fe4ff */
[----:B------:R-:W-:Y:S01]  /*0390*/  STG.E.U8 desc[UR6][R2.64], R0 ;  /* 0x0000000002007986 */ /* 0x000fe2000c101106 */
[----:B------:R-:W-:Y:S05]  /*03a0*/  EXIT ;  /* 0x000000000000794d */ /* 0x000fea0003800000 */
        .weak           $__internal_3_$__cuda_sm20_rem_u64
        .type           $__internal_3_$__cuda_sm20_rem_u64,@function
        .size           $__internal_3_$__cuda_sm20_rem_u64,(.L_x_548 - $__internal_3_$__cuda_sm20_rem_u64)
$__internal_3_$__cuda_sm20_rem_u64:
[----:B------:R-:W0:Y:S02]  /*03b0*/  LDCU UR4, c[0x0][0x398] ;  /* 0x00007300ff0477ac */ /* 0x000e240008000800 */
[----:B0-----:R-:W0:Y:S08]  /*03c0*/  I2F.U64.RP R3, UR4 ;  /* 0x0000000400037d12 */ /* 0x001e300008309000 */
[----:B0-----:R-:W0:Y:S02]  /*03d0*/  MUFU.RCP R3, R3 ;  /* 0x0000000300037308 */ /* 0x001e240000001000 */
[----:B0-----:R-:W-:-:S06]  /*03e0*/  VIADD R6, R3, 0x1ffffffe ;  /* 0x1ffffffe03067836 */ /* 0x001fcc0000000000 */
[----:B------:R-:W0:Y:S02]  /*03f0*/  F2I.U64.TRUNC R6, R6 ;  /* 0x0000000600067311 */ /* 0x000e24000020d800 */
[----:B0-----:R-:W-:-:S04]  /*0400*/  IMAD.WIDE.U32 R8, R6, UR4, RZ ;  /* 0x0000000406087c25 */ /* 0x001fc8000f8e00ff */
[C---:B------:R-:W-:Y:S01]  /*0410*/  IMAD R5, R6.reuse, UR5, R9 ;  /* 0x0000000506057c24 */ /* 0x040fe2000f8e0209 */
        /* <DEDUP_REMOVED lines=21> */
[----:B------:R-:W-:Y:S01]  /*0570*/  IMAD.HI.U32 R6, R3, R6, RZ ;  /* 0x0000000603067227 */ /* 0x000fe200078e00ff */
[----:B------:R-:W-:-:S03]  /*0580*/  IADD3 R5, P2, PT, R10, R5, RZ ;  /* 0x000000050a057210 */ /* 0x000fc60007f5e0ff */
[----:B------:R-:W-:Y:S01]  /*0590*/  IMAD.MOV.U32 R7, RZ, RZ, RZ ;  /* 0x000000ffff077224 */ /* 0x000fe200078e00ff */
[----:B------:R-:W-:Y:S01]  /*05a0*/  IADD3.X R3, PT, PT, R6, R3, RZ, P0, !PT ;  /* 0x0000000306037210 */ /* 0x000fe200007fe4ff */
        /* <DEDUP_REMOVED lines=24> */
[----:B------:R-:W-:Y:S01]  /*0730*/  SEL R4, R4, R3, P0 ;  /* 0x0000000304047207 */ /* 0x000fe20000000000 */
[----:B------:R-:W-:Y:S01]  /*0740*/  HFMA2 R3, -RZ, RZ, 0, 0 ;  /* 0x00000000ff037431 */ /* 0x000fe200000001ff */
[----:B------:R-:W-:-:S02]  /*0750*/  ISETP.NE.U32.AND P1, PT, RZ, UR4, PT ;  /* 0x00000004ff007c0c */ /* 0x000fc4000bf25070 */
[----:B------:R-:W-:Y:S01]  /*0760*/  SEL R5, R5, R2, P0 ;  /* 0x0000000205057207 */ /* 0x000fe20000000000 */
[----:B------:R-:W-:Y:S01]  /*0770*/  IMAD.MOV.U32 R2, RZ, RZ, R0 ;  /* 0x000000ffff027224 */ /* 0x000fe200078e0000 */
[----:B------:R-:W-:-:S04]  /*0780*/  ISETP.NE.AND.EX P1, PT, RZ, UR5, PT, P1 ;  /* 0x00000005ff007c0c */ /* 0x000fc8000bf25310 */
[----:B------:R-:W-:Y:S02]  /*0790*/  SEL R4, R4, 0xffffffff, P1 ;  /* 0xffffffff04047807 */ /* 0x000fe40000800000 */
[----:B------:R-:W-:Y:S01]  /*07a0*/  SEL R5, R5, 0xffffffff, P1 ;  /* 0xffffffff05057807 */ /* 0x000fe20000800000 */
[----:B------:R-:W-:Y:S06]  /*07b0*/  RET.REL.NODEC R2 `(_Z9set_bloomPbS_Pmiii) ;  /* 0xfffffff802107950 */ /* 0x000fec0003c3ffff */
.L_x_456:
        /* <DEDUP_REMOVED lines=12> */
.L_x_548:


//--------------------- .text._Z8get_hashPbPmi    --------------------------
	.section	.text._Z8get_hashPbPmi,"ax",@progbits
	.align	128
        .global         _Z8get_hashPbPmi
        .type           _Z8get_hashPbPmi,@function
        .size           _Z8get_hashPbPmi,(.L_x_554 - _Z8get_hashPbPmi)
        .other          _Z8get_hashPbPmi,@"STO_CUDA_ENTRY STV_DEFAULT"
_Z8get_hashPbPmi:
.text._Z8get_hashPbPmi:
[----:B------:R-:W0:Y:S08]  /*0000*/  LDC R1, c[0x0][0x37c] ;  /* 0x0000df00ff017b82 */ /* 0x000e300000000800 */
[----:B------:R-:W-:Y:S01]  /*0010*/  S2UR UR4, SR_CTAID.Z ;  /* 0x00000000000479c3 */ /* 0x000fe20000002700 */
[----:B------:R-:W1:Y:S01]  /*0020*/  S2R R0, SR_TID.Z ;  /* 0x0000000000007919 */ /* 0x000e620000002300 */
[----:B------:R-:W2:Y:S01]  /*0030*/  LDCU UR5, c[0x0][0x370] ;  /* 0x00006e00ff0577ac */ /* 0x000ea20008000800 */
[----:B0-----:R-:W-:Y:S01]  /*0040*/  VIADD R1, R1, 0xffffff60 ;  /* 0xffffff6001017836 */ /* 0x001fe20000000000 */
[----:B------:R-:W0:Y:S01]  /*0050*/  S2R R3, SR_TID.Y ;  /* 0x0000000000037919 */ /* 0x000e220000002200 */
[----:B------:R-:W3:Y:S03]  /*0060*/  LDCU UR6, c[0x0][0x374] ;  /* 0x00006e80ff0677ac */ /* 0x000ee60008000800 */
[----:B------:R-:W3:Y:S01]  /*0070*/  S2UR UR7, SR_CTAID.Y ;  /* 0x00000000000779c3 */ /* 0x000ee20000002600 */
[----:B------:R-:W4:Y:S01]  /*0080*/  S2R R5, SR_TID.X ;  /* 0x0000000000057919 */ /* 0x000f220000002100 */
[----:B------:R-:W4:Y:S01]  /*0090*/  LDCU UR10, c[0x0][0x360] ;  /* 0x00006c00ff0a77ac */ /* 0x000f220008000800 */
[----:B------:R-:W0:Y:S05]  /*00a0*/  LDCU UR11, c[0x0][0x364] ;  /* 0x00006c80ff0b77ac */ /* 0x000e2a0008000800 */
[----:B------:R-:W2:Y:S01]  /*00b0*/  S2UR UR8, SR_CTAID.X ;  /* 0x00000000000879c3 */ /* 0x000ea20000002500 */
[----:B------:R-:W5:Y:S07]  /*00c0*/  LDCU UR9, c[0x0][0x390] ;  /* 0x00007200ff0977ac */ /* 0x000f6e0008000800 */
[----:B------:R-:W1:Y:S01]  /*00d0*/  LDC R7, c[0x0][0x368] ;  /* 0x0000da00ff077b82 */ /* 0x000e620000000800 */
[----:B---3--:R-:W-:-:S04]  /*00e0*/  UIMAD UR4, UR4, UR6, UR7 ;  /* 0x00000006040472a4 */ /* 0x008fc8000f8e0207 */
[----:B--2---:R-:W-:Y:S02]  /*00f0*/  UIMAD UR4, UR4, UR5, UR8 ;  /* 0x00000005040472a4 */ /* 0x004fe4000f8e0208 */
[----:B-----5:R-:W-:-:S04]  /*0100*/  UIADD3 UR5, UPT, UPT, UR9, -0x1, URZ ;  /* 0xffffffff09057890 */ /* 0x020fc8000fffe0ff */
[----:B------:R-:W-:Y:S01]  /*0110*/  UIMAD UR5, UR5, UR9, URZ ;  /* 0x00000009050572a4 */ /* 0x000fe2000f8e02ff */
[----:B-1----:R-:W-:-:S03]  /*0120*/  IMAD R0, R7, UR4, R0 ;  /* 0x0000000407007c24 */ /* 0x002fc6000f8e0200 */
[----:B------:R-:W-:Y:S01]  /*0130*/  USHF.L.U32 UR5, UR5, 0x1, URZ ;  /* 0x0000000105057899 */ /* 0x000fe200080006ff */
[----:B0-----:R-:W-:-:S04]  /*0140*/  IMAD R0, R0, UR11, R3 ;  /* 0x0000000b00007c24 */ /* 0x001fc8000f8e0203 */
[----:B----4-:R-:W-:-:S05]  /*0150*/  IMAD R5, R0, UR10, R5 ;  /* 0x0000000a00057c24 */ /* 0x010fca000f8e0205 */
[----:B------:R-:W-:-:S13]  /*0160*/  ISETP.GE.AND P0, PT, R5, UR5, PT ;  /* 0x0000000505007c0c */ /* 0x000fda000bf06270 */
[----:B------:R-:W-:Y:S05]  /*0170*/  @P0 EXIT ;  /* 0x000000000000094d */ /* 0x000fea0003800000 */
[----:B------:R-:W0:Y:S01]  /*0180*/  LDCU.64 UR6, c[0x0][0x380] ;  /* 0x00007000ff0677ac */ /* 0x000e220008000a00 */
[----:B------:R-:W1:Y:S01]  /*0190*/  LDCU.64 UR4, c[0x0][0x358] ;  /* 0x00006b00ff0477ac */ /* 0x000e620008000a00 */
[----:B0-----:R-:W-:-:S04]  /*01a0*/  IADD3 R2, P0, PT, R5, UR6, RZ ;  /* 0x0000000605027c10 */ /* 0x001fc8000ff1e0ff */
[----:B------:R-:W-:-:S05]  /*01b0*/  LEA.HI.X.SX32 R3, R5, UR7, 0x1, P0 ;  /* 0x0000000705037c11 */ /* 0x000fca00080f0eff */
[----:B-1----:R-:W2:Y:S02]  /*01c0*/  LDG.E.U8 R2, desc[UR4][R2.64] ;  /* 0x0000000402027981 */ /* 0x002ea4000c1e1100 */
[----:B--2---:R-:W-:-:S13]  /*01d0*/  ISETP.NE.AND P0, PT, R2, 0x1, PT ;  /* 0x000000010200780c */ /* 0x004fda0003f05270 */
[----:B------:R-:W-:Y:S05]  /*01e0*/  @P0 EXIT ;  /* 0x000000000000094d */ /* 0x000fea0003800000 */
[----:B------:R-:W-:Y:S01]  /*01f0*/  HFMA2 R0, -RZ, RZ, 0, 0 ;  /* 0x00000000ff007431 */ /* 0x000fe200000001ff */
[----:B------:R-:W-:Y:S01]  /*0200*/  BSSY.RECONVERGENT B0, `(.L_x_457) ;  /* 0x0000011000007945 */ /* 0x000fe20003800200 */
[----:B------:R-:W-:Y:S02]  /*0210*/  IMAD.MOV.U32 R3, RZ, RZ, 0x1 ;  /* 0x00000001ff037424 */ /* 0x000fe400078e00ff */
[----:B------:R-:W-:Y:S02]  /*0220*/  IMAD.MOV.U32 R4, RZ, RZ, 0x1 ;  /* 0x00000001ff047424 */ /* 0x000fe400078e00ff */
[----:B------:R-:W-:-:S07]  /*0230*/  IMAD.MOV.U32 R6, RZ, RZ, R5 ;  /* 0x000000ffff067224 */ /* 0x000fce00078e0005 */
.L_x_458:
[C---:B------:R-:W-:Y:S01]  /*0240*/  IMAD.HI R2, R6.reuse, 0x66666667, RZ ;  /* 0x6666666706027827 */ /* 0x040fe200078e02ff */
[----:B------:R-:W-:Y:S02]  /*0250*/  IADD3 R6, PT, PT, R6, 0x9, RZ ;  /* 0x0000000906067810 */ /* 0x000fe40007ffe0ff */
[----:B------:R-:W-:Y:S01]  /*0260*/  MOV R15, R4 ;  /* 0x00000004000f7202 */ /* 0x000fe20000000f00 */
[----:B------:R-:W-:Y:S01]  /*0270*/  VIADD R8, R3, 0x1 ;  /* 0x0000000103087836 */ /* 0x000fe20000000000 */
[----:B------:R-:W-:Y:S01]  /*0280*/  ISETP.GT.U32.AND P0, PT, R6, 0x12, PT ;  /* 0x000000120600780c */ /* 0x000fe20003f04070 */
[----:B------:R-:W-:Y:S01]  /*0290*/  IMAD.MOV.U32 R18, RZ, RZ, R0 ;  /* 0x000000ffff127224 */ /* 0x000fe200078e0000 */
[----:B------:R-:W-:Y:S01]  /*02a0*/  SHF.R.U32.HI R7, RZ, 0x1f, R2 ;  /* 0x0000001fff077819 */ /* 0x000fe20000011602 */
[----:B------:R-:W-:Y:S02]  /*02b0*/  VIADD R0, R0, 0x1 ;  /* 0x0000000100007836 */ /* 0x000fe40000000000 */
[----:B------:R-:W-:Y:S01]  /*02c0*/  VIADD R4, R4, 0x1 ;  /* 0x0000000104047836 */ /* 0x000fe20000000000 */
[----:B------:R-:W-:-:S02]  /*02d0*/  LEA.HI.SX32 R6, R2, R7, 0x1e ;  /* 0x0000000702067211 */ /* 0x000fc400078ff2ff */
[----:B------:R-:W-:Y:S02]  /*02e0*/  PRMT R2, R3, 0x7610, R2 ;  /* 0x0000761003027816 */ /* 0x000fe40000000002 */
[----:B------:R-:W-:-:S03]  /*02f0*/  PRMT R3, R8, 0x7610, R3 ;  /* 0x0000761008037816 */ /* 0x000fc60000000003 */
[----:B------:R-:W-:Y:S05]  /*0300*/  @P0 BRA `(.L_x_458) ;  /* 0xfffffffc00cc0947 */ /* 0x000fea000383ffff */
[----:B------:R-:W-:Y:S05]  /*0310*/  BSYNC.RECONVERGENT B0 ;  /* 0x0000000000007941 */ /* 0x000fea0003800200 */
.L_x_457:
[----:B------:R-:W-:Y:S01]  /*0320*/  BSSY.RECONVERGENT B0, `(.L_x_459) ;  /* 0x0000011000007945 */ /* 0x000fe20003800200 */
[----:B------:R-:W-:Y:S01]  /*0330*/  MOV R3, RZ ;  /* 0x000000ff00037202 */ /* 0x000fe20000000f00 */
[----:B------:R-:W-:Y:S02]  /*0340*/  IMAD.MOV.U32 R6, RZ, RZ, R5 ;  /* 0x000000ffff067224 */ /* 0x000fe400078e0005 */
[----:B------:R-:W-:-:S07]  /*0350*/  VIADD R7, R1, 0x10 ;  /* 0x0000001001077836 */ /* 0x000fce0000000000 */
.L_x_460:
[----:B------:R-:W-:Y:S01]  /*0360*/  IMAD.HI R4, R6, 0x66666667, RZ ;  /* 0x6666666706047827 */ /* 0x000fe200078e02ff */
[----:B------:R-:W-:-:S04]  /*0370*/  IADD3 R11, PT, PT, R1, -R3, R18 ;  /* 0x80000003010b7210 */ /* 0x000fc80007ffe012 */
[----:B------:R-:W-:-:S04]  /*0380*/  SHF.R.U32.HI R9, RZ, 0x1f, R4 ;  /* 0x0000001fff097819 */ /* 0x000fc80000011604 */
[----:B------:R-:W-:-:S05]  /*0390*/  LEA.HI.SX32 R9, R4, R9, 0x1e ;  /* 0x0000000904097211 */ /* 0x000fca00078ff2ff */
[----:B------:R-:W-:-:S05]  /*03a0*/  IMAD R4, R9, -0xa, R6 ;  /* 0xfffffff609047824 */ /* 0x000fca00078e0206 */
[----:B------:R-:W-:Y:S01]  /*03b0*/  IADD3 R8, PT, PT, R4, 0x30, RZ ;  /* 0x0000003004087810 */ /* 0x000fe20007ffe0ff */
[----:B------:R-:W-:Y:S02]  /*03c0*/  VIADD R4, R6, 0x9 ;  /* 0x0000000906047836 */ /* 0x000fe40000000000 */
[----:B------:R-:W-:Y:S02]  /*03d0*/  IMAD.MOV.U32 R6, RZ, RZ, R9 ;  /* 0x000000ffff067224 */ /* 0x000fe400078e0009 */
[----:B------:R0:W-:Y:S01]  /*03e0*/  STL.U8 [R11+0x10], R8 ;  /* 0x000010080b007387 */ /* 0x0001e20000100000 */
[----:B------:R-:W-:Y:S01]  /*03f0*/  ISETP.GT.U32.AND P0, PT, R4, 0x12, PT ;  /* 0x000000120400780c */ /* 0x000fe20003f04070 */
[----:B------:R-:W-:Y:S01]  /*0400*/  IMAD.MOV.U32 R4, RZ, RZ, R3 ;  /* 0x000000ffff047224 */ /* 0x000fe200078e0003 */
[----:B------:R-:W-:-:S11]  /*0410*/  IADD3 R3, PT, PT, R3, 0x1, RZ ;  /* 0x0000000103037810 */ /* 0x000fd60007ffe0ff */
[----:B0-----:R-:W-:Y:S05]  /*0420*/  @P0 BRA `(.L_x_460) ;  /* 0xfffffffc00cc0947 */ /* 0x001fea000383ffff */
[----:B------:R-:W-:Y:S05]  /*0430*/  BSYNC.RECONVERGENT B0 ;  /* 0x0000000000007941 */ /* 0x000fea0003800200 */
.L_x_459:
[----:B------:R-:W-:Y:S01]  /*0440*/  IMAD.MOV.U32 R8, RZ, RZ, 0x30 ;  /* 0x00000030ff087424 */ /* 0x000fe200078e00ff */
[----:B------:R-:W-:Y:S01]  /*0450*/  IADD3 R6, PT, PT, R1, R4, RZ ;  /* 0x0000000401067210 */ /* 0x000fe20007ffe0ff */
[----:B------:R-:W-:Y:S01]  /*0460*/  BSSY.RECONVERGENT B0, `(.L_x_461) ;  /* 0x000003b000007945 */ /* 0x000fe20003800200 */
[----:B------:R-:W-:Y:S01]  /*0470*/  ISETP.GE.U32.AND P0, PT, R18, 0x3, PT ;  /* 0x000000031200780c */ /* 0x000fe20003f06070 */
[----:B------:R-:W-:Y:S01]  /*0480*/  IMAD.SHL.U32 R3, R5, 0x2, RZ ;  /* 0x0000000205037824 */ /* 0x000fe200078e00ff */
[----:B------:R-:W-:Y:S01]  /*0490*/  LOP3.LUT R11, R0, 0x3, RZ, 0xc0, !PT ;  /* 0x00000003000b7812 */ /* 0x000fe200078ec0ff */
[----:B------:R0:W-:Y:S01]  /*04a0*/  STL.U8 [R6+0x11], R8 ;  /* 0x0000110806007387 */ /* 0x0001e20000100000 */
[----:B------:R-:W-:-:S09]  /*04b0*/  IMAD.MOV.U32 R4, RZ, RZ, RZ ;  /* 0x000000ffff047224 */ /* 0x000fd200078e00ff */
[----:B0-----:R-:W-:Y:S05]  /*04c0*/  @!P0 BRA `(.L_x_462) ;  /* 0x0000000000d08947 */ /* 0x001fea0003800000 */
[----:B------:R-:W-:Y:S01]  /*04d0*/  LOP3.LUT R4, R15, 0xfffffffc, RZ, 0xc0, !PT ;  /* 0xfffffffc0f047812 */ /* 0x000fe200078ec0ff */
[----:B------:R-:W-:Y:S01]  /*04e0*/  BSSY.RELIABLE B1, `(.L_x_463) ;  /* 0x000002b000017945 */ /* 0x000fe20003800100 */
[----:B------:R-:W-:Y:S02]  /*04f0*/  IMAD.MOV.U32 R9, RZ, RZ, R7 ;  /* 0x000000ffff097224 */ /* 0x000fe400078e0007 */
[----:B------:R-:W-:Y:S01]  /*0500*/  IADD3 R6, PT, PT, -R4, RZ, RZ ;  /* 0x000000ff04067210 */ /* 0x000fe20007ffe1ff */
[----:B------:R-:W-:Y:S01]  /*0510*/  IMAD.MOV.U32 R5, RZ, RZ, R1 ;  /* 0x000000ffff057224 */ /* 0x000fe200078e0001 */
[----:B------:R-:W-:Y:S02]  /*0520*/  LOP3.LUT R4, R0, 0xfffffffc, RZ, 0xc0, !PT ;  /* 0xfffffffc00047812 */ /* 0x000fe400078ec0ff */
[----:B------:R-:W-:-:S13]  /*0530*/  ISETP.GE.AND P0, PT, R6, RZ, PT ;  /* 0x000000ff0600720c */ /* 0x000fda0003f06270 */
[----:B------:R-:W-:Y:S05]  /*0540*/  @P0 BRA `(.L_x_464) ;  /* 0x0000000000900947 */ /* 0x000fea0003800000 */
[----:B------:R-:W-:Y:S01]  /*0550*/  IADD3 R8, PT, PT, -R6, RZ, RZ ;  /* 0x000000ff06087210 */ /* 0x000fe20007ffe1ff */
[----:B------:R-:W-:Y:S01]  /*0560*/  BSSY.RECONVERGENT B2, `(.L_x_465) ;  /* 0x0000012000027945 */ /* 0x000fe20003800200 */
[----:B------:R-:W-:Y:S02]  /*0570*/  PLOP3.LUT P0, PT, PT, PT, PT, 0x80, 0x8 ;  /* 0x000000000008781c */ /* 0x000fe40003f0f070 */
[----:B------:R-:W-:-:S13]  /*0580*/  ISETP.GT.AND P1, PT, R8, 0xc, PT ;  /* 0x0000000c0800780c */ /* 0x000fda0003f24270 */
[----:B------:R-:W-:Y:S05]  /*0590*/  @!P1 BRA `(.L_x_466) ;  /* 0x0000000000389947 */ /* 0x000fea0003800000 */
[----:B------:R-:W-:-:S13]  /*05a0*/  PLOP3.LUT P0, PT, PT, PT, PT, 0x8, 0x80 ;  /* 0x000000000080781c */ /* 0x000fda0003f0e170 */
.L_x_467:
[----:B------:R-:W2:Y:S04]  /*05b0*/  LDL R8, [R9] ;  /* 0x0000000009087983 */ /* 0x000ea80000100800 */
[----:B--2---:R-:W-:Y:S04]  /*05c0*/  STL [R5], R8 ;  /* 0x0000000805007387 */ /* 0x004fe80000100800 */
[----:B------:R-:W2:Y:S04]  /*05d0*/  LDL R10, [R9+0x4] ;  /* 0x00000400090a7983 */ /* 0x000ea80000100800 */
[----:B--2---:R-:W-:Y:S04]  /*05e0*/  STL [R5+0x4], R10 ;  /* 0x0000040a05007387 */ /* 0x004fe80000100800 */
[----:B------:R-:W2:Y:S01]  /*05f0*/  LDL R12, [R9+0x8] ;  /* 0x00000800090c7983 */ /* 0x000ea20000100800 */
[----:B------:R-:W-:-:S05]  /*0600*/  VIADD R6, R6, 0x10 ;  /* 0x0000001006067836 */ /* 0x000fca0000000000 */
[----:B------:R-:W-:Y:S01]  /*0610*/  ISETP.GE.AND P1, PT, R6, -0xc, PT ;  /* 0xfffffff40600780c */ /* 0x000fe20003f26270 */
[----:B--2---:R-:W-:Y:S04]  /*0620*/  STL [R5+0x8], R12 ;  /* 0x0000080c05007387 */ /* 0x004fe80000100800 */
[----:B------:R0:W2:Y:S02]  /*0630*/  LDL R14, [R9+0xc] ;  /* 0x00000c00090e7983 */ /* 0x0000a40000100800 */
[----:B0-----:R-:W-:Y:S02]  /*0640*/  VIADD R9, R9, 0x10 ;  /* 0x0000001009097836 */ /* 0x001fe40000000000 */
[----:B--2---:R0:W-:Y:S02]  /*0650*/  STL [R5+0xc], R14 ;  /* 0x00000c0e05007387 */ /* 0x0041e40000100800 */
[----:B0-----:R-:W-:-:S02]  /*0660*/  IADD3 R5, PT, PT, R5, 0x10, RZ ;  /* 0x0000001005057810 */ /* 0x001fc40007ffe0ff */
[----:B------:R-:W-:Y:S05]  /*0670*/  @!P1 BRA `(.L_x_467) ;  /* 0xfffffffc00cc9947 */ /* 0x000fea000383ffff */
.L_x_466:
[----:B------:R-:W-:Y:S05]  /*0680*/  BSYNC.RECONVERGENT B2 ;  /* 0x0000000000027941 */ /* 0x000fea0003800200 */
.L_x_465:
[----:B------:R-:W-:Y:S01]  /*0690*/  IMAD.MOV R8, RZ, RZ, -R6 ;  /* 0x000000ffff087224 */ /* 0x000fe200078e0a06 */
[----:B------:R-:W-:Y:S04]  /*06a0*/  BSSY.RECONVERGENT B2, `(.L_x_468) ;  /* 0x000000b000027945 */ /* 0x000fe80003800200 */
[----:B------:R-:W-:-:S13]  /*06b0*/  ISETP.GT.AND P1, PT, R8, 0x4, PT ;  /* 0x000000040800780c */ /* 0x000fda0003f24270 */
[----:B------:R-:W-:Y:S05]  /*06c0*/  @!P1 BRA `(.L_x_469) ;  /* 0x0000000000209947 */ /* 0x000fea0003800000 */
[----:B------:R-:W2:Y:S04]  /*06d0*/  LDL R8, [R9] ;  /* 0x0000000009087983 */ /* 0x000ea80000100800 */
[----:B--2---:R-:W-:Y:S04]  /*06e0*/  STL [R5], R8 ;  /* 0x0000000805007387 */ /* 0x004fe80000100800 */
[----:B------:R0:W2:Y:S01]  /*06f0*/  LDL R10, [R9+0x4] ;  /* 0x00000400090a7983 */ /* 0x0000a20000100800 */
[----:B------:R-:W-:Y:S01]  /*0700*/  PLOP3.LUT P0, PT, PT, PT, PT, 0x8, 0x80 ;  /* 0x000000000080781c */ /* 0x000fe20003f0e170 */
[----:B------:R-:W-:Y:S01]  /*0710*/  VIADD R6, R6, 0x8 ;  /* 0x0000000806067836 */ /* 0x000fe20000000000 */
[----:B0-----:R-:W-:Y:S01]  /*0720*/  IADD3 R9, PT, PT, R9, 0x8, RZ ;  /* 0x0000000809097810 */ /* 0x001fe20007ffe0ff */
[----:B--2---:R0:W-:Y:S02]  /*0730*/  STL [R5+0x4], R10 ;  /* 0x0000040a05007387 */ /* 0x0041e40000100800 */
[----:B0-----:R-:W-:-:S08]  /*0740*/  VIADD R5, R5, 0x8 ;  /* 0x0000000805057836 */ /* 0x001fd00000000000 */
.L_x_469:
[----:B------:R-:W-:Y:S05]  /*0750*/  BSYNC.RECONVERGENT B2 ;  /* 0x0000000000027941 */ /* 0x000fea0003800200 */
.L_x_468:
[----:B------:R-:W-:-:S13]  /*0760*/  ISETP.NE.OR P0, PT, R6, RZ, P0 ;  /* 0x000000ff0600720c */ /* 0x000fda0000705670 */
[----:B------:R-:W-:Y:S05]  /*0770*/  @!P0 BREAK.RELIABLE B1 ;  /* 0x0000000000018942 */ /* 0x000fea0003800100 */
[----:B------:R-:W-:Y:S05]  /*0780*/  @!P0 BRA `(.L_x_462) ;  /* 0x0000000000208947 */ /* 0x000fea0003800000 */
.L_x_464:
[----:B------:R-:W-:Y:S05]  /*0790*/  BSYNC.RELIABLE B1 ;  /* 0x0000000000017941 */ /* 0x000fea0003800100 */
.L_x_463:
[----:B------:R0:W2:Y:S01]  /*07a0*/  LDL R8, [R9] ;  /* 0x0000000009087983 */ /* 0x0000a20000100800 */
[----:B------:R-:W-:-:S05]  /*07b0*/  VIADD R6, R6, 0x4 ;  /* 0x0000000406067836 */ /* 0x000fca0000000000 */
[----:B------:R-:W-:Y:S02]  /*07c0*/  ISETP.NE.AND P0, PT, R6, RZ, PT ;  /* 0x000000ff0600720c */ /* 0x000fe40003f05270 */
[----:B0-----:R-:W-:Y:S01]  /*07d0*/  IADD3 R9, PT, PT, R9, 0x4, RZ ;  /* 0x0000000409097810 */ /* 0x001fe20007ffe0ff */
[----:B--2---:R0:W-:Y:S02]  /*07e0*/  STL [R5], R8 ;  /* 0x0000000805007387 */ /* 0x0041e40000100800 */
[----:B0-----:R-:W-:-:S08]  /*07f0*/  VIADD R5, R5, 0x4 ;  /* 0x0000000405057836 */ /* 0x001fd00000000000 */
[----:B------:R-:W-:Y:S05]  /*0800*/  @P0 BRA `(.L_x_463) ;  /* 0xfffffffc00e40947 */ /* 0x000fea000383ffff */
.L_x_462:
[----:B------:R-:W-:Y:S05]  /*0810*/  BSYNC.RECONVERGENT B0 ;  /* 0x0000000000007941 */ /* 0x000fea0003800200 */
.L_x_461:
[----:B------:R-:W-:Y:S05]  /*0820*/  WARPSYNC.ALL ;  /* 0x0000000000007948 */ /* 0x000fea0003800000 */
[C---:B------:R-:W-:Y:S01]  /*0830*/  ISETP.NE.AND P3, PT, R11.reuse, RZ, PT ;  /* 0x000000ff0b00720c */ /* 0x040fe20003f65270 */
[----:B------:R-:W-:Y:S01]  /*0840*/  BSSY.RECONVERGENT B0, `(.L_x_470) ;  /* 0x0000010000007945 */ /* 0x000fe20003800200 */
[----:B------:R-:W-:Y:S02]  /*0850*/  ISETP.NE.AND P0, PT, R11, RZ, PT ;  /* 0x000000ff0b00720c */ /* 0x000fe40003f05270 */
[C---:B------:R-:W-:Y:S02]  /*0860*/  ISETP.GE.U32.AND P1, PT, R18.reuse, 0x3, PT ;  /* 0x000000031200780c */ /* 0x040fe40003f26070 */
[----:B------:R-:W-:-:S07]  /*0870*/  ISETP.GE.U32.AND P2, PT, R18, 0xf, PT ;  /* 0x0000000f1200780c */ /* 0x000fce0003f46070 */
[----:B------:R-:W-:Y:S06]  /*0880*/  @!P3 BRA `(.L_x_471) ;  /* 0x00000000002cb947 */ /* 0x000fec0003800000 */
[----:B------:R-:W-:Y:S01]  /*0890*/  LOP3.LUT R5, R15, 0x3, RZ, 0xc0, !PT ;  /* 0x000000030f057812 */ /* 0x000fe200078ec0ff */
[----:B------:R-:W-:Y:S01]  /*08a0*/  IMAD.IADD R7, R4, 0x1, R7 ;  /* 0x0000000104077824 */ /* 0x000fe200078e0207 */
[----:B------:R-:W-:-:S03]  /*08b0*/  IADD3 R9, PT, PT, R1, R4, RZ ;  /* 0x0000000401097210 */ /* 0x000fc60007ffe0ff */
[----:B------:R-:W-:-:S07]  /*08c0*/  IMAD.MOV R5, RZ, RZ, -R5 ;  /* 0x000000ffff057224 */ /* 0x000fce00078e0a05 */
.L_x_472:
[----:B------:R0:W2:Y:S01]  /*08d0*/  LDL.U8 R4, [R7] ;  /* 0x0000000007047983 */ /* 0x0000a20000100000 */
[----:B------:R-:W-:-:S05]  /*08e0*/  VIADD R5, R5, 0x1 ;  /* 0x0000000105057836 */ /* 0x000fca0000000000 */
[----:B------:R-:W-:Y:S02]  /*08f0*/  ISETP.NE.AND P3, PT, R5, RZ, PT ;  /* 0x000000ff0500720c */ /* 0x000fe40003f65270 */
[----:B0-----:R-:W-:Y:S01]  /*0900*/  IADD3 R7, PT, PT, R7, 0x1, RZ ;  /* 0x0000000107077810 */ /* 0x001fe20007ffe0ff */
[----:B--2---:R0:W-:Y:S02]  /*0910*/  STL.U8 [R9], R4 ;  /* 0x0000000409007387 */ /* 0x0041e40000100000 */
[----:B0-----:R-:W-:-:S08]  /*0920*/  VIADD R9, R9, 0x1 ;  /* 0x0000000109097836 */ /* 0x001fd00000000000 */
[----:B------:R-:W-:Y:S05]  /*0930*/  @P3 BRA `(.L_x_472) ;  /* 0xfffffffc00e43947 */ /* 0x000fea000383ffff */
.L_x_471:
[----:B------:R-:W-:Y:S05]  /*0940*/  BSYNC.RECONVERGENT B0 ;  /* 0x0000000000007941 */ /* 0x000fea0003800200 */
.L_x_470:
[----:B------:R-:W-:Y:S01]  /*0950*/  BSSY.RECONVERGENT B0, `(.L_x_473) ;  /* 0x000001f000007945 */ /* 0x000fe20003800200 */
[----:B------:R-:W-:Y:S01]  /*0960*/  VIADD R16, R1, 0x20 ;  /* 0x0000002001107836 */ /* 0x000fe20000000000 */
[----:B------:R-:W-:Y:S02]  /*0970*/  CS2R R12, SRZ ;  /* 0x00000000000c7805 */ /* 0x000fe4000001ff00 */
[----:B------:R-:W-:Y:S05]  /*0980*/  @!P1 BRA `(.L_x_474) ;  /* 0x00000000006c9947 */ /* 0x000fea0003800000 */
[----:B------:R-:W-:Y:S01]  /*0990*/  LOP3.LUT R17, R15, 0xfffffffc, RZ, 0xc0, !PT ;  /* 0xfffffffc0f117812 */ /* 0x000fe200078ec0ff */
[----:B------:R-:W-:Y:S01]  /*09a0*/  IMAD.MOV.U32 R14, RZ, RZ, R1 ;  /* 0x000000ffff0e7224 */ /* 0x000fe200078e0001 */
[----:B------:R-:W-:Y:S02]  /*09b0*/  LOP3.LUT R13, R0, 0xfffffffc, RZ, 0xc0, !PT ;  /* 0xfffffffc000d7812 */ /* 0x000fe400078ec0ff */
[----:B------:R-:W-:Y:S01]  /*09c0*/  IADD3 R19, PT, PT, R1, 0x30, RZ ;  /* 0x0000003001137810 */ /* 0x000fe20007ffe0ff */
[----:B------:R-:W-:-:S07]  /*09d0*/  IMAD.MOV R17, RZ, RZ, -R17 ;  /* 0x000000ffff117224 */ /* 0x000fce00078e0a11 */
.L_x_475:
[----:B------:R0:W2:Y:S01]  /*09e0*/  LDL R4, [R14] ;  /* 0x000000000e047983 */ /* 0x0000a20000100800 */
[----:B------:R-:W-:Y:S01]  /*09f0*/  IADD3 R17, PT, PT, R17, 0x4, RZ ;  /* 0x0000000411117810 */ /* 0x000fe20007ffe0ff */
[----:B------:R-:W-:-:S03]  /*0a00*/  IMAD.MOV.U32 R11, RZ, RZ, RZ ;  /* 0x000000ffff0b7224 */ /* 0x000fc600078e00ff */
[----:B------:R-:W-:Y:S01]  /*0a10*/  ISETP.NE.AND P1, PT, R17, RZ, PT ;  /* 0x000000ff1100720c */ /* 0x000fe20003f25270 */
[----:B0-----:R-:W-:Y:S01]  /*0a20*/  VIADD R14, R14, 0x4 ;  /* 0x000000040e0e7836 */ /* 0x001fe20000000000 */
[C---:B--2---:R-:W-:Y:S02]  /*0a30*/  PRMT R6, R4.reuse, 0x7770, RZ ;  /* 0x0000777004067816 */ /* 0x044fe400000000ff */
[C---:B------:R-:W-:Y:S02]  /*0a40*/  PRMT R5, R4.reuse, 0x7771, RZ ;  /* 0x0000777104057816 */ /* 0x040fe400000000ff */
[C---:B------:R-:W-:Y:S02]  /*0a50*/  PRMT R7, R4.reuse, 0x7772, RZ ;  /* 0x0000777204077816 */ /* 0x040fe400000000ff */
[----:B------:R-:W-:Y:S02]  /*0a60*/  PRMT R4, R4, 0x7773, RZ ;  /* 0x0000777304047816 */ /* 0x000fe400000000ff */
[----:B------:R-:W-:-:S02]  /*0a70*/  LOP3.LUT R6, R6, 0xff, RZ, 0xc0, !PT ;  /* 0x000000ff06067812 */ /* 0x000fc400078ec0ff */
[----:B------:R-:W-:Y:S01]  /*0a80*/  LOP3.LUT R9, R5, 0xff, RZ, 0xc0, !PT ;  /* 0x000000ff05097812 */ /* 0x000fe200078ec0ff */
[----:B------:R-:W-:Y:S01]  /*0a90*/  IMAD.MOV.U32 R5, RZ, RZ, RZ ;  /* 0x000000ffff057224 */ /* 0x000fe200078e00ff */
[----:B------:R-:W-:Y:S01]  /*0aa0*/  LOP3.LUT R8, R7, 0xff, RZ, 0xc0, !PT ;  /* 0x000000ff07087812 */ /* 0x000fe200078ec0ff */
[----:B------:R-:W-:Y:S01]  /*0ab0*/  HFMA2 R7, -RZ, RZ, 0, 0 ;  /* 0x00000000ff077431 */ /* 0x000fe200000001ff */
[----:B------:R-:W-:Y:S02]  /*0ac0*/  LOP3.LUT R10, R4, 0xff, RZ, 0xc0, !PT ;  /* 0x000000ff040a7812 */ /* 0x000fe400078ec0ff */
[----:B------:R-:W-:Y:S01]  /*0ad0*/  MOV R4, R6 ;  /* 0x0000000600047202 */ /* 0x000fe20000000f00 */
[----:B------:R-:W-:Y:S02]  /*0ae0*/  IMAD.MOV.U32 R6, RZ, RZ, R9 ;  /* 0x000000ffff067224 */ /* 0x000fe400078e0009 */
[----:B------:R-:W-:-:S03]  /*0af0*/  IMAD.MOV.U32 R9, RZ, RZ, RZ ;  /* 0x000000ffff097224 */ /* 0x000fc600078e00ff */
[----:B------:R-:W-:Y:S04]  /*0b00*/  STL.128 [R19+-0x10], R4 ;  /* 0xfffff00413007387 */ /* 0x000fe80000100c00 */
[----:B------:R0:W-:Y:S02]  /*0b10*/  STL.128 [R19], R8 ;  /* 0x0000000813007387 */ /* 0x0001e40000100c00 */
[----:B0-----:R-:W-:Y:S01]  /*0b20*/  VIADD R19, R19, 0x20 ;  /* 0x0000002013137836 */ /* 0x001fe20000000000 */
[----:B------:R-:W-:Y:S06]  /*0b30*/  @P1 BRA `(.L_x_475) ;  /* 0xfffffffc00a81947 */ /* 0x000fec000383ffff */
.L_x_474:
[----:B------:R-:W-:Y:S05]  /*0b40*/  BSYNC.RECONVERGENT B0 ;  /* 0x0000000000007941 */ /* 0x000fea0003800200 */
.L_x_473:
[----:B------:R-:W-:Y:S04]  /*0b50*/  BSSY.RECONVERGENT B0, `(.L_x_476) ;  /* 0x000000e000007945 */ /* 0x000fe80003800200 */
[----:B------:R-:W-:Y:S05]  /*0b60*/  @!P0 BRA `(.L_x_477) ;  /* 0x0000000000308947 */ /* 0x000fea0003800000 */
[----:B------:R-:W-:Y:S01]  /*0b70*/  LOP3.LUT R6, R15, 0x3, RZ, 0xc0, !PT ;  /* 0x000000030f067812 */ /* 0x000fe200078ec0ff */
[----:B------:R-:W-:Y:S01]  /*0b80*/  IMAD R7, R13, 0x8, R16 ;  /* 0x000000080d077824 */ /* 0x000fe200078e0210 */
[----:B------:R-:W-:-:S03]  /*0b90*/  IADD3 R13, PT, PT, R1, R13, RZ ;  /* 0x0000000d010d7210 */ /* 0x000fc60007ffe0ff */
[----:B------:R-:W-:-:S07]  /*0ba0*/  IMAD.MOV R6, RZ, RZ, -R6 ;  /* 0x000000ffff067224 */ /* 0x000fce00078e0a06 */
.L_x_478:
[----:B------:R0:W2:Y:S01]  /*0bb0*/  LDL.U8 R4, [R13] ;  /* 0x000000000d047983 */ /* 0x0000a20000100000 */
[----:B------:R-:W-:Y:S01]  /*0bc0*/  IADD3 R6, PT, PT, R6, 0x1, RZ ;  /* 0x0000000106067810 */ /* 0x000fe20007ffe0ff */
[----:B------:R-:W-:-:S03]  /*0bd0*/  IMAD.MOV.U32 R5, RZ, RZ, RZ ;  /* 0x000000ffff057224 */ /* 0x000fc600078e00ff */
[----:B------:R-:W-:Y:S01]  /*0be0*/  ISETP.NE.AND P0, PT, R6, RZ, PT ;  /* 0x000000ff0600720c */ /* 0x000fe20003f05270 */
[----:B0-----:R-:W-:Y:S01]  /*0bf0*/  VIADD R13, R13, 0x1 ;  /* 0x000000010d0d7836 */ /* 0x001fe20000000000 */
[----:B--2---:R0:W-:Y:S02]  /*0c00*/  STL.64 [R7], R4 ;  /* 0x0000000407007387 */ /* 0x0041e40000100a00 */
[----:B0-----:R-:W-:-:S09]  /*0c10*/  VIADD R7, R7, 0x8 ;  /* 0x0000000807077836 */ /* 0x001fd20000000000 */
[----:B------:R-:W-:Y:S05]  /*0c20*/  @P0 BRA `(.L_x_478) ;  /* 0xfffffffc00e00947 */ /* 0x000fea000383ffff */
.L_x_477:
[----:B------:R-:W-:Y:S05]  /*0c30*/  BSYNC.RECONVERGENT B0 ;  /* 0x0000000000007941 */ /* 0x000fea0003800200 */
.L_x_476:
        /* <DEDUP_REMOVED lines=8> */
[----:B------:R-:W-:Y:S02]  /*0cc0*/  HFMA2 R18, -RZ, RZ, 0, 0 ;  /* 0x00000000ff127431 */ /* 0x000fe400000001ff */
[----:B------:R-:W-:Y:S01]  /*0cd0*/  IMAD.MOV.U32 R14, RZ, RZ, RZ ;  /* 0x000000ffff0e7224 */ /* 0x000fe200078e00ff */
[----:B------:R-:W-:Y:S02]  /*0ce0*/  CS2R R12, SRZ ;  /* 0x00000000000c7805 */ /* 0x000fe4000001ff00 */
[----:B------:R-:W-:Y:S01]  /*0cf0*/  VIMNMX.U32 R20, PT, PT, R20, 0x1, !PT ;  /* 0x0000000114147848 */ /* 0x000fe20007fe0000 */
[----:B------:R-:W-:-:S03]  /*0d00*/  IMAD.MOV.U32 R17, RZ, RZ, RZ ;  /* 0x000000ffff117224 */ /* 0x000fc600078e00ff */
[----:B------:R-:W-:-:S04]  /*0d10*/  LOP3.LUT R21, R20, 0x3, RZ, 0xc0, !PT ;  /* 0x0000000314157812 */ /* 0x000fc800078ec0ff */
[----:B------:R-:W-:Y:S01]  /*0d20*/  ISETP.NE.AND P0, PT, R21, RZ, PT ;  /* 0x000000ff1500720c */ /* 0x000fe20003f05270 */
[----:B------:R-:W-:-:S12]  /*0d30*/  @!P1 BRA `(.L_x_482) ;  /* 0x0000000c00109947 */ /* 0x000fd80003800000 */
[----:B------:R-:W-:Y:S01]  /*0d40*/  SHF.R.U32.HI R15, RZ, 0x4, R15 ;  /* 0x00000004ff0f7819 */ /* 0x000fe2000001160f */
[----:B------:R-:W-:Y:S01]  /*0d50*/  IMAD.MOV.U32 R14, RZ, RZ, RZ ;  /* 0x000000ffff0e7224 */ /* 0x000fe200078e00ff */
[----:B------:R-:W-:Y:S01]  /*0d60*/  LOP3.LUT R18, R20, 0xffffffc, RZ, 0xc0, !PT ;  /* 0x0ffffffc14127812 */ /* 0x000fe200078ec0ff */
[----:B------:R-:W-:Y:S01]  /*0d70*/  IMAD.MOV.U32 R17, RZ, RZ, RZ ;  /* 0x000000ffff117224 */ /* 0x000fe200078e00ff */
[----:B------:R-:W-:Y:S02]  /*0d80*/  VIMNMX.U32 R15, PT, PT, R15, 0x1, !PT ;  /* 0x000000010f0f7848 */ /* 0x000fe40007fe0000 */
[----:B------:R-:W-:Y:S02]  /*0d90*/  IADD3 R19, PT, PT, R1, 0x40, RZ ;  /* 0x0000004001137810 */ /* 0x000fe40007ffe0ff */
[----:B------:R-:W-:-:S04]  /*0da0*/  LOP3.LUT R15, R15, 0xffffffc, RZ, 0xc0, !PT ;  /* 0x0ffffffc0f0f7812 */ /* 0x000fc800078ec0ff */
[----:B------:R-:W-:-:S07]  /*0db0*/  IADD3 R22, PT, PT, -R15, RZ, RZ ;  /* 0x000000ff0f167210 */ /* 0x000fce0007ffe1ff */
.L_x_483:
[----:B------:R-:W2:Y:S04]  /*0dc0*/  LDL.128 R8, [R19+-0x20] ;  /* 0xffffe00013087983 */ /* 0x000ea80000100c00 */
[----:B------:R-:W3:Y:S01]  /*0dd0*/  LDL.128 R4, [R19+-0x10] ;  /* 0xfffff00013047983 */ /* 0x000ee20000100c00 */
[----:B--2---:R-:W-:Y:S02]  /*0de0*/  IMAD R15, R9, 0x114253d5, RZ ;  /* 0x114253d5090f7824 */ /* 0x004fe400078e02ff */
[----:B------:R-:W-:-:S04]  /*0df0*/  IMAD.WIDE.U32 R24, R8, 0x114253d5, RZ ;  /* 0x114253d508187825 */ /* 0x000fc800078e00ff */
[----:B------:R-:W-:Y:S02]  /*0e00*/  IMAD R15, R8, -0x783c846f, R15 ;  /* 0x87c37b91080f7824 */ /* 0x000fe400078e020f */
[----:B------:R-:W-:Y:S02]  /*0e10*/  IMAD R23, R11, 0x2745937f, RZ ;  /* 0x2745937f0b177824 */ /* 0x000fe400078e02ff */
[----:B------:R-:W-:Y:S02]  /*0e20*/  IMAD.IADD R24, R25, 0x1, R15 ;  /* 0x0000000119187824 */ /* 0x000fe400078e020f */
[C---:B------:R-:W-:Y:S02]  /*0e30*/  IMAD R23, R10.reuse, 0x4cf5ad43, R23 ;  /* 0x4cf5ad430a177824 */ /* 0x040fe400078e0217 */
[C---:B------:R-:W-:Y:S02]  /*0e40*/  IMAD R15, R10.reuse, 0x4e8b26fe, RZ ;  /* 0x4e8b26fe0a0f7824 */ /* 0x040fe400078e02ff */
[----:B------:R-:W-:-:S04]  /*0e50*/  IMAD.WIDE.U32 R10, R10, 0x2745937f, RZ ;  /* 0x2745937f0a0a7825 */ /* 0x000fc800078e00ff */
[----:B------:R-:W-:Y:S01]  /*0e60*/  IMAD.U32 R25, R9, -0x80000000, RZ ;  /* 0x8000000009197824 */ /* 0x000fe200078e00ff */
[----:B------:R-:W-:Y:S02]  /*0e70*/  IADD3 R23, PT, PT, R11, R23, RZ ;  /* 0x000000170b177210 */ /* 0x000fe40007ffe0ff */
[----:B------:R-:W-:Y:S01]  /*0e80*/  SHF.R.U32.HI R11, RZ, 0x1, R24 ;  /* 0x00000001ff0b7819 */ /* 0x000fe20000011618 */
[----:B------:R-:W-:Y:S01]  /*0e90*/  IMAD R25, R8, -0x775ed616, R25 ;  /* 0x88a129ea08197824 */ /* 0x000fe200078e0219 */
[----:B------:R-:W-:Y:S01]  /*0ea0*/  SHF.R.U64 R26, R10, 0x1f, R23 ;  /* 0x0000001f0a1a7819 */ /* 0x000fe20000001217 */
[----:B------:R-:W-:-:S04]  /*0eb0*/  IMAD.WIDE.U32 R8, R8, -0x80000000, RZ ;  /* 0x8000000008087825 */ /* 0x000fc800078e00ff */
[----:B------:R-:W-:Y:S01]  /*0ec0*/  IMAD.IADD R25, R9, 0x1, R25 ;  /* 0x0000000109197824 */ /* 0x000fe200078e0219 */
[----:B------:R-:W-:Y:S02]  /*0ed0*/  LOP3.LUT R24, R11, R8, RZ, 0xfc, !PT ;  /* 0x000000080b187212 */ /* 0x000fe400078efcff */
[----:B------:R-:W2:Y:S01]  /*0ee0*/  LDL.128 R8, [R19] ;  /* 0x0000000013087983 */ /* 0x000ea20000100c00 */
[----:B------:R-:W-:Y:S01]  /*0ef0*/  IMAD R25, R25, 0x2745937f, RZ ;  /* 0x2745937f19197824 */ /* 0x000fe200078e02ff */
[----:B------:R-:W-:-:S03]  /*0f00*/  SHF.R.U32.HI R28, RZ, 0x1f, R23 ;  /* 0x0000001fff1c7819 */ /* 0x000fc60000011617 */
[----:B------:R-:W-:Y:S01]  /*0f10*/  IMAD R23, R24, 0x4cf5ad43, R25 ;  /* 0x4cf5ad4318177824 */ /* 0x000fe200078e0219 */
[----:B------:R-:W-:Y:S01]  /*0f20*/  LOP3.LUT R15, R28, R15, RZ, 0xfc, !PT ;  /* 0x0000000f1c0f7212 */ /* 0x000fe200078efcff */
[----:B------:R-:W-:-:S04]  /*0f30*/  IMAD.WIDE.U32 R24, R24, 0x2745937f, RZ ;  /* 0x2745937f18187825 */ /* 0x000fc800078e00ff */
[----:B------:R-:W-:Y:S01]  /*0f40*/  IMAD.IADD R28, R25, 0x1, R23 ;  /* 0x00000001191c7824 */ /* 0x000fe200078e0217 */
[----:B------:R-:W-:Y:S01]  /*0f50*/  LOP3.LUT R12, R24, R12, RZ, 0x3c, !PT ;  /* 0x0000000c180c7212 */ /* 0x000fe200078e3cff */
[----:B------:R-:W-:Y:S02]  /*0f60*/  IMAD R15, R15, 0x114253d5, RZ ;  /* 0x114253d50f0f7824 */ /* 0x000fe400078e02ff */
[----:B------:R-:W-:Y:S01]  /*0f70*/  IMAD.WIDE.U32 R24, R26, 0x114253d5, RZ ;  /* 0x114253d51a187825 */ /* 0x000fe200078e00ff */
[----:B------:R-:W-:-:S03]  /*0f80*/  LOP3.LUT R23, R28, R13, RZ, 0x3c, !PT ;  /* 0x0000000d1c177212 */ /* 0x000fc600078e3cff */
[----:B------:R-:W-:Y:S01]  /*0f90*/  IMAD R15, R26, -0x783c846f, R15 ;  /* 0x87c37b911a0f7824 */ /* 0x000fe200078e020f */
[----:B------:R-:W-:Y:S02]  /*0fa0*/  SHF.L.W.U32.HI R13, R23, 0x1b, R12 ;  /* 0x0000001b170d7819 */ /* 0x000fe40000010e0c */
[----:B------:R-:W-:Y:S02]  /*0fb0*/  SHF.L.W.U32.HI R23, R12, 0x1b, R23 ;  /* 0x0000001b0c177819 */ /* 0x000fe40000010e17 */
[----:B------:R-:W-:Y:S02]  /*0fc0*/  IADD3 R28, PT, PT, R25, R15, RZ ;  /* 0x0000000f191c7210 */ /* 0x000fe40007ffe0ff */
[-C--:B------:R-:W-:Y:S02]  /*0fd0*/  LOP3.LUT R25, R24, R14.reuse, RZ, 0x3c, !PT ;  /* 0x0000000e18197212 */ /* 0x080fe400078e3cff */
[----:B------:R-:W-:Y:S02]  /*0fe0*/  IADD3 R24, P1, PT, R13, R14, RZ ;  /* 0x0000000e0d187210 */ /* 0x000fe40007f3e0ff */
[----:B------:R0:W4:Y:S01]  /*0ff0*/  LDL.128 R12, [R19+0x10] ;  /* 0x00001000130c7983 */ /* 0x0001220000100c00 */
[----:B------:R-:W-:Y:S01]  /*1000*/  LOP3.LUT R28, R28, R17, RZ, 0x3c, !PT ;  /* 0x000000111c1c7212 */ /* 0x000fe200078e3cff */
[----:B---3--:R-:W-:-:S03]  /*1010*/  IMAD R27, R5, 0x114253d5, RZ ;  /* 0x114253d5051b7824 */ /* 0x008fc600078e02ff */
[----:B------:R-:W-:Y:S01]  /*1020*/  SHF.L.W.U32.HI R26, R25, 0x1f, R28 ;  /* 0x0000001f191a7819 */ /* 0x000fe20000010e1c */
[----:B------:R-:W-:Y:S01]  /*1030*/  IMAD R27, R4, -0x783c846f, R27 ;  /* 0x87c37b91041b7824 */ /* 0x000fe200078e021b */
[----:B------:R-:W-:Y:S01]  /*1040*/  SHF.L.W.U32.HI R25, R28, 0x1f, R25 ;  /* 0x0000001f1c197819 */ /* 0x000fe20000010e19 */
[----:B------:R-:W-:-:S04]  /*1050*/  IMAD.WIDE.U32 R28, R4, 0x114253d5, RZ ;  /* 0x114253d5041c7825 */ /* 0x000fc800078e00ff */
[----:B------:R-:W-:Y:S02]  /*1060*/  IMAD.U32 R5, R5, -0x80000000, RZ ;  /* 0x8000000005057824 */ /* 0x000fe400078e00ff */
[----:B------:R-:W-:Y:S02]  /*1070*/  IMAD.IADD R27, R29, 0x1, R27 ;  /* 0x000000011d1b7824 */ /* 0x000fe400078e021b */
[C---:B------:R-:W-:Y:S02]  /*1080*/  IMAD R5, R4.reuse, -0x775ed616, R5 ;  /* 0x88a129ea04057824 */ /* 0x040fe400078e0205 */
[----:B------:R-:W-:-:S04]  /*1090*/  IMAD.WIDE.U32 R28, R4, -0x80000000, RZ ;  /* 0x80000000041c7825 */ /* 0x000fc800078e00ff */
[----:B------:R-:W-:Y:S01]  /*10a0*/  IMAD R7, R7, 0x2745937f, RZ ;  /* 0x2745937f07077824 */ /* 0x000fe200078e02ff */
[----:B------:R-:W-:Y:S01]  /*10b0*/  IADD3 R5, PT, PT, R29, R5, RZ ;  /* 0x000000051d057210 */ /* 0x000fe20007ffe0ff */
[----:B------:R-:W-:Y:S02]  /*10c0*/  IMAD.X R23, R23, 0x1, R17, P1 ;  /* 0x0000000117177824 */ /* 0x000fe400008e0611 */
[C---:B------:R-:W-:Y:S02]  /*10d0*/  IMAD R17, R6.reuse, 0x4cf5ad43, R7 ;  /* 0x4cf5ad4306117824 */ /* 0x040fe400078e0207 */
[C---:B------:R-:W-:Y:S02]  /*10e0*/  IMAD R29, R6.reuse, 0x4e8b26fe, RZ ;  /* 0x4e8b26fe061d7824 */ /* 0x040fe400078e02ff */
[----:B------:R-:W-:Y:S01]  /*10f0*/  IMAD.WIDE.U32 R6, R6, 0x2745937f, RZ ;  /* 0x2745937f06067825 */ /* 0x000fe200078e00ff */
[----:B------:R-:W-:-:S03]  /*1100*/  SHF.R.U32.HI R27, RZ, 0x1, R27 ;  /* 0x00000001ff1b7819 */ /* 0x000fc6000001161b */
[----:B------:R-:W-:Y:S01]  /*1110*/  IMAD.IADD R7, R7, 0x1, R17 ;  /* 0x0000000107077824 */ /* 0x000fe200078e0211 */
[----:B------:R-:W-:Y:S01]  /*1120*/  LOP3.LUT R28, R27, R28, RZ, 0xfc, !PT ;  /* 0x0000001c1b1c7212 */ /* 0x000fe200078efcff */
[----:B------:R-:W-:-:S03]  /*1130*/  IMAD R5, R5, 0x2745937f, RZ ;  /* 0x2745937f05057824 */ /* 0x000fc600078e02ff */
[----:B------:R-:W-:Y:S01]  /*1140*/  SHF.R.U32.HI R4, RZ, 0x1f, R7 ;  /* 0x0000001fff047819 */ /* 0x000fe20000011607 */
[----:B------:R-:W-:-:S03]  /*1150*/  IMAD R27, R28, 0x4cf5ad43, R5 ;  /* 0x4cf5ad431c1b7824 */ /* 0x000fc600078e0205 */
[----:B------:R-:W-:Y:S01]  /*1160*/  LOP3.LUT R29, R4, R29, RZ, 0xfc, !PT ;  /* 0x0000001d041d7212 */ /* 0x000fe200078efcff */
[----:B------:R-:W-:Y:S01]  /*1170*/  IMAD.MOV.U32 R5, RZ, RZ, 0x0 ;  /* 0x00000000ff057424 */ /* 0x000fe200078e00ff */
[----:B------:R-:W-:Y:S02]  /*1180*/  MOV R4, 0x52dce729 ;  /* 0x52dce72900047802 */ /* 0x000fe40000000f00 */
[----:B------:R-:W-:Y:S01]  /*1190*/  SHF.R.U64 R17, R6, 0x1f, R7 ;  /* 0x0000001f06117819 */ /* 0x000fe20000001207 */
[----:B------:R-:W-:-:S04]  /*11a0*/  IMAD.WIDE.U32 R30, R28, 0x2745937f, RZ ;  /* 0x2745937f1c1e7825 */ /* 0x000fc800078e00ff */
[----:B------:R-:W-:-:S04]  /*11b0*/  IMAD.WIDE.U32 R6, R24, 0x5, R4 ;  /* 0x0000000518067825 */ /* 0x000fc800078e0004 */
[----:B------:R-:W-:Y:S01]  /*11c0*/  IMAD R23, R23, 0x5, RZ ;  /* 0x0000000517177824 */ /* 0x000fe200078e02ff */
[-C--:B------:R-:W-:Y:S02]  /*11d0*/  IADD3 R25, P1, PT, R25, R6.reuse, RZ ;  /* 0x0000000619197210 */ /* 0x080fe40007f3e0ff */
[----:B------:R-:W-:Y:S02]  /*11e0*/  LOP3.LUT R6, R30, R6, RZ, 0x3c, !PT ;  /* 0x000000061e067212 */ /* 0x000fe400078e3cff */
[----:B------:R-:W-:Y:S01]  /*11f0*/  IADD3 R30, PT, PT, R31, R27, RZ ;  /* 0x0000001b1f1e7210 */ /* 0x000fe20007ffe0ff */
[----:B------:R-:W-:Y:S02]  /*1200*/  HFMA2 R27, -RZ, RZ, 0, 0 ;  /* 0x00000000ff1b7431 */ /* 0x000fe400000001ff */
[----:B------:R-:W-:Y:S02]  /*1210*/  IMAD.IADD R23, R7, 0x1, R23 ;  /* 0x0000000107177824 */ /* 0x000fe400078e0217 */
[----:B------:R-:W-:-:S02]  /*1220*/  IMAD R24, R29, 0x114253d5, RZ ;  /* 0x114253d51d187824 */ /* 0x000fc400078e02ff */
[----:B------:R-:W-:Y:S02]  /*1230*/  IMAD.X R7, R26, 0x1, R23, P1 ;  /* 0x000000011a077824 */ /* 0x000fe400008e0617 */
[----:B------:R-:W-:Y:S01]  /*1240*/  IMAD.MOV.U32 R26, RZ, RZ, 0x38495ab5 ;  /* 0x38495ab5ff1a7424 */ /* 0x000fe200078e00ff */
[----:B------:R-:W-:Y:S01]  /*1250*/  LOP3.LUT R23, R30, R23, RZ, 0x3c, !PT ;  /* 0x000000171e177212 */ /* 0x000fe200078e3cff */
[----:B------:R-:W-:-:S04]  /*1260*/  IMAD.WIDE.U32 R28, R17, 0x114253d5, RZ ;  /* 0x114253d5111c7825 */ /* 0x000fc800078e00ff */
[----:B------:R-:W-:-:S04]  /*1270*/  IMAD.WIDE.U32 R30, R25, 0x5, R26 ;  /* 0x00000005191e7825 */ /* 0x000fc800078e001a */
[----:B------:R-:W-:Y:S01]  /*1280*/  IMAD R24, R17, -0x783c846f, R24 ;  /* 0x87c37b9111187824 */ /* 0x000fe200078e0218 */
[----:B------:R-:W-:Y:S02]  /*1290*/  SHF.L.W.U32.HI R17, R23, 0x1b, R6 ;  /* 0x0000001b17117819 */ /* 0x000fe40000010e06 */
[-C--:B------:R-:W-:Y:S02]  /*12a0*/  LOP3.LUT R28, R28, R30.reuse, RZ, 0x3c, !PT ;  /* 0x0000001e1c1c7212 */ /* 0x080fe400078e3cff */
[----:B------:R-:W-:Y:S01]  /*12b0*/  IADD3 R30, P1, PT, R17, R30, RZ ;  /* 0x0000001e111e7210 */ /* 0x000fe20007f3e0ff */
[----:B------:R-:W-:Y:S01]  /*12c0*/  IMAD R7, R7, 0x5, RZ ;  /* 0x0000000507077824 */ /* 0x000fe200078e02ff */
[----:B------:R-:W-:-:S03]  /*12d0*/  SHF.L.W.U32.HI R6, R6, 0x1b, R23 ;  /* 0x0000001b06067819 */ /* 0x000fc60000010e17 */
[----:B------:R-:W-:Y:S02]  /*12e0*/  IMAD.IADD R7, R31, 0x1, R7 ;  /* 0x000000011f077824 */ /* 0x000fe400078e0207 */
[----:B------:R-:W-:-:S03]  /*12f0*/  IMAD.IADD R24, R29, 0x1, R24 ;  /* 0x000000011d187824 */ /* 0x000fc600078e0218 */
[-C--:B------:R-:W-:Y:S02]  /*1300*/  IADD3.X R6, PT, PT, R6, R7.reuse, RZ, P1, !PT ;  /* 0x0000000706067210 */ /* 0x080fe40000ffe4ff */
[----:B------:R-:W-:Y:S01]  /*1310*/  LOP3.LUT R24, R24, R7, RZ, 0x3c, !PT ;  /* 0x0000000718187212 */ /* 0x000fe200078e3cff */
[----:B------:R-:W-:-:S03]  /*1320*/  IMAD.WIDE.U32 R30, R30, 0x5, R4 ;  /* 0x000000051e1e7825 */ /* 0x000fc600078e0004 */
[----:B------:R-:W-:Y:S01]  /*1330*/  SHF.L.W.U32.HI R23, R24, 0x1f, R28 ;  /* 0x0000001f18177819 */ /* 0x000fe20000010e1c */
[----:B------:R-:W-:Y:S02]  /*1340*/  VIADD R22, R22, 0x4 ;  /* 0x0000000416167836 */ /* 0x000fe40000000000 */
[----:B0-----:R-:W-:Y:S02]  /*1350*/  VIADD R19, R19, 0x40 ;  /* 0x0000004013137836 */ /* 0x001fe40000000000 */
[----:B--2---:R-:W-:Y:S02]  /*1360*/  IMAD R17, R9, 0x114253d5, RZ ;  /* 0x114253d509117824 */ /* 0x004fe400078e02ff */
[----:B------:R-:W-:-:S04]  /*1370*/  IMAD.WIDE.U32 R32, R8, 0x114253d5, RZ ;  /* 0x114253d508207825 */ /* 0x000fc800078e00ff */
[----:B------:R-:W-:Y:S02]  /*1380*/  IMAD R17, R8, -0x783c846f, R17 ;  /* 0x87c37b9108117824 */ /* 0x000fe400078e0211 */
[----:B------:R-:W-:-:S03]  /*1390*/  IMAD.U32 R9, R9, -0x80000000, RZ ;  /* 0x8000000009097824 */ /* 0x000fc600078e00ff */
[----:B------:R-:W-:Y:S01]  /*13a0*/  IADD3 R17, PT, PT, R33, R17, RZ ;  /* 0x0000001121117210 */ /* 0x000fe20007ffe0ff */
[C---:B------:R-:W-:Y:S02]  /*13b0*/  IMAD R9, R8.reuse, -0x775ed616, R9 ;  /* 0x88a129ea08097824 */ /* 0x040fe400078e0209 */
[----:B------:R-:W-:Y:S01]  /*13c0*/  IMAD.WIDE.U32 R32, R8, -0x80000000, RZ ;  /* 0x8000000008207825 */ /* 0x000fe200078e00ff */
[----:B------:R-:W-:-:S03]  /*13d0*/  SHF.R.U32.HI R17, RZ, 0x1, R17 ;  /* 0x00000001ff117819 */ /* 0x000fc60000011611 */
[----:B------:R-:W-:Y:S01]  /*13e0*/  IMAD.IADD R9, R33, 0x1, R9 ;  /* 0x0000000121097824 */ /* 0x000fe200078e0209 */
[----:B------:R-:W-:-:S03]  /*13f0*/  LOP3.LUT R32, R17, R32, RZ, 0xfc, !PT ;  /* 0x0000002011207212 */ /* 0x000fc600078efcff */
[----:B------:R-:W-:-:S04]  /*1400*/  IMAD R9, R9, 0x2745937f, RZ ;  /* 0x2745937f09097824 */ /* 0x000fc800078e02ff */
[----:B------:R-:W-:Y:S02]  /*1410*/  IMAD R17, R32, 0x4cf5ad43, R9 ;  /* 0x4cf5ad4320117824 */ /* 0x000fe400078e0209 */
[----:B------:R-:W-:Y:S02]  /*1420*/  IMAD R9, R6, 0x5, RZ ;  /* 0x0000000506097824 */ /* 0x000fe400078e02ff */
[----:B------:R-:W-:-:S04]  /*1430*/  IMAD.WIDE.U32 R6, R32, 0x2745937f, RZ ;  /* 0x2745937f20067825 */ /* 0x000fc800078e00ff */
[----:B------:R-:W-:Y:S02]  /*1440*/  IMAD.IADD R17, R7, 0x1, R17 ;  /* 0x0000000107117824 */ /* 0x000fe400078e0211 */
[----:B------:R-:W-:Y:S02]  /*1450*/  IMAD R7, R11, 0x2745937f, RZ ;  /* 0x2745937f0b077824 */ /* 0x000fe400078e02ff */
[----:B------:R-:W-:Y:S01]  /*1460*/  IMAD.IADD R8, R31, 0x1, R9 ;  /* 0x000000011f087824 */ /* 0x000fe200078e0209 */
[-C--:B------:R-:W-:Y:S01]  /*1470*/  IADD3 R9, P1, PT, R23, R30.reuse, RZ ;  /* 0x0000001e17097210 */ /* 0x080fe20007f3e0ff */
[C---:B------:R-:W-:Y:S02]  /*1480*/  IMAD R23, R10.reuse, 0x4cf5ad43, R7 ;  /* 0x4cf5ad430a177824 */ /* 0x040fe400078e0207 */
[C---:B------:R-:W-:Y:S02]  /*1490*/  IMAD R7, R10.reuse, 0x4e8b26fe, RZ ;  /* 0x4e8b26fe0a077824 */ /* 0x040fe400078e02ff */
[----:B------:R-:W-:Y:S01]  /*14a0*/  IMAD.WIDE.U32 R10, R10, 0x2745937f, RZ ;  /* 0x2745937f0a0a7825 */ /* 0x000fe200078e00ff */
[----:B------:R-:W-:-:S04]  /*14b0*/  LOP3.LUT R30, R6, R30, RZ, 0x3c, !PT ;  /* 0x0000001e061e7212 */ /* 0x000fc800078e3cff */
[----:B------:R-:W-:-:S04]  /*14c0*/  IADD3 R11, PT, PT, R11, R23, RZ ;  /* 0x000000170b0b7210 */ /* 0x000fc80007ffe0ff */
[--C-:B------:R-:W-:Y:S02]  /*14d0*/  SHF.R.U64 R6, R10, 0x1f, R11.reuse ;  /* 0x0000001f0a067819 */ /* 0x100fe4000000120b */
[----:B------:R-:W-:-:S04]  /*14e0*/  SHF.R.U32.HI R10, RZ, 0x1f, R11 ;  /* 0x0000001fff0a7819 */ /* 0x000fc8000001160b */
[----:B------:R-:W-:Y:S02]  /*14f0*/  LOP3.LUT R7, R10, R7, RZ, 0xfc, !PT ;  /* 0x000000070a077212 */ /* 0x000fe400078efcff */
[----:B------:R-:W-:-:S03]  /*1500*/  SHF.L.W.U32.HI R11, R28, 0x1f, R24 ;  /* 0x0000001f1c0b7819 */ /* 0x000fc60000010e18 */
[----:B------:R-:W-:Y:S02]  /*1510*/  IMAD R7, R7, 0x114253d5, RZ ;  /* 0x114253d507077824 */ /* 0x000fe400078e02ff */
[----:B------:R-:W-:Y:S02]  /*1520*/  IMAD.X R11, R11, 0x1, R8, P1 ;  /* 0x000000010b0b7824 */ /* 0x000fe400008e0608 */
[C---:B------:R-:W-:Y:S02]  /*1530*/  IMAD R23, R6.reuse, -0x783c846f, R7 ;  /* 0x87c37b9106177824 */ /* 0x040fe400078e0207 */
[----:B------:R-:W-:Y:S01]  /*1540*/  IMAD.WIDE.U32 R6, R6, 0x114253d5, RZ ;  /* 0x114253d506067825 */ /* 0x000fe200078e00ff */
[----:B------:R-:W-:-:S03]  /*1550*/  LOP3.LUT R17, R17, R8, RZ, 0x3c, !PT ;  /* 0x0000000811117212 */ /* 0x000fc600078e3cff */
[----:B------:R-:W-:Y:S02]  /*1560*/  IMAD.IADD R10, R7, 0x1, R23 ;  /* 0x00000001070a7824 */ /* 0x000fe400078e0217 */
[----:B------:R-:W-:Y:S01]  /*1570*/  IMAD.WIDE.U32 R8, R9, 0x5, R26 ;  /* 0x0000000509087825 */ /* 0x000fe200078e001a */
[----:B------:R-:W-:-:S03]  /*1580*/  SHF.L.W.U32.HI R7, R17, 0x1b, R30 ;  /* 0x0000001b11077819 */ /* 0x000fc60000010e1e */
[----:B------:R-:W-:Y:S01]  /*1590*/  IMAD R23, R11, 0x5, RZ ;  /* 0x000000050b177824 */ /* 0x000fe200078e02ff */
[----:B------:R-:W-:-:S04]  /*15a0*/  LOP3.LUT R11, R6, R8, RZ, 0x3c, !PT ;  /* 0x00000008060b7212 */ /* 0x000fc800078e3cff */
[----:B------:R-:W-:Y:S02]  /*15b0*/  IADD3 R23, PT, PT, R9, R23, RZ ;  /* 0x0000001709177210 */ /* 0x000fe40007ffe0ff */
        /* <DEDUP_REMOVED lines=8> */
[----:B------:R-:W-:Y:S02]  /*1640*/  IMAD.X R8, R8, 0x1, R23, P1 ;  /* 0x0000000108087824 */ /* 0x000fe400008e0617 */
[----:B------:R-:W-:Y:S01]  /*1650*/  IMAD R23, R15, 0x2745937f, RZ ;  /* 0x2745937f0f177824 */ /* 0x000fe200078e02ff */
[----:B------:R-:W-:Y:S01]  /*1660*/  SHF.L.W.U32.HI R10, R11, 0x1f, R6 ;  /* 0x0000001f0b0a7819 */ /* 0x000fe20000010e06 */
[----:B------:R-:W-:Y:S01]  /*1670*/  IMAD R15, R12, -0x775ed616, R7 ;  /* 0x88a129ea0c0f7824 */ /* 0x000fe200078e0207 */
[----:B------:R-:W-:Y:S01]  /*1680*/  SHF.L.W.U32.HI R11, R6, 0x1f, R11 ;  /* 0x0000001f060b7819 */ /* 0x000fe20000010e0b */
[----:B------:R-:W-:-:S04]  /*1690*/  IMAD.WIDE.U32 R12, R12, -0x80000000, RZ ;  /* 0x800000000c0c7825 */ /* 0x000fc800078e00ff */
[C---:B------:R-:W-:Y:S02]  /*16a0*/  IMAD R25, R14.reuse, 0x4cf5ad43, R23 ;  /* 0x4cf5ad430e197824 */ /* 0x040fe400078e0217 */
[----:B------:R-:W-:Y:S01]  /*16b0*/  IMAD.WIDE.U32 R6, R14, 0x2745937f, RZ ;  /* 0x2745937f0e067825 */ /* 0x000fe200078e00ff */
[----:B------:R-:W-:-:S03]  /*16c0*/  SHF.R.U32.HI R17, RZ, 0x1, R17 ;  /* 0x00000001ff117819 */ /* 0x000fc60000011611 */
[----:B------:R-:W-:Y:S02]  /*16d0*/  IMAD.IADD R23, R13, 0x1, R15 ;  /* 0x000000010d177824 */ /* 0x000fe400078e020f */
[----:B------:R-:W-:Y:S01]  /*16e0*/  IMAD.IADD R15, R7, 0x1, R25 ;  /* 0x00000001070f7824 */ /* 0x000fe200078e0219 */
[----:B------:R-:W-:Y:S01]  /*16f0*/  LOP3.LUT R12, R17, R12, RZ, 0xfc, !PT ;  /* 0x0000000c110c7212 */ /* 0x000fe200078efcff */
[----:B------:R-:W-:Y:S02]  /*1700*/  IMAD R23, R23, 0x2745937f, RZ ;  /* 0x2745937f17177824 */ /* 0x000fe400078e02ff */
[----:B------:R-:W-:Y:S01]  /*1710*/  IMAD R17, R8, 0x5, RZ ;  /* 0x0000000508117824 */ /* 0x000fe200078e02ff */
[----:B------:R-:W-:Y:S01]  /*1720*/  SHF.R.U64 R13, R6, 0x1f, R15 ;  /* 0x0000001f060d7819 */ /* 0x000fe2000000120f */
[----:B------:R-:W-:Y:S01]  /*1730*/  IMAD.WIDE.U32 R6, R9, 0x5, R4 ;  /* 0x0000000509067825 */ /* 0x000fe200078e0004 */
[----:B------:R-:W-:-:S03]  /*1740*/  SHF.R.U32.HI R15, RZ, 0x1f, R15 ;  /* 0x0000001fff0f7819 */ /* 0x000fc6000001160f */
[C---:B------:R-:W-:Y:S02]  /*1750*/  IMAD R23, R12.reuse, 0x4cf5ad43, R23 ;  /* 0x4cf5ad430c177824 */ /* 0x040fe400078e0217 */
[----:B------:R-:W-:Y:S01]  /*1760*/  IMAD.WIDE.U32 R8, R12, 0x2745937f, RZ ;  /* 0x2745937f0c087825 */ /* 0x000fe200078e00ff */
[----:B------:R-:W-:-:S03]  /*1770*/  IADD3 R12, PT, PT, R7, R17, RZ ;  /* 0x00000011070c7210 */ /* 0x000fc60007ffe0ff */
[----:B------:R-:W-:Y:S01]  /*1780*/  IMAD R14, R14, 0x4e8b26fe, RZ ;  /* 0x4e8b26fe0e0e7824 */ /* 0x000fe200078e02ff */
[----:B------:R-:W-:Y:S01]  /*1790*/  IADD3 R7, P1, PT, R11, R6, RZ ;  /* 0x000000060b077210 */ /* 0x000fe20007f3e0ff */
[----:B------:R-:W-:-:S03]  /*17a0*/  IMAD.IADD R11, R9, 0x1, R23 ;  /* 0x00000001090b7824 */ /* 0x000fc600078e0217 */
[----:B------:R-:W-:Y:S01]  /*17b0*/  LOP3.LUT R14, R15, R14, RZ, 0xfc, !PT ;  /* 0x0000000e0f0e7212 */ /* 0x000fe200078efcff */
[----:B------:R-:W-:Y:S01]  /*17c0*/  IMAD.X R10, R10, 0x1, R12, P1 ;  /* 0x000000010a0a7824 */ /* 0x000fe200008e060c */
[----:B------:R-:W-:Y:S02]  /*17d0*/  LOP3.LUT R8, R8, R6, RZ, 0x3c, !PT ;  /* 0x0000000608087212 */ /* 0x000fe400078e3cff */
[----:B------:R-:W-:Y:S01]  /*17e0*/  LOP3.LUT R11, R11, R12, RZ, 0x3c, !PT ;  /* 0x0000000c0b0b7212 */ /* 0x000fe200078e3cff */
[----:B------:R-:W-:Y:S02]  /*17f0*/  IMAD R14, R14, 0x114253d5, RZ ;  /* 0x114253d50e0e7824 */ /* 0x000fe400078e02ff */
[----:B------:R-:W-:Y:S01]  /*1800*/  IMAD R15, R10, 0x5, RZ ;  /* 0x000000050a0f7824 */ /* 0x000fe200078e02ff */
[----:B------:R-:W-:Y:S01]  /*1810*/  SHF.L.W.U32.HI R10, R8, 0x1b, R11 ;  /* 0x0000001b080a7819 */ /* 0x000fe20000010e0b */
[----:B------:R-:W-:Y:S01]  /*1820*/  IMAD.WIDE.U32 R6, R7, 0x5, R26 ;  /* 0x0000000507067825 */ /* 0x000fe200078e001a */
[----:B------:R-:W-:-:S03]  /*1830*/  SHF.L.W.U32.HI R11, R11, 0x1b, R8 ;  /* 0x0000001b0b0b7819 */ /* 0x000fc60000010e08 */
        /* <DEDUP_REMOVED lines=15> */
[----:B------:R-:W-:Y:S01]  /*1930*/  ISETP.NE.AND P1, PT, R22, RZ, PT ;  /* 0x000000ff1600720c */ /* 0x000fe20003f25270 */
[----:B------:R-:W-:-:S04]  /*1940*/  IMAD.WIDE.U32 R14, R5, 0x5, R26 ;  /* 0x00000005050e7825 */ /* 0x000fc800078e001a */
[----:B------:R-:W-:-:S05]  /*1950*/  IMAD R17, R4, 0x5, RZ ;  /* 0x0000000504117824 */ /* 0x000fca00078e02ff */
[----:B------:R-:W-:-:S03]  /*1960*/  IADD3 R17, PT, PT, R15, R17, RZ ;  /* 0x000000110f117210 */ /* 0x000fc60007ffe0ff */
[----:B------:R-:W-:Y:S05]  /*1970*/  @P1 BRA `(.L_x_483) ;  /* 0xfffffff400101947 */ /* 0x000fea000383ffff */
.L_x_482:
[----:B------:R-:W-:Y:S05]  /*1980*/  BSYNC.RECONVERGENT B1 ;  /* 0x0000000000017941 */ /* 0x000fea0003800200 */
.L_x_481:
[----:B------:R-:W-:Y:S05]  /*1990*/  @!P0 BRA `(.L_x_480) ;  /* 0x0000000800708947 */ /* 0x000fea0003800000 */
[----:B------:R-:W-:Y:S01]  /*19a0*/  ISETP.NE.AND P1, PT, R21, 0x1, PT ;  /* 0x000000011500780c */ /* 0x000fe20003f25270 */
[----:B------:R-:W-:Y:S01]  /*19b0*/  BSSY.RECONVERGENT B1, `(.L_x_484) ;  /* 0x0000066000017945 */ /* 0x000fe20003800200 */
[----:B------:R-:W-:-:S04]  /*19c0*/  LOP3.LUT R20, R20, 0x1, RZ, 0xc0, !PT ;  /* 0x0000000114147812 */ /* 0x000fc800078ec0ff */
[----:B------:R-:W-:-:S07]  /*19d0*/  ISETP.NE.U32.AND P0, PT, R20, 0x1, PT ;  /* 0x000000011400780c */ /* 0x000fce0003f05070 */
[----:B------:R-:W-:Y:S06]  /*19e0*/  @!P1 BRA `(.L_x_485) ;  /* 0x0000000400889947 */ /* 0x000fec0003800000 */
[----:B------:R-:W-:-:S05]  /*19f0*/  IMAD.SHL.U32 R15, R18, 0x2, RZ ;  /* 0x00000002120f7824 */ /* 0x000fca00078e00ff */
[----:B------:R-:W-:-:S05]  /*1a00*/  LEA R19, R15, R16, 0x3 ;  /* 0x000000100f137211 */ /* 0x000fca00078e18ff */
[----:B------:R-:W2:Y:S04]  /*1a10*/  LDL.128 R4, [R19] ;  /* 0x0000000013047983 */ /* 0x000ea80000100c00 */
        /* <DEDUP_REMOVED lines=19> */
[----:B0-----:R-:W-:Y:S01]  /*1b50*/  IMAD R19, R4, 0x4cf5ad43, R5 ;  /* 0x4cf5ad4304137824 */ /* 0x001fe200078e0205 */
[----:B------:R-:W-:Y:S01]  /*1b60*/  SHF.R.U64 R20, R20, 0x1f, R7 ;  /* 0x0000001f14147819 */ /* 0x000fe20000001207 */
[----:B------:R-:W-:Y:S01]  /*1b70*/  IMAD.WIDE.U32 R4, R4, 0x2745937f, RZ ;  /* 0x2745937f04047825 */ /* 0x000fe200078e00ff */
[----:B------:R-:W-:-:S03]  /*1b80*/  LOP3.LUT R6, R6, R21, RZ, 0xfc, !PT ;  /* 0x0000001506067212 */ /* 0x000fc600078efcff */
[----:B------:R-:W-:Y:S02]  /*1b90*/  IMAD.IADD R22, R5, 0x1, R19 ;  /* 0x0000000105167824 */ /* 0x000fe400078e0213 */
[----:B------:R-:W-:Y:S01]  /*1ba0*/  IMAD R19, R6, 0x114253d5, RZ ;  /* 0x114253d506137824 */ /* 0x000fe200078e02ff */
[----:B------:R-:W-:Y:S01]  /*1bb0*/  LOP3.LUT R6, R4, R12, RZ, 0x3c, !PT ;  /* 0x0000000c04067212 */ /* 0x000fe200078e3cff */
[----:B------:R-:W-:Y:S01]  /*1bc0*/  IMAD.WIDE.U32 R4, R20, 0x114253d5, RZ ;  /* 0x114253d514047825 */ /* 0x000fe200078e00ff */
[----:B------:R-:W-:-:S03]  /*1bd0*/  LOP3.LUT R7, R22, R13, RZ, 0x3c, !PT ;  /* 0x0000000d16077212 */ /* 0x000fc600078e3cff */
[----:B------:R-:W-:Y:S01]  /*1be0*/  IMAD R21, R20, -0x783c846f, R19 ;  /* 0x87c37b9114157824 */ /* 0x000fe200078e0213 */
[----:B------:R-:W-:Y:S01]  /*1bf0*/  SHF.L.W.U32.HI R19, R7, 0x1b, R6 ;  /* 0x0000001b07137819 */ /* 0x000fe20000010e06 */
[----:B---3--:R-:W-:Y:S01]  /*1c00*/  IMAD R11, R11, 0x2745937f, RZ ;  /* 0x2745937f0b0b7824 */ /* 0x008fe200078e02ff */
[-C--:B------:R-:W-:Y:S02]  /*1c10*/  LOP3.LUT R13, R4, R14.reuse, RZ, 0x3c, !PT ;  /* 0x0000000e040d7212 */ /* 0x080fe400078e3cff */
[----:B------:R-:W-:Y:S01]  /*1c20*/  IADD3 R4, PT, PT, R5, R21, RZ ;  /* 0x0000001505047210 */ /* 0x000fe20007ffe0ff */
[----:B------:R-:W-:Y:S01]  /*1c30*/  IMAD R23, R10, 0x4cf5ad43, R11 ;  /* 0x4cf5ad430a177824 */ /* 0x000fe200078e020b */
[----:B------:R-:W-:Y:S01]  /*1c40*/  SHF.L.W.U32.HI R6, R6, 0x1b, R7 ;  /* 0x0000001b06067819 */ /* 0x000fe20000010e07 */
[----:B------:R-:W-:Y:S01]  /*1c50*/  IMAD R7, R9, 0x114253d5, RZ ;  /* 0x114253d509077824 */ /* 0x000fe200078e02ff */
[----:B------:R-:W-:Y:S01]  /*1c60*/  IADD3 R19, P1, PT, R19, R14, RZ ;  /* 0x0000000e13137210 */ /* 0x000fe20007f3e0ff */
[----:B------:R-:W-:Y:S01]  /*1c70*/  IMAD.U32 R9, R9, -0x80000000, RZ ;  /* 0x8000000009097824 */ /* 0x000fe200078e00ff */
[-C--:B------:R-:W-:Y:S01]  /*1c80*/  LOP3.LUT R14, R4, R17.reuse, RZ, 0x3c, !PT ;  /* 0x00000011040e7212 */ /* 0x080fe200078e3cff */
[----:B------:R-:W-:Y:S01]  /*1c90*/  IMAD.WIDE.U32 R4, R8, 0x114253d5, RZ ;  /* 0x114253d508047825 */ /* 0x000fe200078e00ff */
[----:B------:R-:W-:-:S02]  /*1ca0*/  IADD3.X R11, PT, PT, R6, R17, RZ, P1, !PT ;  /* 0x00000011060b7210 */ /* 0x000fc40000ffe4ff */
[----:B------:R-:W-:Y:S01]  /*1cb0*/  SHF.L.W.U32.HI R12, R13, 0x1f, R14 ;  /* 0x0000001f0d0c7819 */ /* 0x000fe20000010e0e */
[----:B------:R-:W-:Y:S01]  /*1cc0*/  IMAD R7, R8, -0x783c846f, R7 ;  /* 0x87c37b9108077824 */ /* 0x000fe200078e0207 */
[----:B------:R-:W-:Y:S01]  /*1cd0*/  SHF.L.W.U32.HI R13, R14, 0x1f, R13 ;  /* 0x0000001f0e0d7819 */ /* 0x000fe20000010e0d */
[C---:B------:R-:W-:Y:S02]  /*1ce0*/  IMAD R21, R8.reuse, -0x775ed616, R9 ;  /* 0x88a129ea08157824 */ /* 0x040fe400078e0209 */
[----:B------:R-:W-:-:S04]  /*1cf0*/  IMAD.WIDE.U32 R8, R8, -0x80000000, RZ ;  /* 0x8000000008087825 */ /* 0x000fc800078e00ff */
[----:B------:R-:W-:Y:S02]  /*1d00*/  IMAD.IADD R7, R5, 0x1, R7 ;  /* 0x0000000105077824 */ /* 0x000fe400078e0207 */
[----:B------:R-:W-:-:S04]  /*1d10*/  IMAD.WIDE.U32 R4, R10, 0x2745937f, RZ ;  /* 0x2745937f0a047825 */ /* 0x000fc800078e00ff */
[----:B------:R-:W-:Y:S01]  /*1d20*/  IMAD.IADD R14, R9, 0x1, R21 ;  /* 0x00000001090e7824 */ /* 0x000fe200078e0215 */
[----:B------:R-:W-:Y:S01]  /*1d30*/  SHF.R.U32.HI R9, RZ, 0x1, R7 ;  /* 0x00000001ff097819 */ /* 0x000fe20000011607 */
[----:B------:R-:W-:Y:S01]  /*1d40*/  IMAD.IADD R17, R5, 0x1, R23 ;  /* 0x0000000105117824 */ /* 0x000fe200078e0217 */
[----:B------:R-:W-:Y:S01]  /*1d50*/  MOV R7, 0x0 ;  /* 0x0000000000077802 */ /* 0x000fe20000000f00 */
[----:B------:R-:W-:Y:S02]  /*1d60*/  IMAD.MOV.U32 R6, RZ, RZ, 0x52dce729 ;  /* 0x52dce729ff067424 */ /* 0x000fe400078e00ff */
[----:B------:R-:W-:Y:S01]  /*1d70*/  IMAD R5, R10, 0x4e8b26fe, RZ ;  /* 0x4e8b26fe0a057824 */ /* 0x000fe200078e02ff */
[----:B------:R-:W-:Y:S01]  /*1d80*/  LOP3.LUT R10, R9, R8, RZ, 0xfc, !PT ;  /* 0x00000008090a7212 */ /* 0x000fe200078efcff */
[----:B------:R-:W-:Y:S01]  /*1d90*/  IMAD R21, R14, 0x2745937f, RZ ;  /* 0x2745937f0e157824 */ /* 0x000fe200078e02ff */
[----:B------:R-:W-:Y:S01]  /*1da0*/  SHF.R.U32.HI R20, RZ, 0x1f, R17 ;  /* 0x0000001fff147819 */ /* 0x000fe20000011611 */
[----:B------:R-:W-:Y:S01]  /*1db0*/  IMAD.WIDE.U32 R8, R19, 0x5, R6 ;  /* 0x0000000513087825 */ /* 0x000fe200078e0006 */
[----:B------:R-:W-:-:S03]  /*1dc0*/  SHF.R.U64 R14, R4, 0x1f, R17 ;  /* 0x0000001f040e7819 */ /* 0x000fc60000001211 */
[----:B------:R-:W-:Y:S01]  /*1dd0*/  IMAD R19, R11, 0x5, RZ ;  /* 0x000000050b137824 */ /* 0x000fe200078e02ff */
[----:B------:R-:W-:Y:S01]  /*1de0*/  IADD3 R17, P1, PT, R13, R8, RZ ;  /* 0x000000080d117210 */ /* 0x000fe20007f3e0ff */
[C---:B------:R-:W-:Y:S02]  /*1df0*/  IMAD R21, R10.reuse, 0x4cf5ad43, R21 ;  /* 0x4cf5ad430a157824 */ /* 0x040fe400078e0215 */
[----:B------:R-:W-:-:S04]  /*1e00*/  IMAD.WIDE.U32 R10, R10, 0x2745937f, RZ ;  /* 0x2745937f0a0a7825 */ /* 0x000fc800078e00ff */
[----:B------:R-:W-:Y:S01]  /*1e10*/  IMAD.IADD R19, R9, 0x1, R19 ;  /* 0x0000000109137824 */ /* 0x000fe200078e0213 */
[----:B------:R-:W-:Y:S01]  /*1e20*/  LOP3.LUT R9, R20, R5, RZ, 0xfc, !PT ;  /* 0x0000000514097212 */ /* 0x000fe200078efcff */
[----:B------:R-:W-:Y:S01]  /*1e30*/  IMAD.MOV.U32 R4, RZ, RZ, 0x38495ab5 ;  /* 0x38495ab5ff047424 */ /* 0x000fe200078e00ff */
[----:B------:R-:W-:Y:S01]  /*1e40*/  IADD3 R13, PT, PT, R11, R21, RZ ;  /* 0x000000150b0d7210 */ /* 0x000fe20007ffe0ff */
[----:B------:R-:W-:Y:S01]  /*1e50*/  IMAD.MOV.U32 R5, RZ, RZ, 0x0 ;  /* 0x00000000ff057424 */ /* 0x000fe200078e00ff */
[-C--:B------:R-:W-:Y:S01]  /*1e60*/  IADD3.X R12, PT, PT, R12, R19.reuse, RZ, P1, !PT ;  /* 0x000000130c0c7210 */ /* 0x080fe20000ffe4ff */
[----:B------:R-:W-:Y:S01]  /*1e70*/  IMAD R11, R9, 0x114253d5, RZ ;  /* 0x114253d5090b7824 */ /* 0x000fe200078e02ff */
[----:B------:R-:W-:Y:S01]  /*1e80*/  LOP3.LUT R10, R10, R8, RZ, 0x3c, !PT ;  /* 0x000000080a0a7212 */ /* 0x000fe200078e3cff */
[----:B------:R-:W-:Y:S01]  /*1e90*/  IMAD.WIDE.U32 R8, R17, 0x5, R4 ;  /* 0x0000000511087825 */ /* 0x000fe200078e0004 */
[----:B------:R-:W-:-:S03]  /*1ea0*/  LOP3.LUT R13, R13, R19, RZ, 0x3c, !PT ;  /* 0x000000130d0d7212 */ /* 0x000fc600078e3cff */
[----:B------:R-:W-:Y:S01]  /*1eb0*/  IMAD R17, R12, 0x5, RZ ;  /* 0x000000050c117824 */ /* 0x000fe200078e02ff */
[----:B------:R-:W-:Y:S01]  /*1ec0*/  SHF.L.W.U32.HI R12, R10, 0x1b, R13 ;  /* 0x0000001b0a0c7819 */ /* 0x000fe20000010e0d */
[C---:B------:R-:W-:Y:S01]  /*1ed0*/  IMAD R19, R14.reuse, -0x783c846f, R11 ;  /* 0x87c37b910e137824 */ /* 0x040fe200078e020b */
[----:B------:R-:W-:Y:S01]  /*1ee0*/  SHF.L.W.U32.HI R13, R13, 0x1b, R10 ;  /* 0x0000001b0d0d7819 */ /* 0x000fe20000010e0a */
[----:B------:R-:W-:-:S03]  /*1ef0*/  IMAD.WIDE.U32 R10, R14, 0x114253d5, RZ ;  /* 0x114253d50e0a7825 */ /* 0x000fc600078e00ff */
[-C--:B------:R-:W-:Y:S01]  /*1f00*/  IADD3 R13, P1, PT, R13, R8.reuse, RZ ;  /* 0x000000080d0d7210 */ /* 0x080fe20007f3e0ff */
[----:B------:R-:W-:Y:S01]  /*1f10*/  IMAD.IADD R14, R9, 0x1, R17 ;  /* 0x00000001090e7824 */ /* 0x000fe200078e0211 */
[----:B------:R-:W-:Y:S01]  /*1f20*/  LOP3.LUT R8, R10, R8, RZ, 0x3c, !PT ;  /* 0x000000080a087212 */ /* 0x000fe200078e3cff */
[----:B------:R-:W-:-:S03]  /*1f30*/  IMAD.IADD R9, R11, 0x1, R19 ;  /* 0x000000010b097824 */ /* 0x000fc600078e0213 */
[-C--:B------:R-:W-:Y:S01]  /*1f40*/  IADD3.X R11, PT, PT, R12, R14.reuse, RZ, P1, !PT ;  /* 0x0000000e0c0b7210 */ /* 0x080fe20000ffe4ff */
[----:B------:R-:W-:Y:S01]  /*1f50*/  IMAD.WIDE.U32 R12, R13, 0x5, R6 ;  /* 0x000000050d0c7825 */ /* 0x000fe200078e0006 */
[----:B------:R-:W-:-:S03]  /*1f60*/  LOP3.LUT R9, R9, R14, RZ, 0x3c, !PT ;  /* 0x0000000e09097212 */ /* 0x000fc600078e3cff */
[----:B------:R-:W-:Y:S01]  /*1f70*/  IMAD R11, R11, 0x5, RZ ;  /* 0x000000050b0b7824 */ /* 0x000fe200078e02ff */
[----:B------:R-:W-:Y:S02]  /*1f80*/  SHF.L.W.U32.HI R7, R9, 0x1f, R8 ;  /* 0x0000001f09077819 */ /* 0x000fe40000010e08 */
[----:B------:R-:W-:Y:S01]  /*1f90*/  SHF.L.W.U32.HI R6, R8, 0x1f, R9 ;  /* 0x0000001f08067819 */ /* 0x000fe20000010e09 */
[----:B------:R-:W-:Y:S01]  /*1fa0*/  IMAD.IADD R13, R13, 0x1, R11 ;  /* 0x000000010d0d7824 */ /* 0x000fe200078e020b */
[----:B------:R-:W-:-:S05]  /*1fb0*/  IADD3 R7, P1, PT, R7, R12, RZ ;  /* 0x0000000c07077210 */ /* 0x000fca0007f3e0ff */
[----:B------:R-:W-:Y:S02]  /*1fc0*/  IMAD.X R6, R6, 0x1, R13, P1 ;  /* 0x0000000106067824 */ /* 0x000fe400008e060d */
[----:B------:R-:W-:-:S04]  /*1fd0*/  IMAD.WIDE.U32 R4, R7, 0x5, R4 ;  /* 0x0000000507047825 */ /* 0x000fc800078e0004 */
[----:B------:R-:W-:Y:S01]  /*1fe0*/  IMAD R17, R6, 0x5, RZ ;  /* 0x0000000506117824 */ /* 0x000fe200078e02ff */
[----:B------:R-:W-:-:S03]  /*1ff0*/  MOV R14, R4 ;  /* 0x00000004000e7202 */ /* 0x000fc60000000f00 */
[----:B------:R-:W-:-:S07]  /*2000*/  IMAD.IADD R17, R5, 0x1, R17 ;  /* 0x0000000105117824 */ /* 0x000fce00078e0211 */
.L_x_485:
[----:B------:R-:W-:Y:S05]  /*2010*/  BSYNC.RECONVERGENT B1 ;  /* 0x0000000000017941 */ /* 0x000fea0003800200 */
.L_x_484:
[----:B------:R-:W-:Y:S05]  /*2020*/  @P0 BRA `(.L_x_480) ;  /* 0x0000000000cc0947 */ /* 0x000fea0003800000 */
[----:B------:R-:W-:-:S05]  /*2030*/  IMAD.SHL.U32 R5, R18, 0x2, RZ ;  /* 0x0000000212057824 */ /* 0x000fca00078e00ff */
[----:B------:R-:W-:-:S06]  /*2040*/  LEA R6, R5, R16, 0x3 ;  /* 0x0000001005067211 */ /* 0x000fcc00078e18ff */
[----:B------:R-:W2:Y:S02]  /*2050*/  LDL.128 R4, [R6] ;  /* 0x0000000006047983 */ /* 0x000ea40000100c00 */
        /* <DEDUP_REMOVED lines=11> */
[----:B------:R-:W-:Y:S02]  /*2110*/  HFMA2 R15, -RZ, RZ, 0, 0 ;  /* 0x00000000ff0f7431 */ /* 0x000fe400000001ff */
        /* <DEDUP_REMOVED lines=19> */
[----:B------:R-:W-:Y:S01]  /*2250*/  IMAD.MOV.U32 R13, RZ, RZ, 0x0 ;  /* 0x00000000ff0d7424 */ /* 0x000fe200078e00ff */
[----:B------:R-:W-:-:S02]  /*2260*/  IADD3 R8, PT, PT, R5, R9, RZ ;  /* 0x0000000905087210 */ /* 0x000fc40007ffe0ff */
[-C--:B------:R-:W-:Y:S02]  /*2270*/  IADD3 R9, P0, PT, R7, R14.reuse, RZ ;  /* 0x0000000e07097210 */ /* 0x080fe40007f1e0ff */
[----:B------:R-:W-:Y:S01]  /*2280*/  LOP3.LUT R4, R4, R14, RZ, 0x3c, !PT ;  /* 0x0000000e04047212 */ /* 0x000fe200078e3cff */
[----:B------:R-:W-:Y:S01]  /*2290*/  IMAD.MOV.U32 R14, RZ, RZ, 0x38495ab5 ;  /* 0x38495ab5ff0e7424 */ /* 0x000fe200078e00ff */
[-C--:B------:R-:W-:Y:S01]  /*22a0*/  LOP3.LUT R7, R8, R17.reuse, RZ, 0x3c, !PT ;  /* 0x0000001108077212 */ /* 0x080fe200078e3cff */
[----:B------:R-:W-:Y:S01]  /*22b0*/  IMAD.WIDE.U32 R12, R9, 0x5, R12 ;  /* 0x00000005090c7825 */ /* 0x000fe200078e000c */
[----:B------:R-:W-:Y:S02]  /*22c0*/  IADD3.X R6, PT, PT, R6, R17, RZ, P0, !PT ;  /* 0x0000001106067210 */ /* 0x000fe400007fe4ff */
        /* <DEDUP_REMOVED lines=9> */
.L_x_480:
[----:B------:R-:W-:Y:S05]  /*2360*/  BSYNC.RECONVERGENT B0 ;  /* 0x0000000000007941 */ /* 0x000fea0003800200 */
.L_x_479:
[----:B------:R-:W-:Y:S01]  /*2370*/  LOP3.LUT P0, R8, R0, 0xf, RZ, 0xc0, !PT ;  /* 0x0000000f00087812 */ /* 0x000fe2000780c0ff */
[----:B------:R-:W-:-:S12]  /*2380*/  BSSY.RECONVERGENT B0, `(.L_x_486) ;  /* 0x0000091000007945 */ /* 0x000fd80003800200 */
[----:B------:R-:W-:Y:S05]  /*2390*/  @!P0 BRA `(.L_x_487) ;  /* 0x00000008003c8947 */ /* 0x000fea0003800000 */
[----:B------:R-:W-:Y:S01]  /*23a0*/  SHF.R.U32.HI R6, RZ, 0x4, R0 ;  /* 0x00000004ff067819 */ /* 0x000fe20000011600 */
[----:B------:R-:W-:Y:S01]  /*23b0*/  BSSY.RECONVERGENT B1, `(.L_x_488) ;  /* 0x000000e000017945 */ /* 0x000fe20003800200 */
[----:B------:R-:W-:Y:S02]  /*23c0*/  LOP3.LUT R4, R2, 0xf, RZ, 0xc0, !PT ;  /* 0x0000000f02047812 */ /* 0x000fe400078ec0ff */
[----:B------:R-:W-:Y:S02]  /*23d0*/  LOP3.LUT R6, R6, 0x7ffffff, RZ, 0xc0, !PT ;  /* 0x07ffffff06067812 */ /* 0x000fe400078ec0ff */
[----:B------:R-:W-:Y:S01]  /*23e0*/  MOV R2, RZ ;  /* 0x000000ff00027202 */ /* 0x000fe20000000f00 */
[----:B------:R-:W-:Y:S02]  /*23f0*/  IMAD.MOV R4, RZ, RZ, -R4 ;  /* 0x000000ffff047224 */ /* 0x000fe400078e0a04 */
[----:B------:R-:W-:-:S07]  /*2400*/  IMAD R7, R6, 0x10, R1 ;  /* 0x0000001006077824 */ /* 0x000fce00078e0201 */
.L_x_489:
[----:B0-----:R-:W-:-:S06]  /*2410*/  IADD3 R5, PT, PT, R7, R2, RZ ;  /* 0x0000000207057210 */ /* 0x001fcc0007ffe0ff */
[----:B------:R-:W2:Y:S01]  /*2420*/  LDL.U8 R5, [R5] ;  /* 0x0000000005057983 */ /* 0x000ea20000100000 */
[----:B------:R-:W-:Y:S01]  /*2430*/  IMAD.IADD R6, R1, 0x1, R2 ;  /* 0x0000000101067824 */ /* 0x000fe200078e0202 */
[----:B------:R-:W-:Y:S01]  /*2440*/  IADD3 R4, PT, PT, R4, 0x1, RZ ;  /* 0x0000000104047810 */ /* 0x000fe20007ffe0ff */
[----:B------:R-:W-:-:S03]  /*2450*/  VIADD R2, R2, 0x1 ;  /* 0x0000000102027836 */ /* 0x000fc60000000000 */
[----:B------:R-:W-:Y:S01]  /*2460*/  ISETP.NE.AND P0, PT, R4, RZ, PT ;  /* 0x000000ff0400720c */ /* 0x000fe20003f05270 */
[----:B--2---:R0:W-:-:S12]  /*2470*/  STL.U8 [R6+0x10], R5 ;  /* 0x0000100506007387 */ /* 0x0041d80000100000 */
[----:B------:R-:W-:Y:S05]  /*2480*/  @P0 BRA `(.L_x_489) ;  /* 0xfffffffc00e00947 */ /* 0x000fea000383ffff */
[----:B------:R-:W-:Y:S05]  /*2490*/  BSYNC.RECONVERGENT B1 ;  /* 0x0000000000017941 */ /* 0x000fea0003800200 */
.L_x_488:
[----:B------:R-:W-:Y:S01]  /*24a0*/  ISETP.GT.AND P0, PT, R8, 0x7, PT ;  /* 0x000000070800780c */ /* 0x000fe20003f04270 */
[----:B------:R-:W-:Y:S04]  /*24b0*/  BSSY.RECONVERGENT B1, `(.L_x_490) ;  /* 0x000006b000017945 */ /* 0x000fe80003800200 */
[----:B------:R-:W-:Y:S01]  /*24c0*/  BSSY.RELIABLE B2, `(.L_x_491) ;  /* 0x0000065000027945 */ /* 0x000fe20003800100 */
[----:B------:R-:W-:Y:S02]  /*24d0*/  HFMA2 R4, -RZ, RZ, 0, 0 ;  /* 0x00000000ff047431 */ /* 0x000fe400000001ff */
        /* <DEDUP_REMOVED lines=10> */
.L_x_493:
[----:B------:R-:W-:-:S13]  /*2580*/  ISETP.GT.AND P0, PT, R8, 0x5, PT ;  /* 0x000000050800780c */ /* 0x000fda0003f04270 */
[----:B------:R-:W-:Y:S05]  /*2590*/  @P0 BRA `(.L_x_497) ;  /* 0x00000000000c0947 */ /* 0x000fea0003800000 */
[----:B------:R-:W-:-:S13]  /*25a0*/  ISETP.NE.AND P0, PT, R8, 0x4, PT ;  /* 0x000000040800780c */ /* 0x000fda0003f05270 */
[----:B------:R-:W-:Y:S05]  /*25b0*/  @!P0 BRA `(.L_x_498) ;  /* 0x0000000400348947 */ /* 0x000fea0003800000 */
[----:B------:R-:W-:Y:S05]  /*25c0*/  BRA `(.L_x_499) ;  /* 0x0000000400287947 */ /* 0x000fea0003800000 */
.L_x_497:
[----:B------:R-:W-:-:S13]  /*25d0*/  ISETP.NE.AND P0, PT, R8, 0x6, PT ;  /* 0x000000060800780c */ /* 0x000fda0003f05270 */
[----:B------:R-:W-:Y:S05]  /*25e0*/  @!P0 BRA `(.L_x_500) ;  /* 0x0000000400148947 */ /* 0x000fea0003800000 */
[----:B------:R-:W-:Y:S05]  /*25f0*/  BRA `(.L_x_501) ;  /* 0x0000000400047947 */ /* 0x000fea0003800000 */
.L_x_492:
        /* <DEDUP_REMOVED lines=10> */
.L_x_505:
[----:B------:R-:W-:-:S13]  /*26a0*/  ISETP.NE.AND P0, PT, R8, 0xa, PT ;  /* 0x0000000a0800780c */ /* 0x000fda0003f05270 */
[----:B------:R-:W-:Y:S05]  /*26b0*/  @!P0 BRA `(.L_x_508) ;  /* 0x0000000000708947 */ /* 0x000fea0003800000 */
[----:B------:R-:W-:Y:S05]  /*26c0*/  BRA `(.L_x_509) ;  /* 0x00000000005c7947 */ /* 0x000fea0003800000 */
.L_x_504:
        /* <DEDUP_REMOVED lines=8> */
.L_x_512:
[----:B------:R-:W-:Y:S01]  /*2750*/  ISETP.NE.AND P0, PT, R8, 0xe, PT ;  /* 0x0000000e0800780c */ /* 0x000fe20003f05270 */
[----:B------:R-:W2:-:S12]  /*2760*/  LDL.U8 R7, [R1+0x1d] ;  /* 0x00001d0001077983 */ /* 0x000e980000100000 */
[----:B0-----:R-:W3:Y:S01]  /*2770*/  @P0 LDL.U8 R5, [R1+0x1e] ;  /* 0x00001e0001050983 */ /* 0x001ee20000100000 */
[----:B------:R-:W-:Y:S02]  /*2780*/  @P0 MOV R4, RZ ;  /* 0x000000ff00040202 */ /* 0x000fe40000000f00 */
[----:B--2---:R-:W-:Y:S01]  /*2790*/  SHF.L.U32 R7, R7, 0x8, RZ ;  /* 0x0000000807077819 */ /* 0x004fe200000006ff */
[----:B---3--:R-:W-:-:S05]  /*27a0*/  @P0 IMAD.U32 R2, R5, 0x10000, RZ ;  /* 0x0001000005020824 */ /* 0x008fca00078e00ff */
[----:B------:R-:W-:-:S07]  /*27b0*/  LOP3.LUT R2, R7, R2, RZ, 0x3c, !PT ;  /* 0x0000000207027212 */ /* 0x000fce00078e3cff */
.L_x_514:
[----:B------:R-:W-:Y:S05]  /*27c0*/  BSYNC.RELIABLE B6 ;  /* 0x0000000000067941 */ /* 0x000fea0003800100 */
.L_x_511:
[----:B0-----:R-:W2:Y:S02]  /*27d0*/  LDL.U8 R5, [R1+0x1c] ;  /* 0x00001c0001057983 */ /* 0x001ea40000100000 */
[----:B--2---:R-:W-:-:S07]  /*27e0*/  LOP3.LUT R2, R5, R2, RZ, 0x3c, !PT ;  /* 0x0000000205027212 */ /* 0x004fce00078e3cff */
.L_x_513:
[----:B------:R-:W-:Y:S05]  /*27f0*/  BSYNC.RECONVERGENT B5 ;  /* 0x0000000000057941 */ /* 0x000fea0003800200 */
.L_x_510:
[----:B0-----:R-:W2:Y:S02]  /*2800*/  LDL.U8 R6, [R1+0x1b] ;  /* 0x00001b0001067983 */ /* 0x001ea40000100000 */
[----:B--2---:R-:W-:-:S03]  /*2810*/  IMAD.WIDE.U32 R6, R6, 0x1000000, RZ ;  /* 0x0100000006067825 */ /* 0x004fc600078e00ff */
[----:B------:R-:W-:Y:S02]  /*2820*/  LOP3.LUT R4, R6, R4, RZ, 0x3c, !PT ;  /* 0x0000000406047212 */ /* 0x000fe400078e3cff */
[----:B------:R-:W-:-:S07]  /*2830*/  LOP3.LUT R2, R7, R2, RZ, 0x3c, !PT ;  /* 0x0000000207027212 */ /* 0x000fce00078e3cff */
.L_x_509:
[----:B0-----:R-:W2:Y:S02]  /*2840*/  LDL.U8 R6, [R1+0x1a] ;  /* 0x00001a0001067983 */ /* 0x001ea40000100000 */
[----:B--2---:R-:W-:-:S03]  /*2850*/  IMAD.WIDE.U32 R6, R6, 0x10000, RZ ;  /* 0x0001000006067825 */ /* 0x004fc600078e00ff */
[----:B------:R-:W-:Y:S02]  /*2860*/  LOP3.LUT R4, R6, R4, RZ, 0x3c, !PT ;  /* 0x0000000406047212 */ /* 0x000fe400078e3cff */
[----:B------:R-:W-:-:S07]  /*2870*/  LOP3.LUT R2, R7, R2, RZ, 0x3c, !PT ;  /* 0x0000000207027212 */ /* 0x000fce00078e3cff */
.L_x_508:
[----:B0-----:R-:W2:Y:S02]  /*2880*/  LDL.U8 R6, [R1+0x19] ;  /* 0x0000190001067983 */ /* 0x001ea40000100000 */
[----:B--2---:R-:W-:-:S03]  /*2890*/  IMAD.WIDE.U32 R6, R6, 0x100, RZ ;  /* 0x0000010006067825 */ /* 0x004fc600078e00ff */
[----:B------:R-:W-:Y:S02]  /*28a0*/  LOP3.LUT R4, R6, R4, RZ, 0x3c, !PT ;  /* 0x0000000406047212 */ /* 0x000fe400078e3cff */
[----:B------:R-:W-:-:S07]  /*28b0*/  LOP3.LUT R2, R7, R2, RZ, 0x3c, !PT ;  /* 0x0000000207027212 */ /* 0x000fce00078e3cff */
.L_x_507:
[----:B------:R-:W-:Y:S05]  /*28c0*/  BSYNC.RELIABLE B4 ;  /* 0x0000000000047941 */ /* 0x000fea0003800100 */
.L_x_503:
[----:B0-----:R-:W2:Y:S01]  /*28d0*/  LDL.U8 R5, [R1+0x18] ;  /* 0x0000180001057983 */ /* 0x001ea20000100000 */
[----:B------:R-:W-:Y:S01]  /*28e0*/  IMAD R2, R2, 0x2745937f, RZ ;  /* 0x2745937f02027824 */ /* 0x000fe200078e02ff */
[----:B--2---:R-:W-:-:S05]  /*28f0*/  LOP3.LUT R5, R4, R5, RZ, 0x3c, !PT ;  /* 0x0000000504057212 */ /* 0x004fca00078e3cff */
        /* <DEDUP_REMOVED lines=13> */
.L_x_506:
[----:B------:R-:W-:Y:S05]  /*29d0*/  BSYNC.RECONVERGENT B3 ;  /* 0x0000000000037941 */ /* 0x000fea0003800200 */
.L_x_502:
[----:B------:R-:W2:Y:S01]  /*29e0*/  LDL.U8 R2, [R1+0x17] ;  /* 0x0000170001027983 */ /* 0x000ea20000100000 */
[----:B------:R-:W-:Y:S01]  /*29f0*/  IMAD.MOV.U32 R4, RZ, RZ, RZ ;  /* 0x000000ffff047224 */ /* 0x000fe200078e00ff */
[----:B--2---:R-:W-:-:S07]  /*2a00*/  SHF.L.U32 R2, R2, 0x18, RZ ;  /* 0x0000001802027819 */ /* 0x004fce00000006ff */
.L_x_501:
[----:B0-----:R-:W2:Y:S02]  /*2a10*/  LDL.U8 R5, [R1+0x16] ;  /* 0x0000160001057983 */ /* 0x001ea40000100000 */
[----:B--2---:R-:W-:-:S05]  /*2a20*/  IMAD.U32 R5, R5, 0x10000, RZ ;  /* 0x0001000005057824 */ /* 0x004fca00078e00ff */
[----:B------:R-:W-:-:S07]  /*2a30*/  LOP3.LUT R2, R5, R2, RZ, 0x3c, !PT ;  /* 0x0000000205027212 */ /* 0x000fce00078e3cff */
.L_x_500:
[----:B0-----:R-:W2:Y:S02]  /*2a40*/  LDL.U8 R5, [R1+0x15] ;  /* 0x0000150001057983 */ /* 0x001ea40000100000 */
[----:B--2---:R-:W-:-:S04]  /*2a50*/  SHF.L.U32 R5, R5, 0x8, RZ ;  /* 0x0000000805057819 */ /* 0x004fc800000006ff */
[----:B------:R-:W-:-:S07]  /*2a60*/  LOP3.LUT R2, R5, R2, RZ, 0x3c, !PT ;  /* 0x0000000205027212 */ /* 0x000fce00078e3cff */
.L_x_499:
[----:B0-----:R-:W2:Y:S02]  /*2a70*/  LDL.U8 R5, [R1+0x14] ;  /* 0x0000140001057983 */ /* 0x001ea40000100000 */
[----:B--2---:R-:W-:-:S07]  /*2a80*/  LOP3.LUT R2, R5, R2, RZ, 0x3c, !PT ;  /* 0x0000000205027212 */ /* 0x004fce00078e3cff */
.L_x_498:
[----:B0-----:R-:W2:Y:S02]  /*2a90*/  LDL.U8 R6, [R1+0x13] ;  /* 0x0000130001067983 */ /* 0x001ea40000100000 */
[----:B--2---:R-:W-:-:S03]  /*2aa0*/  IMAD.WIDE.U32 R6, R6, 0x1000000, RZ ;  /* 0x0100000006067825 */ /* 0x004fc600078e00ff */
[----:B------:R-:W-:Y:S02]  /*2ab0*/  LOP3.LUT R4, R6, R4, RZ, 0x3c, !PT ;  /* 0x0000000406047212 */ /* 0x000fe400078e3cff */
[----:B------:R-:W-:-:S07]  /*2ac0*/  LOP3.LUT R2, R7, R2, RZ, 0x3c, !PT ;  /* 0x0000000207027212 */ /* 0x000fce00078e3cff */
.L_x_496:
[----:B0-----:R-:W2:Y:S02]  /*2ad0*/  LDL.U8 R6, [R1+0x12] ;  /* 0x0000120001067983 */ /* 0x001ea40000100000 */
[----:B--2---:R-:W-:-:S03]  /*2ae0*/  IMAD.WIDE.U32 R6, R6, 0x10000, RZ ;  /* 0x0001000006067825 */ /* 0x004fc600078e00ff */
[----:B------:R-:W-:Y:S02]  /*2af0*/  LOP3.LUT R4, R6, R4, RZ, 0x3c, !PT ;  /* 0x0000000406047212 */ /* 0x000fe400078e3cff */
[----:B------:R-:W-:-:S07]  /*2b00*/  LOP3.LUT R2, R7, R2, RZ, 0x3c, !PT ;  /* 0x0000000207027212 */ /* 0x000fce00078e3cff */
.L_x_495:
[----:B------:R-:W-:Y:S05]  /*2b10*/  BSYNC.RELIABLE B2 ;  /* 0x0000000000027941 */ /* 0x000fea0003800100 */
.L_x_491:
[----:B0-----:R-:W2:Y:S02]  /*2b20*/  LDL.U8 R6, [R1+0x11] ;  /* 0x0000110001067983 */ /* 0x001ea40000100000 */
[----:B--2---:R-:W-:-:S03]  /*2b30*/  IMAD.WIDE.U32 R6, R6, 0x100, RZ ;  /* 0x0000010006067825 */ /* 0x004fc600078e00ff */
[----:B------:R-:W-:Y:S02]  /*2b40*/  LOP3.LUT R4, R6, R4, RZ, 0x3c, !PT ;  /* 0x0000000406047212 */ /* 0x000fe400078e3cff */
[----:B------:R-:W-:-:S07]  /*2b50*/  LOP3.LUT R2, R7, R2, RZ, 0x3c, !PT ;  /* 0x0000000207027212 */ /* 0x000fce00078e3cff */
.L_x_494:
[----:B------:R-:W-:Y:S05]  /*2b60*/  BSYNC.RECONVERGENT B1 ;  /* 0x0000000000017941 */ /* 0x000fea0003800200 */
.L_x_490:
[----:B0-----:R-:W2:Y:S01]  /*2b70*/  LDL.U8 R5, [R1+0x10] ;  /* 0x0000100001057983 */ /* 0x001ea20000100000 */
[----:B------:R-:W-:Y:S01]  /*2b80*/  IMAD.U32 R9, R2, -0x80000000, RZ ;  /* 0x8000000002097824 */ /* 0x000fe200078e00ff */
[----:B--2---:R-:W-:Y:S01]  /*2b90*/  LOP3.LUT R4, R4, R5, RZ, 0x3c, !PT ;  /* 0x0000000504047212 */ /* 0x004fe200078e3cff */
[----:B------:R-:W-:-:S04]  /*2ba0*/  IMAD R5, R2, 0x114253d5, RZ ;  /* 0x114253d502057824 */ /* 0x000fc800078e02ff */
[C---:B------:R-:W-:Y:S02]  /*2bb0*/  IMAD R5, R4.reuse, -0x783c846f, R5 ;  /* 0x87c37b9104057824 */ /* 0x040fe400078e0205 */
[----:B------:R-:W-:-:S04]  /*2bc0*/  IMAD.WIDE.U32 R6, R4, 0x114253d5, RZ ;  /* 0x114253d504067825 */ /* 0x000fc800078e00ff */
[C---:B------:R-:W-:Y:S01]  /*2bd0*/  IMAD R11, R4.reuse, -0x775ed616, R9 ;  /* 0x88a129ea040b7824 */ /* 0x040fe200078e0209 */
[----:B------:R-:W-:Y:S01]  /*2be0*/  IADD3 R2, PT, PT, R7, R5, RZ ;  /* 0x0000000507027210 */ /* 0x000fe20007ffe0ff */
[----:B------:R-:W-:-:S03]  /*2bf0*/  IMAD.WIDE.U32 R8, R4, -0x80000000, RZ ;  /* 0x8000000004087825 */ /* 0x000fc600078e00ff */
[----:B------:R-:W-:Y:S01]  /*2c00*/  SHF.R.U32.HI R2, RZ, 0x1, R2 ;  /* 0x00000001ff027819 */ /* 0x000fe20000011602 */
[----:B------:R-:W-:-:S03]  /*2c10*/  IMAD.IADD R4, R9, 0x1, R11 ;  /* 0x0000000109047824 */ /* 0x000fc600078e020b */
[----:B------:R-:W-:Y:S01]  /*2c20*/  LOP3.LUT R2, R2, R8, RZ, 0xfc, !PT ;  /* 0x0000000802027212 */ /* 0x000fe200078efcff */
[----:B------:R-:W-:-:S04]  /*2c30*/  IMAD R5, R4, 0x2745937f, RZ ;  /* 0x2745937f04057824 */ /* 0x000fc800078e02ff */
[C---:B------:R-:W-:Y:S02]  /*2c40*/  IMAD R7, R2.reuse, 0x4cf5ad43, R5 ;  /* 0x4cf5ad4302077824 */ /* 0x040fe400078e0205 */
[----:B------:R-:W-:-:S05]  /*2c50*/  IMAD.WIDE.U32 R4, R2, 0x2745937f, RZ ;  /* 0x2745937f02047825 */ /* 0x000fca00078e00ff */
[----:B------:R-:W-:Y:S02]  /*2c60*/  IADD3 R2, PT, PT, R5, R7, RZ ;  /* 0x0000000705027210 */ /* 0x000fe40007ffe0ff */
[----:B------:R-:W-:Y:S02]  /*2c70*/  LOP3.LUT R12, R4, R12, RZ, 0x3c, !PT ;  /* 0x0000000c040c7212 */ /* 0x000fe400078e3cff */
[----:B------:R-:W-:-:S07]  /*2c80*/  LOP3.LUT R13, R2, R13, RZ, 0x3c, !PT ;  /* 0x0000000d020d7212 */ /* 0x000fce00078e3cff */
.L_x_487:
[----:B------:R-:W-:Y:S05]  /*2c90*/  BSYNC.RECONVERGENT B0 ;  /* 0x0000000000007941 */ /* 0x000fea0003800200 */
.L_x_486:
[----:B------:R-:W-:Y:S05]  /*2ca0*/  WARPSYNC.ALL ;  /* 0x0000000000007948 */ /* 0x000fea0003800000 */
[-C--:B------:R-:W-:Y:S02]  /*2cb0*/  LOP3.LUT R7, R12, R0.reuse, RZ, 0x3c, !PT ;  /* 0x000000000c077212 */ /* 0x080fe400078e3cff */
[----:B------:R-:W-:-:S04]  /*2cc0*/  LOP3.LUT R14, R14, R0, RZ, 0x3c, !PT ;  /* 0x000000000e0e7212 */ /* 0x000fc800078e3cff */
[----:B------:R-:W-:-:S05]  /*2cd0*/  IADD3 R7, P0, PT, R14, R7, RZ ;  /* 0x000000070e077210 */ /* 0x000fca0007f1e0ff */
[----:B------:R-:W-:Y:S01]  /*2ce0*/  IMAD.X R0, R13, 0x1, R17, P0 ;  /* 0x000000010d007824 */ /* 0x000fe200000e0611 */
[----:B------:R-:W-:-:S04]  /*2cf0*/  IADD3 R5, P0, PT, R7, R14, RZ ;  /* 0x0000000e07057210 */ /* 0x000fc80007f1e0ff */
[----:B------:R-:W-:Y:S02]  /*2d00*/  IADD3.X R17, PT, PT, R17, R0, RZ, P0, !PT ;  /* 0x0000000011117210 */ /* 0x000fe400007fe4ff */
[----:B------:R-:W-:Y:S02]  /*2d10*/  SHF.R.U32.HI R4, RZ, 0x1, R0 ;  /* 0x00000001ff047819 */ /* 0x000fe40000011600 */
[----:B------:R-:W-:Y:S01]  /*2d20*/  SHF.R.U32.HI R6, RZ, 0x1, R17 ;  /* 0x00000001ff067819 */ /* 0x000fe20000011611 */
[----:B------:R-:W-:Y:S01]  /*2d30*/  IMAD R17, R17, -0x12aa7333, RZ ;  /* 0xed558ccd11117824 */ /* 0x000fe200078e02ff */
[----:B------:R-:W-:Y:S01]  /*2d40*/  LOP3.LUT R4, R4, R7, RZ, 0x3c, !PT ;  /* 0x0000000704047212 */ /* 0x000fe200078e3cff */
[----:B------:R-:W-:Y:S01]  /*2d50*/  IMAD R7, R0, -0x12aa7333, RZ ;  /* 0xed558ccd00077824 */ /* 0x000fe200078e02ff */
[----:B------:R-:W-:-:S03]  /*2d60*/  LOP3.LUT R6, R6, R5, RZ, 0x3c, !PT ;  /* 0x0000000506067212 */ /* 0x000fc600078e3cff */
[----:B------:R-:W-:Y:S02]  /*2d70*/  IMAD R9, R4, -0xae5029, R7 ;  /* 0xff51afd704097824 */ /* 0x000fe400078e0207 */
[----:B------:R-:W-:Y:S02]  /*2d80*/  IMAD R17, R6, -0xae5029, R17 ;  /* 0xff51afd706117824 */ /* 0x000fe400078e0211 */
[----:B------:R-:W-:-:S04]  /*2d90*/  IMAD.WIDE.U32 R4, R4, -0x12aa7333, RZ ;  /* 0xed558ccd04047825 */ /* 0x000fc800078e00ff */
[----:B------:R-:W-:-:S04]  /*2da0*/  IMAD.WIDE.U32 R6, R6, -0x12aa7333, RZ ;  /* 0xed558ccd06067825 */ /* 0x000fc800078e00ff */
[----:B------:R-:W-:Y:S01]  /*2db0*/  IMAD.IADD R2, R5, 0x1, R9 ;  /* 0x0000000105027824 */ /* 0x000fe200078e0209 */
[----:B------:R-:W-:-:S04]  /*2dc0*/  IADD3 R0, PT, PT, R7, R17, RZ ;  /* 0x0000001107007210 */ /* 0x000fc80007ffe0ff */
[----:B------:R-:W-:Y:S01]  /*2dd0*/  SHF.R.U32.HI R7, RZ, 0x1, R2 ;  /* 0x00000001ff077819 */ /* 0x000fe20000011602 */
[----:B------:R-:W-:Y:S01]  /*2de0*/  IMAD R9, R0, 0x1a85ec53, RZ ;  /* 0x1a85ec5300097824 */ /* 0x000fe200078e02ff */
[----:B------:R-:W-:Y:S02]  /*2df0*/  SHF.R.U32.HI R5, RZ, 0x1, R0 ;  /* 0x00000001ff057819 */ /* 0x000fe40000011600 */
[----:B------:R-:W-:Y:S01]  /*2e00*/  LOP3.LUT R4, R7, R4, RZ, 0x3c, !PT ;  /* 0x0000000407047212 */ /* 0x000fe200078e3cff */
[----:B------:R-:W-:Y:S01]  /*2e10*/  IMAD R7, R2, 0x1a85ec53, RZ ;  /* 0x1a85ec5302077824 */ /* 0x000fe200078e02ff */
[----:B------:R-:W-:-:S03]  /*2e20*/  LOP3.LUT R6, R5, R6, RZ, 0x3c, !PT ;  /* 0x0000000605067212 */ /* 0x000fc600078e3cff */
[----:B------:R-:W-:Y:S02]  /*2e30*/  IMAD R11, R4, -0x3b314602, R7 ;  /* 0xc4ceb9fe040b7824 */ /* 0x000fe400078e0207 */
[----:B------:R-:W-:Y:S02]  /*2e40*/  IMAD R13, R6, -0x3b314602, R9 ;  /* 0xc4ceb9fe060d7824 */ /* 0x000fe400078e0209 */
[----:B------:R-:W-:Y:S01]  /*2e50*/  IMAD.WIDE.U32 R4, R4, 0x1a85ec53, RZ ;  /* 0x1a85ec5304047825 */ /* 0x000fe200078e00ff */
[----:B------:R-:W0:Y:S03]  /*2e60*/  LDC.64 R8, c[0x0][0x388] ;  /* 0x0000e200ff087b82 */ /* 0x000e260000000a00 */
[----:B------:R-:W-:-:S04]  /*2e70*/  IMAD.WIDE.U32 R6, R6, 0x1a85ec53, RZ ;  /* 0x1a85ec5306067825 */ /* 0x000fc800078e00ff */
[----:B------:R-:W-:Y:S01]  /*2e80*/  IMAD.IADD R0, R5, 0x1, R11 ;  /* 0x0000000105007824 */ /* 0x000fe200078e020b */
[----:B------:R-:W-:-:S04]  /*2e90*/  IADD3 R11, PT, PT, R7, R13, RZ ;  /* 0x0000000d070b7210 */ /* 0x000fc80007ffe0ff */
[----:B------:R-:W-:Y:S02]  /*2ea0*/  SHF.R.U32.HI R5, RZ, 0x1, R0 ;  /* 0x00000001ff057819 */ /* 0x000fe40000011600 */
[----:B------:R-:W-:Y:S02]  /*2eb0*/  SHF.R.U32.HI R7, RZ, 0x1, R11 ;  /* 0x00000001ff077819 */ /* 0x000fe4000001160b */
[----:B------:R-:W-:Y:S02]  /*2ec0*/  LOP3.LUT R4, R5, R4, RZ, 0x3c, !PT ;  /* 0x0000000405047212 */ /* 0x000fe400078e3cff */
[----:B------:R-:W-:-:S04]  /*2ed0*/  LOP3.LUT R7, R7, R6, RZ, 0x3c, !PT ;  /* 0x0000000607077212 */ /* 0x000fc800078e3cff */
[----:B------:R-:W-:Y:S01]  /*2ee0*/  IADD3 R4, P0, PT, R7, R4, RZ ;  /* 0x0000000407047210 */ /* 0x000fe20007f1e0ff */
[----:B0-----:R-:W-:-:S04]  /*2ef0*/  IMAD.WIDE R2, R3, 0x40, R8 ;  /* 0x0000004003027825 */ /* 0x001fc800078e0208 */
[----:B------:R-:W-:Y:S01]  /*2f00*/  IMAD.X R5, R11, 0x1, R0, P0 ;  /* 0x000000010b057824 */ /* 0x000fe200000e0600 */
[----:B------:R-:W-:-:S04]  /*2f10*/  IADD3 R6, P0, PT, R4, R7, RZ ;  /* 0x0000000704067210 */ /* 0x000fc80007f1e0ff */
[----:B------:R-:W-:Y:S01]  /*2f20*/  IADD3.X R7, PT, PT, R5, R11, RZ, P0, !PT ;  /* 0x0000000b05077210 */ /* 0x000fe200007fe4ff */
[----:B------:R-:W-:Y:S04]  /*2f30*/  STG.E.64 desc[UR4][R2.64], R4 ;  /* 0x0000000402007986 */ /* 0x000fe8000c101b04 */
[----:B------:R-:W-:Y:S01]  /*2f40*/  STG.E.64 desc[UR4][R2.64+0x40], R6 ;  /* 0x0000400602007986 */ /* 0x000fe2000c101b04 */
[----:B------:R-:W-:Y:S05]  /*2f50*/  EXIT ;  /* 0x000000000000794d */ /* 0x000fea0003800000 */
.L_x_515:
        /* <DEDUP_REMOVED lines=10> */
.L_x_554:


//--------------------- .text._Z8get_maskPiS_Pbiil --------------------------
	.section	.text._Z8get_maskPiS_Pbiil,"ax",@progbits
	.align	128
        .global         _Z8get_maskPiS_Pbiil
        .type           _Z8get_maskPiS_Pbiil,@function
        .size           _Z8get_maskPiS_Pbiil,(.L_x_549 - _Z8get_maskPiS_Pbiil)
        .other          _Z8get_maskPiS_Pbiil,@"STO_CUDA_ENTRY STV_DEFAULT"
_Z8get_maskPiS_Pbiil:
.text._Z8get_maskPiS_Pbiil:
[----:B------:R-:W-:Y:S01]  /*0000*/  LDC R1, c[0x0][0x37c] ;  /* 0x0000df00ff017b82 */ /* 0x000fe20000000800 */
[----:B------:R-:W0:Y:S01]  /*0010*/  S2R R3, SR_TID.X ;  /* 0x0000000000037919 */ /* 0x000e220000002100 */
[----:B------:R-:W0:Y:S01]  /*0020*/  LDCU UR4, c[0x0][0x360] ;  /* 0x00006c00ff0477ac */ /* 0x000e220008000800 */
[----:B------:R-:W0:Y:S01]  /*0030*/  S2R R0, SR_CTAID.X ;  /* 0x0000000000007919 */ /* 0x000e220000002500 */
[----:B------:R-:W1:Y:S01]  /*0040*/  LDCU UR5, c[0x0][0x39c] ;  /* 0x00007380ff0577ac */ /* 0x000e620008000800 */
[----:B0-----:R-:W-:-:S05]  /*0050*/  IMAD R3, R0, UR4, R3 ;  /* 0x0000000400037c24 */ /* 0x001fca000f8e0203 */
[----:B-1----:R-:W-:-:S13]  /*0060*/  ISETP.GE.AND P0, PT, R3, UR5, PT ;  /* 0x0000000503007c0c */ /* 0x002fda000bf06270 */
[----:B------:R-:W-:Y:S05]  /*0070*/  @P0 EXIT ;  /* 0x000000000000094d */ /* 0x000fea0003800000 */
[----:B------:R-:W0:Y:S01]  /*0080*/  LDC.64 R10, c[0x0][0x380] ;  /* 0x0000e000ff0a7b82 */ /* 0x000e220000000a00 */
[----:B------:R-:W1:Y:S01]  /*0090*/  LDCU.64 UR4, c[0x0][0x358] ;  /* 0x00006b00ff0477ac */ /* 0x000e620008000a00 */
[----:B------:R-:W2:Y:S06]  /*00a0*/  LDCU.64 UR6, c[0x0][0x3a0] ;  /* 0x00007400ff0677ac */ /* 0x000eac0008000a00 */
[----:B------:R-:W3:Y:S08]  /*00b0*/  LDC R0, c[0x0][0x398] ;  /* 0x0000e600ff007b82 */ /* 0x000ef00000000800 */
[----:B------:R-:W4:Y:S01]  /*00c0*/  LDC.64 R6, c[0x0][0x388] ;  /* 0x0000e200ff067b82 */ /* 0x000f220000000a00 */
[----:B0-----:R-:W-:-:S05]  /*00d0*/  IMAD.WIDE R10, R3, 0x4, R10 ;  /* 0x00000004030a7825 */ /* 0x001fca00078e020a */
[----:B-1----:R-:W5:Y:S01]  /*00e0*/  LDG.E R2, desc[UR4][R10.64] ;  /* 0x000000040a027981 */ /* 0x002f62000c1e1900 */
[----:B---3--:R-:W-:Y:S02]  /*00f0*/  VIADD R4, R0, 0xffffffff ;  /* 0xffffffff00047836 */ /* 0x008fe40000000000 */
[----:B----4-:R-:W-:-:S04]  /*0100*/  IMAD.WIDE R6, R3, 0x4, R6 ;  /* 0x0000000403067825 */ /* 0x010fc800078e0206 */
[----:B-----5:R-:W-:-:S05]  /*0110*/  IMAD.IADD R13, R2, 0x1, R4 ;  /* 0x00000001020d7824 */ /* 0x020fca00078e0204 */
[----:B------:R0:W-:Y:S04]  /*0120*/  STG.E desc[UR4][R10.64], R13 ;  /* 0x0000000d0a007986 */ /* 0x0001e8000c101904 */
[----:B------:R-:W3:Y:S02]  /*0130*/  LDG.E R5, desc[UR4][R6.64] ;  /* 0x0000000406057981 */ /* 0x000ee4000c1e1900 */
[----:B---3--:R-:W-:-:S05]  /*0140*/  IMAD.IADD R4, R4, 0x1, R5 ;  /* 0x0000000104047824 */ /* 0x008fca00078e0205 */
[----:B------:R1:W-:Y:S04]  /*0150*/  STG.E desc[UR4][R6.64], R4 ;  /* 0x0000000406007986 */ /* 0x0003e8000c101904 */
[----:B------:R-:W3:Y:S01]  /*0160*/  LDG.E R9, desc[UR4][R10.64] ;  /* 0x000000040a097981 */ /* 0x000ee2000c1e1900 */
[----:B------:R-:W-:Y:S01]  /*0170*/  SHF.R.S32.HI R3, RZ, 0x1f, R4 ;  /* 0x0000001fff037819 */ /* 0x000fe20000011404 */
[----:B------:R-:W-:Y:S01]  /*0180*/  BSSY.RECONVERGENT B0, `(.L_x_516) ;  /* 0x0000045000007945 */ /* 0x000fe20003800200 */
[CC--:B---3--:R-:W-:Y:S02]  /*0190*/  ISETP.GT.U32.AND P0, PT, R9.reuse, R4.reuse, PT ;  /* 0x000000040900720c */ /* 0x0c8fe40003f04070 */
[----:B------:R-:W-:Y:S02]  /*01a0*/  SHF.R.S32.HI R2, RZ, 0x1f, R9 ;  /* 0x0000001fff027819 */ /* 0x000fe40000011409 */
[----:B------:R-:W-:-:S02]  /*01b0*/  ISETP.LT.U32.AND P1, PT, R9, R4, PT ;  /* 0x000000040900720c */ /* 0x000fc40003f21070 */
[CC--:B------:R-:W-:Y:S02]  /*01c0*/  ISETP.GT.AND.EX P0, PT, R2.reuse, R3.reuse, PT, P0 ;  /* 0x000000030200720c */ /* 0x0c0fe40003f04300 */
[CC--:B------:R-:W-:Y:S02]  /*01d0*/  ISETP.LT.AND.EX P1, PT, R2.reuse, R3.reuse, PT, P1 ;  /* 0x000000030200720c */ /* 0x0c0fe40003f21310 */
[CC--:B------:R-:W-:Y:S02]  /*01e0*/  SEL R12, R9.reuse, R4.reuse, P0 ;  /* 0x00000004090c7207 */ /* 0x0c0fe40000000000 */
[----:B------:R-:W-:Y:S02]  /*01f0*/  SEL R8, R9, R4, P1 ;  /* 0x0000000409087207 */ /* 0x000fe40000800000 */
[CC--:B0-----:R-:W-:Y:S02]  /*0200*/  SEL R13, R2.reuse, R3.reuse, P0 ;  /* 0x00000003020d7207 */ /* 0x0c1fe40000000000 */
[----:B------:R-:W-:-:S02]  /*0210*/  SEL R2, R2, R3, P1 ;  /* 0x0000000302027207 */ /* 0x000fc40000800000 */
[----:B--2---:R-:W-:Y:S02]  /*0220*/  ISETP.GE.U32.AND P0, PT, R12, UR6, PT ;  /* 0x000000060c007c0c */ /* 0x004fe4000bf06070 */
[----:B------:R-:W-:Y:S02]  /*0230*/  ISETP.GE.U32.AND P1, PT, R8, UR6, PT ;  /* 0x0000000608007c0c */ /* 0x000fe4000bf26070 */
[----:B------:R-:W-:Y:S02]  /*0240*/  ISETP.GE.AND.EX P0, PT, R13, UR7, PT, P0 ;  /* 0x000000070d007c0c */ /* 0x000fe4000bf06300 */
[----:B------:R-:W-:-:S04]  /*0250*/  ISETP.GE.AND.EX P1, PT, R2, UR7, PT, P1 ;  /* 0x0000000702007c0c */ /* 0x000fc8000bf26310 */
[----:B------:R-:W-:-:S13]  /*0260*/  PLOP3.LUT P0, PT, P0, P1, PT, 0x8f, 0xf8 ;  /* 0x0000000000f8781c */ /* 0x000fda0000703177 */
[----:B-1----:R-:W-:Y:S05]  /*0270*/  @P0 BRA `(.L_x_517) ;  /* 0x0000000000d40947 */ /* 0x002fea0003800000 */
[----:B------:R-:W-:-:S13]  /*0280*/  ISETP.GT.AND P0, PT, R9, R4, PT ;  /* 0x000000040900720c */ /* 0x000fda0003f04270 */
[----:B------:R-:W-:Y:S05]  /*0290*/  @!P0 BRA `(.L_x_518) ;  /* 0x0000000000688947 */ /* 0x000fea0003800000 */
[C---:B------:R-:W-:Y:S01]  /*02a0*/  VIADD R2, R9.reuse, 0x1 ;  /* 0x0000000109027836 */ /* 0x040fe20000000000 */
[----:B------:R-:W0:Y:S01]  /*02b0*/  LDCU.64 UR6, c[0x0][0x390] ;  /* 0x00007200ff0677ac */ /* 0x000e220008000a00 */
[----:B------:R-:W-:Y:S02]  /*02c0*/  IMAD.IADD R3, R9, 0x1, -R0 ;  /* 0x0000000109037824 */ /* 0x000fe400078e0a00 */
[----:B------:R-:W-:Y:S01]  /*02d0*/  IMAD.MOV.U32 R8, RZ, RZ, 0x1 ;  /* 0x00000001ff087424 */ /* 0x000fe200078e00ff */
[----:B------:R-:W-:-:S05]  /*02e0*/  LEA.HI.SX32 R13, R2, 0xffffffff, 0x1f ;  /* 0xffffffff020d7811 */ /* 0x000fca00078ffaff */
[----:B------:R-:W-:-:S04]  /*02f0*/  IMAD R3, R13, R0, R3 ;  /* 0x000000000d037224 */ /* 0x000fc800078e0203 */
[----:B------:R-:W-:-:S05]  /*0300*/  IMAD.SHL.U32 R3, R3, 0x2, RZ ;  /* 0x0000000203037824 */ /* 0x000fca00078e00ff */
[----:B0-----:R-:W-:-:S04]  /*0310*/  IADD3 R2, P0, PT, R3, UR6, RZ ;  /* 0x0000000603027c10 */ /* 0x001fc8000ff1e0ff */
[----:B------:R-:W-:-:S05]  /*0320*/  LEA.HI.X.SX32 R3, R3, UR7, 0x1, P0 ;  /* 0x0000000703037c11 */ /* 0x000fca00080f0eff */
[----:B------:R0:W-:Y:S04]  /*0330*/  STG.E.U8 desc[UR4][R2.64+0x2], R8 ;  /* 0x0000020802007986 */ /* 0x0001e8000c101104 */
[----:B------:R-:W2:Y:S01]  /*0340*/  LDG.E R4, desc[UR4][R10.64] ;  /* 0x000000040a047981 */ /* 0x000ea2000c1e1900 */
[----:B------:R-:W-:-:S04]  /*0350*/  LEA R15, R13, 0x1, 0x1 ;  /* 0x000000010d0f7811 */ /* 0x000fc800078e08ff */
[----:B--2---:R-:W-:-:S13]  /*0360*/  ISETP.NE.AND P0, PT, R4, R15, PT ;  /* 0x0000000f0400720c */ /* 0x004fda0003f05270 */
[----:B------:R-:W2:Y:S04]  /*0370*/  @!P0 LDG.E R4, desc[UR4][R6.64] ;  /* 0x0000000406048981 */ /* 0x000ea8000c1e1900 */
[----:B------:R-:W3:Y:S01]  /*0380*/  @P0 LDG.E R12, desc[UR4][R6.64] ;  /* 0x00000004060c0981 */ /* 0x000ee2000c1e1900 */
[----:B------:R-:W-:Y:S02]  /*0390*/  IMAD R15, R13, R0, -R0 ;  /* 0x000000000d0f7224 */ /* 0x000fe400078e0a00 */
[----:B------:R-:W-:Y:S02]  /*03a0*/  @!P0 IMAD.MOV.U32 R17, RZ, RZ, 0x2 ;  /* 0x00000002ff118424 */ /* 0x000fe400078e00ff */
[----:B------:R-:W-:Y:S02]  /*03b0*/  @P0 IMAD.MOV.U32 R17, RZ, RZ, 0x1 ;  /* 0x00000001ff110424 */ /* 0x000fe400078e00ff */
[----:B--2---:R-:W-:Y:S01]  /*03c0*/  @!P0 IMAD.IADD R4, R4, 0x1, R15 ;  /* 0x0000000104048824 */ /* 0x004fe200078e020f */
[----:B---3--:R-:W-:-:S05]  /*03d0*/  @P0 IADD3 R4, PT, PT, R15, 0x1, R12 ;  /* 0x000000010f040810 */ /* 0x008fca0007ffe00c */
[----:B------:R-:W-:-:S05]  /*03e0*/  IMAD R4, R4, 0x2, R17 ;  /* 0x0000000204047824 */ /* 0x000fca00078e0211 */
[----:B0-----:R-:W-:-:S04]  /*03f0*/  IADD3 R2, P0, PT, R4, UR6, RZ ;  /* 0x0000000604027c10 */ /* 0x001fc8000ff1e0ff */
[----:B------:R-:W-:-:S05]  /*0400*/  LEA.HI.X.SX32 R3, R4, UR7, 0x1, P0 ;  /* 0x0000000704037c11 */ /* 0x000fca00080f0eff */
[----:B------:R0:W-:Y:S04]  /*0410*/  STG.E.U8 desc[UR4][R2.64], R8 ;  /* 0x0000000802007986 */ /* 0x0001e8000c101104 */
[----:B------:R0:W-:Y:S01]  /*0420*/  STG.E desc[UR4][R10.64], R13 ;  /* 0x0000000d0a007986 */ /* 0x0001e2000c101904 */
[----:B------:R-:W-:Y:S05]  /*0430*/  BRA `(.L_x_517) ;  /* 0x0000000000647947 */ /* 0x000fea0003800000 */
.L_x_518:
[--C-:B------:R-:W-:Y:S01]  /*0440*/  IMAD.IADD R2, R5, 0x1, R0.reuse ;  /* 0x0000000105027824 */ /* 0x100fe200078e0200 */
        /* <DEDUP_REMOVED lines=23> */
[----:B------:R1:W-:Y:S02]  /*05c0*/  STG.E desc[UR4][R6.64], R13 ;  /* 0x0000000d06007986 */ /* 0x0003e4000c101904 */
.L_x_517:
[----:B------:R-:W-:Y:S05]  /*05d0*/  BSYNC.RECONVERGENT B0 ;  /* 0x0000000000007941 */ /* 0x000fea0003800200 */
.L_x_516:
[----:B------:R-:W-:Y:S06]  /*05e0*/  BAR.SYNC.DEFER_BLOCKING 0x0 ;  /* 0x0000000000007b1d */ /* 0x000fec0000010000 */
[----:B0-----:R-:W2:Y:S04]  /*05f0*/  LDG.E R10, desc[UR4][R10.64] ;  /* 0x000000040a0a7981 */ /* 0x001ea8000c1e1900 */
[----:B------:R-:W3:Y:S01]  /*0600*/  LDG.E R0, desc[UR4][R6.64] ;  /* 0x0000000406007981 */ /* 0x000ee2000c1e1900 */
[----:B------:R-:W-:Y:S01]  /*0610*/  BSSY.RECONVERGENT B0, `(.L_x_519) ;  /* 0x0000029000007945 */ /* 0x000fe20003800200 */
[----:B-1----:R-:W-:-:S02]  /*0620*/  IMAD.MOV.U32 R13, RZ, RZ, 0x1 ;  /* 0x00000001ff0d7424 */ /* 0x002fc400078e00ff */
[----:B--2---:R-:W-:Y:S02]  /*0630*/  VIADD R12, R10, 0x1 ;  /* 0x000000010a0c7836 */ /* 0x004fe40000000000 */
[----:B---3--:R-:W-:-:S03]  /*0640*/  VIADD R2, R0, 0x1 ;  /* 0x0000000100027836 */ /* 0x008fc60000000000 */
[----:B------:R-:W-:Y:S02]  /*0650*/  I2FP.F32.S32 R0, R12 ;  /* 0x0000000c00007245 */ /* 0x000fe40000201400 */
[----:B------:R-:W-:-:S07]  /*0660*/  I2FP.F32.S32 R2, R2 ;  /* 0x0000000200027245 */ /* 0x000fce0000201400 */
.L_x_524:
        /* <DEDUP_REMOVED lines=12> */
[----:B------:R-:W-:Y:S01]  /*0730*/  IMAD.MOV.U32 R3, RZ, RZ, R0 ;  /* 0x000000ffff037224 */ /* 0x000fe200078e0000 */
[----:B------:R-:W-:-:S07]  /*0740*/  MOV R14, 0x760 ;  /* 0x00000760000e7802 */ /* 0x000fce0000000f00 */
[----:B------:R-:W-:Y:S05]  /*0750*/  CALL.REL.NOINC `($__internal_4_$__cuda_sm3x_div_rn_noftz_f32_slowpath) ;  /* 0x0000000400887944 */ /* 0x000fea0003c00000 */
[----:B------:R-:W-:-:S07]  /*0760*/  IMAD.MOV.U32 R8, RZ, RZ, R3 ;  /* 0x000000ffff087224 */ /* 0x000fce00078e0003 */
.L_x_521:
[----:B------:R-:W-:Y:S05]  /*0770*/  BSYNC.RECONVERGENT B1 ;  /* 0x0000000000017941 */ /* 0x000fea0003800200 */
.L_x_520:
        /* <DEDUP_REMOVED lines=12> */
[----:B------:R-:W-:Y:S05]  /*0840*/  CALL.REL.NOINC `($__internal_4_$__cuda_sm3x_div_rn_noftz_f32_slowpath) ;  /* 0x00000004004c7944 */ /* 0x000fea0003c00000 */
.L_x_523:
[----:B------:R-:W-:Y:S05]  /*0850*/  BSYNC.RECONVERGENT B1 ;  /* 0x0000000000017941 */ /* 0x000fea0003800200 */
.L_x_522:
[----:B------:R-:W0:Y:S01]  /*0860*/  F2I.FLOOR.NTZ R3, R3 ;  /* 0x0000000300037305 */ /* 0x000e220000207100 */
[----:B------:R-:W-:Y:S01]  /*0870*/  VIADD R13, R13, 0x1 ;  /* 0x000000010d0d7836 */ /* 0x000fe20000000000 */
[----:B0-----:R-:W-:-:S13]  /*0880*/  ISETP.NE.AND P0, PT, R8, R3, PT ;  /* 0x000000030800720c */ /* 0x001fda0003f05270 */
[----:B------:R-:W-:Y:S05]  /*0890*/  @P0 BRA `(.L_x_524) ;  /* 0xfffffffc00740947 */ /* 0x000fea000383ffff */
[----:B------:R-:W-:Y:S05]  /*08a0*/  BSYNC.RECONVERGENT B0 ;  /* 0x0000000000007941 */ /* 0x000fea0003800200 */
.L_x_519:
[----:B------:R-:W0:Y:S01]  /*08b0*/  LDCU UR8, c[0x0][0x398] ;  /* 0x00007300ff0877ac */ /* 0x000e220008000800 */
[----:B------:R-:W-:Y:S01]  /*08c0*/  SHF.R.S32.HI R13, RZ, 0x1, R12 ;  /* 0x00000001ff0d7819 */ /* 0x000fe2000001140c */
[----:B------:R-:W-:Y:S01]  /*08d0*/  VIADD R16, R8, 0xffffffff ;  /* 0xffffffff08107836 */ /* 0x000fe20000000000 */
[----:B------:R-:W-:Y:S01]  /*08e0*/  BSSY.RECONVERGENT B0, `(.L_x_525) ;  /* 0x0000025000007945 */ /* 0x000fe20003800200 */
[----:B------:R-:W1:Y:S01]  /*08f0*/  LDCU.64 UR10, c[0x0][0x390] ;  /* 0x00007200ff0a77ac */ /* 0x000e620008000a00 */
[----:B------:R-:W-:Y:S01]  /*0900*/  ISETP.NE.AND P0, PT, R13, R8, PT ;  /* 0x000000080d00720c */ /* 0x000fe20003f05270 */
[----:B------:R-:W-:Y:S01]  /*0910*/  IMAD.MOV.U32 R4, RZ, RZ, 0x1 ;  /* 0x00000001ff047424 */ /* 0x000fe200078e00ff */
[----:B------:R-:W2:Y:S01]  /*0920*/  LDCU.64 UR6, c[0x0][0x390] ;  /* 0x00007200ff0677ac */ /* 0x000ea20008000a00 */
[----:B0-----:R-:W-:-:S04]  /*0930*/  VIADD R0, R9, -UR8 ;  /* 0x8000000809007c36 */ /* 0x001fc80008000000 */
[----:B------:R-:W-:-:S04]  /*0940*/  VIADD R11, R0, 0x1 ;  /* 0x00000001000b7836 */ /* 0x000fc80000000000 */
[----:B------:R-:W-:-:S04]  /*0950*/  IMAD R2, R16, UR8, R11 ;  /* 0x0000000810027c24 */ /* 0x000fc8000f8e020b */
[----:B------:R-:W-:-:S05]  /*0960*/  IMAD.SHL.U32 R3, R2, 0x2, RZ ;  /* 0x0000000202037824 */ /* 0x000fca00078e00ff */
[----:B-1----:R-:W-:-:S04]  /*0970*/  IADD3 R2, P1, PT, R3, UR10, RZ ;  /* 0x0000000a03027c10 */ /* 0x002fc8000ff3e0ff */
[----:B------:R-:W-:Y:S01]  /*0980*/  LEA.HI.X.SX32 R3, R3, UR11, 0x1, P1 ;  /* 0x0000000b03037c11 */ /* 0x000fe200088f0eff */
[----:B--2---:R-:W-:Y:S08]  /*0990*/  @!P0 BRA `(.L_x_526) ;  /* 0x0000000000648947 */ /* 0x004ff00003800000 */
[----:B------:R-:W0:Y:S01]  /*09a0*/  LDC R18, c[0x0][0x398] ;  /* 0x0000e600ff127b82 */ /* 0x000e220000000800 */
[----:B------:R-:W-:Y:S02]  /*09b0*/  IMAD.MOV.U32 R17, RZ, RZ, R13 ;  /* 0x000000ffff117224 */ /* 0x000fe400078e000d */
[----:B0-----:R-:W-:-:S07]  /*09c0*/  IMAD.IADD R19, R9, 0x1, -R18 ;  /* 0x0000000109137824 */ /* 0x001fce00078e0a12 */
.L_x_527:
[----:B------:R-:W-:Y:S01]  /*09d0*/  VIADD R9, R17, 0xffffffff ;  /* 0xffffffff11097836 */ /* 0x000fe20000000000 */
[----:B------:R-:W-:Y:S01]  /*09e0*/  SHF.R.S32.HI R17, RZ, 0x1, R17 ;  /* 0x00000001ff117819 */ /* 0x000fe20000011411 */
[----:B0-----:R-:W-:-:S03]  /*09f0*/  IMAD.MOV.U32 R20, RZ, RZ, 0x1 ;  /* 0x00000001ff147424 */ /* 0x001fc600078e00ff */
[----:B------:R-:W-:-:S04]  /*0a00*/  LEA R13, R9, 0x1, 0x1 ;  /* 0x00000001090d7811 */ /* 0x000fc800078e08ff */
[----:B------:R-:W-:Y:S01]  /*0a10*/  ISETP.NE.AND P0, PT, R10, R13, PT ;  /* 0x0000000d0a00720c */ /* 0x000fe20003f05270 */
[----:B------:R-:W-:-:S12]  /*0a20*/  VIADD R10, R5, 0xffffffff ;  /* 0xffffffff050a7836 */ /* 0x000fd80000000000 */
[----:B------:R-:W-:-:S04]  /*0a30*/  @P0 IMAD.MOV R10, RZ, RZ, R5 ;  /* 0x000000ffff0a0224 */ /* 0x000fc800078e0205 */
[CC--:B------:R-:W-:Y:S02]  /*0a40*/  IMAD R12, R9.reuse, R18.reuse, R10 ;  /* 0x00000012090c7224 */ /* 0x0c0fe400078e020a */
[----:B------:R-:W-:Y:S02]  /*0a50*/  IMAD R10, R9, R18, R19 ;  /* 0x00000012090a7224 */ /* 0x000fe400078e0213 */
[C---:B------:R-:W-:Y:S01]  /*0a60*/  IMAD.SHL.U32 R13, R12.reuse, 0x2, RZ ;  /* 0x000000020c0d7824 */ /* 0x040fe200078e00ff */
[----:B------:R-:W-:Y:S01]  /*0a70*/  LEA R15, R12, 0x2, 0x1 ;  /* 0x000000020c0f7811 */ /* 0x000fe200078e08ff */
[----:B------:R-:W-:Y:S02]  /*0a80*/  IMAD.SHL.U32 R10, R10, 0x2, RZ ;  /* 0x000000020a0a7824 */ /* 0x000fe400078e00ff */
[----:B------:R-:W-:-:S03]  /*0a90*/  @P0 VIADD R15, R13, 0x1 ;  /* 0x000000010d0f0836 */ /* 0x000fc60000000000 */
[C---:B------:R-:W-:Y:S02]  /*0aa0*/  IADD3 R12, P0, PT, R10.reuse, UR6, RZ ;  /* 0x000000060a0c7c10 */ /* 0x040fe4000ff1e0ff */
[C---:B------:R-:W-:Y:S02]  /*0ab0*/  IADD3 R14, P1, PT, R15.reuse, UR6, RZ ;  /* 0x000000060f0e7c10 */ /* 0x040fe4000ff3e0ff */
[----:B------:R-:W-:Y:S01]  /*0ac0*/  LEA.HI.X.SX32 R13, R10, UR7, 0x1, P0 ;  /* 0x000000070a0d7c11 */ /* 0x000fe200080f0eff */
[----:B------:R-:W-:Y:S01]  /*0ad0*/  IMAD.MOV.U32 R10, RZ, RZ, R9 ;  /* 0x000000ffff0a7224 */ /* 0x000fe200078e0009 */
[----:B------:R-:W-:Y:S02]  /*0ae0*/  LEA.HI.X.SX32 R15, R15, UR7, 0x1, P1 ;  /* 0x000000070f0f7c11 */ /* 0x000fe400088f0eff */
[----:B------:R-:W-:Y:S01]  /*0af0*/  ISETP.NE.AND P0, PT, R17, R8, PT ;  /* 0x000000081100720c */ /* 0x000fe20003f05270 */
[----:B------:R0:W-:Y:S04]  /*0b00*/  STG.E.U8 desc[UR4][R12.64+0x2], R20 ;  /* 0x000002140c007986 */ /* 0x0001e8000c101104 */
[----:B------:R0:W-:Y:S08]  /*0b10*/  STG.E.U8 desc[UR4][R14.64], R20 ;  /* 0x000000140e007986 */ /* 0x0001f0000c101104 */
[----:B------:R-:W-:Y:S05]  /*0b20*/  @P0 BRA `(.L_x_527) ;  /* 0xfffffffc00a80947 */ /* 0x000fea000383ffff */
.L_x_526:
[----:B------:R-:W-:Y:S05]  /*0b30*/  BSYNC.RECONVERGENT B0 ;  /* 0x0000000000007941 */ /* 0x000fea0003800200 */
.L_x_525:
[----:B------:R1:W-:Y:S04]  /*0b40*/  STG.E.U8 desc[UR4][R2.64+0x1], R4 ;  /* 0x0000010402007986 */ /* 0x0003e8000c101104 */
[----:B------:R-:W2:Y:S01]  /*0b50*/  LDG.E R6, desc[UR4][R6.64] ;  /* 0x0000000406067981 */ /* 0x000ea2000c1e1900 */
[----:B------:R-:W-:Y:S01]  /*0b60*/  IMAD R16, R16, UR8, R5 ;  /* 0x0000000810107c24 */ /* 0x000fe2000f8e0205 */
[----:B------:R-:W-:Y:S03]  /*0b70*/  BSSY.RECONVERGENT B0, `(.L_x_528) ;  /* 0x000001e000007945 */ /* 0x000fe60003800200 */
[----:B------:R-:W-:-:S05]  /*0b80*/  IMAD.SHL.U32 R16, R16, 0x2, RZ ;  /* 0x0000000210107824 */ /* 0x000fca00078e00ff */
[----:B0-----:R-:W-:-:S04]  /*0b90*/  IADD3 R12, P1, PT, R16, UR10, RZ ;  /* 0x0000000a100c7c10 */ /* 0x001fc8000ff3e0ff */
[----:B------:R-:W-:Y:S01]  /*0ba0*/  LEA.HI.X.SX32 R13, R16, UR11, 0x1, P1 ;  /* 0x0000000b100d7c11 */ /* 0x000fe200088f0eff */
[----:B--2---:R-:W-:-:S05]  /*0bb0*/  VIADD R9, R6, 0x1 ;  /* 0x0000000106097836 */ /* 0x004fca0000000000 */
[----:B------:R-:W-:-:S04]  /*0bc0*/  SHF.R.S32.HI R9, RZ, 0x1, R9 ;  /* 0x00000001ff097819 */ /* 0x000fc80000011409 */
[----:B------:R-:W-:-:S13]  /*0bd0*/  ISETP.NE.AND P0, PT, R9, R8, PT ;  /* 0x000000080900720c */ /* 0x000fda0003f05270 */
[----:B-1----:R-:W-:Y:S05]  /*0be0*/  @!P0 BRA `(.L_x_529) ;  /* 0x0000000000588947 */ /* 0x002fea0003800000 */
[----:B------:R-:W-:Y:S02]  /*0bf0*/  IMAD.MOV.U32 R10, RZ, RZ, R6 ;  /* 0x000000ffff0a7224 */ /* 0x000fe400078e0006 */
[----:B------:R-:W-:-:S07]  /*0c00*/  VIADD R5, R5, 0x7fffffff ;  /* 0x7fffffff05057836 */ /* 0x000fce0000000000 */
.L_x_530:
[----:B------:R-:W-:Y:S01]  /*0c10*/  VIADD R14, R9, 0xffffffff ;  /* 0xffffffff090e7836 */ /* 0x000fe20000000000 */
[----:B------:R-:W-:-:S03]  /*0c20*/  SHF.R.S32.HI R9, RZ, 0x1, R9 ;  /* 0x00000001ff097819 */ /* 0x000fc60000011409 */
[C---:B0-----:R-:W-:Y:S01]  /*0c30*/  IMAD R2, R14.reuse, UR8, R5 ;  /* 0x000000080e027c24 */ /* 0x041fe2000f8e0205 */
[----:B------:R-:W-:-:S04]  /*0c40*/  LEA R3, R14, 0x1, 0x1 ;  /* 0x000000010e037811 */ /* 0x000fc800078e08ff */
[----:B------:R-:W-:Y:S01]  /*0c50*/  ISETP.NE.AND P0, PT, R10, R3, PT ;  /* 0x000000030a00720c */ /* 0x000fe20003f05270 */
[----:B------:R-:W-:-:S03]  /*0c60*/  IMAD.MOV.U32 R10, RZ, RZ, R14 ;  /* 0x000000ffff0a7224 */ /* 0x000fc600078e000e */
[----:B------:R-:W-:-:S05]  /*0c70*/  SEL R3, R0, R11, !P0 ;  /* 0x0000000b00037207 */ /* 0x000fca0004000000 */
[----:B------:R-:W-:-:S04]  /*0c80*/  IMAD R3, R14, UR8, R3 ;  /* 0x000000080e037c24 */ /* 0x000fc8000f8e0203 */
[C---:B------:R-:W-:Y:S01]  /*0c90*/  IMAD.SHL.U32 R6, R3.reuse, 0x2, RZ ;  /* 0x0000000203067824 */ /* 0x040fe200078e00ff */
[----:B------:R-:W-:Y:S01]  /*0ca0*/  LEA R7, R3, 0x2, 0x1 ;  /* 0x0000000203077811 */ /* 0x000fe200078e08ff */
[----:B------:R-:W-:Y:S02]  /*0cb0*/  IMAD.SHL.U32 R3, R2, 0x2, RZ ;  /* 0x0000000202037824 */ /* 0x000fe400078e00ff */
[----:B------:R-:W-:-:S03]  /*0cc0*/  @P0 VIADD R7, R6, 0x1 ;  /* 0x0000000106070836 */ /* 0x000fc60000000000 */
[----:B------:R-:W-:Y:S02]  /*0cd0*/  IADD3 R2, P0, PT, R3, UR10, RZ ;  /* 0x0000000a03027c10 */ /* 0x000fe4000ff1e0ff */
[----:B------:R-:W-:Y:S02]  /*0ce0*/  IADD3 R6, P1, PT, R7, UR10, RZ ;  /* 0x0000000a07067c10 */ /* 0x000fe4000ff3e0ff */
[----:B------:R-:W-:Y:S02]  /*0cf0*/  LEA.HI.X.SX32 R3, R3, UR11, 0x1, P0 ;  /* 0x0000000b03037c11 */ /* 0x000fe400080f0eff */
[----:B------:R-:W-:Y:S02]  /*0d00*/  LEA.HI.X.SX32 R7, R7, UR11, 0x1, P1 ;  /* 0x0000000b07077c11 */ /* 0x000fe400088f0eff */
[----:B------:R-:W-:Y:S01]  /*0d10*/  ISETP.NE.AND P0, PT, R9, R8, PT ;  /* 0x000000080900720c */ /* 0x000fe20003f05270 */
[----:B------:R0:W-:Y:S04]  /*0d20*/  STG.E.U8 desc[UR4][R2.64+0x2], R4 ;  /* 0x0000020402007986 */ /* 0x0001e8000c101104 */
[----:B------:R0:W-:Y:S08]  /*0d30*/  STG.E.U8 desc[UR4][R6.64], R4 ;  /* 0x0000000406007986 */ /* 0x0001f0000c101104 */
[----:B------:R-:W-:Y:S05]  /*0d40*/  @P0 BRA `(.L_x_530) ;  /* 0xfffffffc00b00947 */ /* 0x000fea000383ffff */
.L_x_529:
[----:B------:R-:W-:Y:S05]  /*0d50*/  BSYNC.RECONVERGENT B0 ;  /* 0x0000000000007941 */ /* 0x000fea0003800200 */
.L_x_528:
[----:B------:R-:W-:Y:S01]  /*0d60*/  STG.E.U8 desc[UR4][R12.64+0x1], R4 ;  /* 0x000001040c007986 */ /* 0x000fe2000c101104 */
[----:B------:R-:W-:Y:S05]  /*0d70*/  EXIT ;  /* 0x000000000000794d */ /* 0x000fea0003800000 */
        .weak           $__internal_4_$__cuda_sm3x_div_rn_noftz_f32_slowpath
        .type           $__internal_4_$__cuda_sm3x_div_rn_noftz_f32_slowpath,@function
        .size           $__internal_4_$__cuda_sm3x_div_rn_noftz_f32_slowpath,(.L_x_549 - $__internal_4_$__cuda_sm3x_div_rn_noftz_f32_slowpath)
$__internal_4_$__cuda_sm3x_div_rn_noftz_f32_slowpath:
[--C-:B------:R-:W-:Y:S01]  /*0d80*/  SHF.R.U32.HI R11, RZ, 0x17, R4.reuse ;  /* 0x00000017ff0b7819 */ /* 0x100fe20000011604 */
[----:B------:R-:W-:Y:S01]  /*0d90*/  BSSY.RECONVERGENT B2, `(.L_x_531) ;  /* 0x0000063000027945 */ /* 0x000fe20003800200 */
[----:B------:R-:W-:Y:S01]  /*0da0*/  SHF.R.U32.HI R15, RZ, 0x17, R3 ;  /* 0x00000017ff0f7819 */ /* 0x000fe20000011603 */
[----:B------:R-:W-:Y:S01]  /*0db0*/  IMAD.MOV.U32 R16, RZ, RZ, R4 ;  /* 0x000000ffff107224 */ /* 0x000fe200078e0004 */
[----:B------:R-:W-:Y:S02]  /*0dc0*/  LOP3.LUT R11, R11, 0xff, RZ, 0xc0, !PT ;  /* 0x000000ff0b0b7812 */ /* 0x000fe400078ec0ff */
[----:B------:R-:W-:-:S03]  /*0dd0*/  LOP3.LUT R18, R15, 0xff, RZ, 0xc0, !PT ;  /* 0x000000ff0f127812 */ /* 0x000fc600078ec0ff */
[----:B------:R-:W-:Y:S02]  /*0de0*/  VIADD R19, R11, 0xffffffff ;  /* 0xffffffff0b137836 */ /* 0x000fe40000000000 */
[----:B------:R-:W-:-:S03]  /*0df0*/  VIADD R17, R18, 0xffffffff ;  /* 0xffffffff12117836 */ /* 0x000fc60000000000 */
[----:B------:R-:W-:-:S04]  /*0e00*/  ISETP.GT.U32.AND P0, PT, R19, 0xfd, PT ;  /* 0x000000fd1300780c */ /* 0x000fc80003f04070 */
[----:B------:R-:W-:-:S13]  /*0e10*/  ISETP.GT.U32.OR P0, PT, R17, 0xfd, P0 ;  /* 0x000000fd1100780c */ /* 0x000fda0000704470 */
[----:B------:R-:W-:Y:S01]  /*0e20*/  @!P0 IMAD.MOV.U32 R15, RZ, RZ, RZ ;  /* 0x000000ffff0f8224 */ /* 0x000fe200078e00ff */
        /* <DEDUP_REMOVED lines=22> */
[----:B------:R-:W-:Y:S02]  /*0f90*/  @!P1 FFMA R16, R4, 1.84467440737095516160e+19, RZ ;  /* 0x5f80000004109823 */ /* 0x000fe400000000ff */
[----:B------:R-:W-:-:S07]  /*0fa0*/  @!P1 VIADD R15, R15, 0x40 ;  /* 0x000000400f0f9836 */ /* 0x000fce0000000000 */
.L_x_532:
[----:B------:R-:W-:Y:S01]  /*0fb0*/  LEA R17, R11, 0xc0800000, 0x17 ;  /* 0xc08000000b117811 */ /* 0x000fe200078eb8ff */
[----:B------:R-:W-:Y:S01]  /*0fc0*/  VIADD R18, R18, 0xffffff81 ;  /* 0xffffff8112127836 */ /* 0x000fe20000000000 */
[----:B------:R-:W-:Y:S03]  /*0fd0*/  BSSY.RECONVERGENT B3, `(.L_x_537) ;  /* 0x0000035000037945 */ /* 0x000fe60003800200 */
[----:B------:R-:W-:Y:S02]  /*0fe0*/  IMAD.IADD R19, R16, 0x1, -R17 ;  /* 0x0000000110137824 */ /* 0x000fe400078e0a11 */
[C---:B------:R-:W-:Y:S01]  /*0ff0*/  IMAD R3, R18.reuse, -0x800000, R3 ;  /* 0xff80000012037824 */ /* 0x040fe200078e0203 */
[----:B------:R-:W-:Y:S01]  /*1000*/  IADD3 R18, PT, PT, R18, 0x7f, -R11 ;  /* 0x0000007f12127810 */ /* 0x000fe20007ffe80b */
[----:B------:R-:W0:Y:S01]  /*1010*/  MUFU.RCP R16, R19 ;  /* 0x0000001300107308 */ /* 0x000e220000001000 */
[----:B------:R-:W-:-:S03]  /*1020*/  FADD.FTZ R20, -R19, -RZ ;  /* 0x800000ff13147221 */ /* 0x000fc60000010100 */
[----:B------:R-:W-:Y:S02]  /*1030*/  IMAD.IADD R18, R18, 0x1, R15 ;  /* 0x0000000112127824 */ /* 0x000fe400078e020f */
        /* <DEDUP_REMOVED lines=21> */
[C---:B------:R-:W-:Y:S01]  /*1190*/  VIADD R18, R19.reuse, 0x20 ;  /* 0x0000002013127836 */ /* 0x040fe20000000000 */
[C---:B------:R-:W-:Y:S02]  /*11a0*/  ISETP.NE.AND P2, PT, R19.reuse, RZ, PT ;  /* 0x000000ff1300720c */ /* 0x040fe40003f45270 */
[----:B------:R-:W-:Y:S02]  /*11b0*/  ISETP.NE.AND P1, PT, R19, RZ, PT ;  /* 0x000000ff1300720c */ /* 0x000fe40003f25270 */
[----:B------:R-:W-:Y:S01]  /*11c0*/  LOP3.LUT R15, R11, 0x7fffff, RZ, 0xc0, !PT ;  /* 0x007fffff0b0f7812 */ /* 0x000fe200078ec0ff */
[CCC-:B------:R-:W-:Y:S01]  /*11d0*/  FFMA.RP R11, R16.reuse, R20.reuse, R17.reuse ;  /* 0x00000014100b7223 */ /* 0x1c0fe20000008011 */
[----:B------:R-:W-:Y:S01]  /*11e0*/  FFMA.RM R16, R16, R20, R17 ;  /* 0x0000001410107223 */ /* 0x000fe20000004011 */
[----:B------:R-:W-:Y:S01]  /*11f0*/  IMAD.MOV R17, RZ, RZ, -R19 ;  /* 0x000000ffff117224 */ /* 0x000fe200078e0a13 */
[----:B------:R-:W-:-:S03]  /*1200*/  LOP3.LUT R15, R15, 0x800000, RZ, 0xfc, !PT ;  /* 0x008000000f0f7812 */ /* 0x000fc600078efcff */
        /* <DEDUP_REMOVED lines=13> */
.L_x_539:
[----:B------:R-:W-:-:S04]  /*12e0*/  LOP3.LUT R3, R3, 0x80000000, RZ, 0xc0, !PT ;  /* 0x8000000003037812 */ /* 0x000fc800078ec0ff */
[----:B------:R-:W-:Y:S01]  /*12f0*/  LOP3.LUT R3, R3, 0x7f800000, RZ, 0xfc, !PT ;  /* 0x7f80000003037812 */ /* 0x000fe200078efcff */
[----:B------:R-:W-:Y:S06]  /*1300*/  BRA `(.L_x_540) ;  /* 0x0000000000047947 */ /* 0x000fec0003800000 */
.L_x_538:
[----:B------:R-:W-:-:S07]  /*1310*/  IMAD R3, R18, 0x800000, R3 ;  /* 0x0080000012037824 */ /* 0x000fce00078e0203 */
.L_x_540:
[----:B------:R-:W-:Y:S05]  /*1320*/  BSYNC.RECONVERGENT B3 ;  /* 0x0000000000037941 */ /* 0x000fea0003800200 */
.L_x_537:
[----:B------:R-:W-:Y:S05]  /*1330*/  BRA `(.L_x_541) ;  /* 0x0000000000207947 */ /* 0x000fea0003800000 */
.L_x_536:
[----:B------:R-:W-:-:S04]  /*1340*/  LOP3.LUT R3, R16, 0x80000000, R3, 0x48, !PT ;  /* 0x8000000010037812 */ /* 0x000fc800078e4803 */
[----:B------:R-:W-:Y:S01]  /*1350*/  LOP3.LUT R3, R3, 0x7f800000, RZ, 0xfc, !PT ;  /* 0x7f80000003037812 */ /* 0x000fe200078efcff */
[----:B------:R-:W-:Y:S06]  /*1360*/  BRA `(.L_x_541) ;  /* 0x0000000000147947 */ /* 0x000fec0003800000 */
.L_x_535:
[----:B------:R-:W-:Y:S01]  /*1370*/  LOP3.LUT R3, R16, 0x80000000, R3, 0x48, !PT ;  /* 0x8000000010037812 */ /* 0x000fe200078e4803 */
[----:B------:R-:W-:Y:S06]  /*1380*/  BRA `(.L_x_541) ;  /* 0x00000000000c7947 */ /* 0x000fec0003800000 */
.L_x_534:
[----:B------:R-:W0:Y:S01]  /*1390*/  MUFU.RSQ R3, -QNAN ;  /* 0xffc0000000037908 */ /* 0x000e220000001400 */
[----:B------:R-:W-:Y:S05]  /*13a0*/  BRA `(.L_x_541) ;  /* 0x0000000000047947 */ /* 0x000fea0003800000 */
.L_x_533:
[----:B------:R-:W-:-:S07]  /*13b0*/  FADD.FTZ R3, R3, R4 ;  /* 0x0000000403037221 */ /* 0x000fce0000010000 */
.L_x_541:
[----:B------:R-:W-:Y:S05]  /*13c0*/  BSYNC.RECONVERGENT B2 ;  /* 0x0000000000027941 */ /* 0x000fea0003800200 */
.L_x_531:
[----:B------:R-:W-:-:S04]  /*13d0*/  IMAD.MOV.U32 R15, RZ, RZ, 0x0 ;  /* 0x00000000ff0f7424 */ /* 0x000fc800078e00ff */
[----:B0-----:R-:W-:Y:S05]  /*13e0*/  RET.REL.NODEC R14 `(_Z8get_maskPiS_Pbiil) ;  /* 0xffffffec0e047950 */ /* 0x001fea0003c3ffff */
.L_x_542:
        /* <DEDUP_REMOVED lines=9> */
.L_x_549:


//--------------------- .text._Z9init_bitsPbi     --------------------------
	.section	.text._Z9init_bitsPbi,"ax",@progbits
	.align	128
        .global         _Z9init_bitsPbi
        .type           _Z9init_bitsPbi,@function
        .size           _Z9init_bitsPbi,(.L_x_556 - _Z9init_bitsPbi)
        .other          _Z9init_bitsPbi,@"STO_CUDA_ENTRY STV_DEFAULT"
_Z9init_bitsPbi:
.text._Z9init_bitsPbi:
        /* <DEDUP_REMOVED lines=8> */
[----:B------:R-:W0:Y:S01]  /*0080*/  LDCU.64 UR6, c[0x0][0x380] ;  /* 0x00007000ff0677ac */ /* 0x000e220008000a00 */
[----:B------:R-:W1:Y:S01]  /*0090*/  LDCU.64 UR4, c[0x0][0x358] ;  /* 0x00006b00ff0477ac */ /* 0x000e620008000a00 */
[----:B0-----:R-:W-:-:S04]  /*00a0*/  IADD3 R2, P0, PT, R0, UR6, RZ ;  /* 0x0000000600027c10 */ /* 0x001fc8000ff1e0ff */
[----:B------:R-:W-:-:S05]  /*00b0*/  LEA.HI.X.SX32 R3, R0, UR7, 0x1, P0 ;  /* 0x0000000700037c11 */ /* 0x000fca00080f0eff */
[----:B-1----:R-:W-:Y:S01]  /*00c0*/  STG.E.U8 desc[UR4][R2.64], RZ ;  /* 0x000000ff02007986 */ /* 0x002fe2000c101104 */
[----:B------:R-:W-:Y:S05]  /*00d0*/  EXIT ;  /* 0x000000000000794d */ /* 0x000fea0003800000 */
.L_x_543:
        /* <DEDUP_REMOVED lines=10> */
.L_x_556:


//--------------------- .text._Z9init_maskPbi     --------------------------
	.section	.text._Z9init_maskPbi,"ax",@progbits
	.align	128
        .global         _Z9init_maskPbi
        .type           _Z9init_maskPbi,@function
        .size           _Z9init_maskPbi,(.L_x_557 - _Z9init_maskPbi)
        .other          _Z9init_maskPbi,@"STO_CUDA_ENTRY STV_DEFAULT"
_Z9init_maskPbi:
.text._Z9init_maskPbi:
[----:B------:R-:W-:Y:S08]  /*0000*/  LDC R1, c[0x0][0x37c] ;  /* 0x0000df00ff017b82 */ /* 0x000ff00000000800 */
[----:B------:R-:W-:Y:S01]  /*0010*/  S2UR UR4, SR_CTAID.Z ;  /* 0x00000000000479c3 */ /* 0x000fe20000002700 */
[----:B------:R-:W0:Y:S01]  /*0020*/  S2R R0, SR_TID.Z ;  /* 0x0000000000007919 */ /* 0x000e220000002300 */
[----:B------:R-:W1:Y:S01]  /*0030*/  LDCU UR5, c[0x0][0x370] ;  /* 0x00006e00ff0577ac */ /* 0x000e620008000800 */
[----:B------:R-:W2:Y:S01]  /*0040*/  S2R R3, SR_TID.Y ;  /* 0x0000000000037919 */ /* 0x000ea20000002200 */
[----:B------:R-:W3:Y:S04]  /*0050*/  LDCU UR6, c[0x0][0x374] ;  /* 0x00006e80ff0677ac */ /* 0x000ee80008000800 */
[----:B------:R-:W3:Y:S01]  /*0060*/  S2UR UR7, SR_CTAID.Y ;  /* 0x00000000000779c3 */ /* 0x000ee20000002600 */
[----:B------:R-:W4:Y:S01]  /*0070*/  S2R R5, SR_TID.X ;  /* 0x0000000000057919 */ /* 0x000f220000002100 */
[----:B------:R-:W4:Y:S01]  /*0080*/  LDCU UR10, c[0x0][0x360] ;  /* 0x00006c00ff0a77ac */ /* 0x000f220008000800 */
[----:B------:R-:W2:Y:S05]  /*0090*/  LDCU UR11, c[0x0][0x364] ;  /* 0x00006c80ff0b77ac */ /* 0x000eaa0008000800 */
[----:B------:R-:W1:Y:S01]  /*00a0*/  S2UR UR8, SR_CTAID.X ;  /* 0x00000000000879c3 */ /* 0x000e620000002500 */
[----:B------:R-:W5:Y:S07]  /*00b0*/  LDCU UR9, c[0x0][0x388] ;  /* 0x00007100ff0977ac */ /* 0x000f6e0008000800 */
[----:B------:R-:W0:Y:S01]  /*00c0*/  LDC R7, c[0x0][0x368] ;  /* 0x0000da00ff077b82 */ /* 0x000e220000000800 */
[----:B---3--:R-:W-:-:S04]  /*00d0*/  UIMAD UR4, UR4, UR6, UR7 ;  /* 0x00000006040472a4 */ /* 0x008fc8000f8e0207 */
[----:B-1----:R-:W-:Y:S02]  /*00e0*/  UIMAD UR4, UR4, UR5, UR8 ;  /* 0x00000005040472a4 */ /* 0x002fe4000f8e0208 */
[----:B-----5:R-:W-:-:S04]  /*00f0*/  UIADD3 UR5, UPT, UPT, UR9, -0x1, URZ ;  /* 0xffffffff09057890 */ /* 0x020fc8000fffe0ff */
[----:B------:R-:W-:Y:S01]  /*0100*/  UIMAD UR5, UR5, UR9, URZ ;  /* 0x00000009050572a4 */ /* 0x000fe2000f8e02ff */
[----:B0-----:R-:W-:-:S03]  /*0110*/  IMAD R0, R7, UR4, R0 ;  /* 0x0000000407007c24 */ /* 0x001fc6000f8e0200 */
[----:B------:R-:W-:Y:S01]  /*0120*/  USHF.L.U32 UR5, UR5, 0x1, URZ ;  /* 0x0000000105057899 */ /* 0x000fe200080006ff */
[----:B--2---:R-:W-:-:S04]  /*0130*/  IMAD R0, R0, UR11, R3 ;  /* 0x0000000b00007c24 */ /* 0x004fc8000f8e0203 */
[----:B----4-:R-:W-:-:S05]  /*0140*/  IMAD R0, R0, UR10, R5 ;  /* 0x0000000a00007c24 */ /* 0x010fca000f8e0205 */
[----:B------:R-:W-:-:S13]  /*0150*/  ISETP.GE.AND P0, PT, R0, UR5, PT ;  /* 0x0000000500007c0c */ /* 0x000fda000bf06270 */
[----:B------:R-:W-:Y:S05]  /*0160*/  @P0 EXIT ;  /* 0x000000000000094d */ /* 0x000fea0003800000 */
[----:B------:R-:W0:Y:S01]  /*0170*/  LDCU.64 UR6, c[0x0][0x380] ;  /* 0x00007000ff0677ac */ /* 0x000e220008000a00 */
[----:B------:R-:W1:Y:S01]  /*0180*/  LDCU.64 UR4, c[0x0][0x358] ;  /* 0x00006b00ff0477ac */ /* 0x000e620008000a00 */
[----:B0-----:R-:W-:-:S04]  /*0190*/  IADD3 R2, P0, PT, R0, UR6, RZ ;  /* 0x0000000600027c10 */ /* 0x001fc8000ff1e0ff */
[----:B------:R-:W-:-:S05]  /*01a0*/  LEA.HI.X.SX32 R3, R0, UR7, 0x1, P0 ;  /* 0x0000000700037c11 */ /* 0x000fca00080f0eff */
[----:B-1----:R-:W-:Y:S01]  /*01b0*/  STG.E.U8 desc[UR4][R2.64], RZ ;  /* 0x000000ff02007986 */ /* 0x002fe2000c101104 */
[----:B------:R-:W-:Y:S05]  /*01c0*/  EXIT ;  /* 0x000000000000794d */ /* 0x000fea0003800000 */
.L_x_544:
        /* <DEDUP_REMOVED lines=11> */
.L_x_557:


//--------------------- .nv.global.init           --------------------------
	.section	.nv.global.init,"aw",@progbits
.nv.global.init:
	.type		$str,@object
	.size		$str,(.L_0 - $str)
$str:
        /*0000*/ 	.byte	0x25, 0x6c, 0x75, 0x20, 0x25, 0x64, 0x0a, 0x00
.L_0:


//--------------------- .nv.shared.reserved.0     --------------------------
	.section	.nv.shared.reserved.0,"aw",@nobits
	.weak		__nv_reservedSMEM_offset_0_alias
	.size		__nv_reservedSMEM_offset_0_alias, 0, 64
	.other		__nv_reservedSMEM_offset_0_alias,@"STO_CUDA_RESERVED_SHARED STV_DEFAULT"
__nv_reservedSMEM_offset_0_alias:
	.zero		0
	.zero		64


//--------------------- .nv.constant0._Z10print_hashPmi --------------------------
	.section	.nv.constant0._Z10print_hashPmi,"a",@progbits
	.sectionflags	@""
	.align	4
.nv.constant0._Z10print_hashPmi:
	.zero		908


//--------------------- .nv.constant0._Z14get_neighboursiPiPbPmS0_iiil --------------------------
	.section	.nv.constant0._Z14get_neighboursiPiPbPmS0_iiil,"a",@progbits
	.sectionflags	@""
	.align	4
.nv.constant0._Z14get_neighboursiPiPbPmS0_iiil:
	.zero		960


//--------------------- .nv.constant0._Z11check_bloomPiPbS0_Pmiii --------------------------
	.section	.nv.constant0._Z11check_bloomPiPbS0_Pmiii,"a",@progbits
	.sectionflags	@""
	.align	4
.nv.constant0._Z11check_bloomPiPbS0_Pmiii:
	.zero		940


//--------------------- .nv.constant0._Z9set_bloomPbS_Pmiii --------------------------
	.section	.nv.constant0._Z9set_bloomPbS_Pmiii,"a",@progbits
	.sectionflags	@""
	.align	4
.nv.constant0._Z9set_bloomPbS_Pmiii:
	.zero		932


//--------------------- .nv.constant0._Z8get_hashPbPmi --------------------------
	.section	.nv.constant0._Z8get_hashPbPmi,"a",@progbits
	.sectionflags	@""
	.align	4
.nv.constant0._Z8get_hashPbPmi:
	.zero		916


//--------------------- .nv.constant0._Z8get_maskPiS_Pbiil --------------------------
	.section	.nv.constant0._Z8get_maskPiS_Pbiil,"a",@progbits
	.sectionflags	@""
	.align	4
.nv.constant0._Z8get_maskPiS_Pbiil:
	.zero		936


//--------------------- .nv.constant0._Z9init_bitsPbi --------------------------
	.section	.nv.constant0._Z9init_bitsPbi,"a",@progbits
	.sectionflags	@""
	.align	4
.nv.constant0._Z9init_bitsPbi:
	.zero		908


//--------------------- .nv.constant0._Z9init_maskPbi --------------------------
	.section	.nv.constant0._Z9init_maskPbi,"a",@progbits
	.sectionflags	@""
	.align	4
.nv.constant0._Z9init_maskPbi:
	.zero		908


//--------------------- SYMBOLS --------------------------

	.type		.nv.reservedSmem.offset0,@object
	.size		.nv.reservedSmem.offset0,0x4
	.type		vprintf,@function
